//
// Generated by NVIDIA NVVM Compiler
//
// Compiler Build ID: CL-36424714
// Cuda compilation tools, release 13.0, V13.0.88
// Based on NVVM 20.0.0
//

.version 9.0
.target sm_100
.address_size 64

	// .globl	_Z22synthesize_init_kernelPmmmmmmm
.const .align 8 .b8 R_DEV[32] = {1, 0, 0, 0, 0, 0, 0, 0, 208, 200, 247, 211, 115, 134, 170, 89, 1, 176, 55, 92, 30, 77, 180, 96, 86, 165, 44, 154, 94, 101, 171, 18};

.visible .entry _Z22synthesize_init_kernelPmmmmmmm(
	.param .u64 .ptr .align 1 _Z22synthesize_init_kernelPmmmmmmm_param_0,
	.param .u64 _Z22synthesize_init_kernelPmmmmmmm_param_1,
	.param .u64 _Z22synthesize_init_kernelPmmmmmmm_param_2,
	.param .u64 _Z22synthesize_init_kernelPmmmmmmm_param_3,
	.param .u64 _Z22synthesize_init_kernelPmmmmmmm_param_4,
	.param .u64 _Z22synthesize_init_kernelPmmmmmmm_param_5,
	.param .u64 _Z22synthesize_init_kernelPmmmmmmm_param_6
)
{
	.reg .pred 	%p<2>;
	.reg .b32 	%r<5>;
	.reg .b64 	%rd<20>;

	ld.param.u64 	%rd2, [_Z22synthesize_init_kernelPmmmmmmm_param_0];
	ld.param.u64 	%rd3, [_Z22synthesize_init_kernelPmmmmmmm_param_1];
	ld.param.u64 	%rd4, [_Z22synthesize_init_kernelPmmmmmmm_param_2];
	ld.param.u64 	%rd5, [_Z22synthesize_init_kernelPmmmmmmm_param_3];
	ld.param.u64 	%rd6, [_Z22synthesize_init_kernelPmmmmmmm_param_4];
	ld.param.u64 	%rd7, [_Z22synthesize_init_kernelPmmmmmmm_param_5];
	ld.param.u64 	%rd8, [_Z22synthesize_init_kernelPmmmmmmm_param_6];
	mov.u32 	%r1, %ctaid.x;
	mov.u32 	%r2, %ntid.x;
	mov.u32 	%r3, %tid.x;
	mad.lo.s32 	%r4, %r1, %r2, %r3;
	cvt.s64.s32 	%rd1, %r4;
	setp.le.u64 	%p1, %rd3, %rd1;
	@%p1 bra 	$L__BB0_2;
	cvta.to.global.u64 	%rd9, %rd2;
	add.s64 	%rd10, %rd4, %rd1;
	add.s64 	%rd11, %rd10, %rd5;
	shl.b64 	%rd12, %rd1, 3;
	add.s64 	%rd13, %rd9, %rd12;
	st.global.u64 	[%rd13], %rd11;
	xor.b64  	%rd14, %rd6, %rd10;
	shl.b64 	%rd15, %rd3, 3;
	add.s64 	%rd16, %rd13, %rd15;
	st.global.u64 	[%rd16], %rd14;
	add.s64 	%rd17, %rd7, %rd1;
	add.s64 	%rd18, %rd16, %rd15;
	st.global.u64 	[%rd18], %rd17;
	add.s64 	%rd19, %rd18, %rd15;
	st.global.u64 	[%rd19], %rd8;
$L__BB0_2:
	ret;

}
	// .globl	_Z20gpu_pure_bfly_kernelPmmmS_Pi
.visible .entry _Z20gpu_pure_bfly_kernelPmmmS_Pi(
	.param .u64 .ptr .align 1 _Z20gpu_pure_bfly_kernelPmmmS_Pi_param_0,
	.param .u64 _Z20gpu_pure_bfly_kernelPmmmS_Pi_param_1,
	.param .u64 _Z20gpu_pure_bfly_kernelPmmmS_Pi_param_2,
	.param .u64 .ptr .align 1 _Z20gpu_pure_bfly_kernelPmmmS_Pi_param_3,
	.param .u64 .ptr .align 1 _Z20gpu_pure_bfly_kernelPmmmS_Pi_param_4
)
{
	.reg .pred 	%p<2004>;
	.reg .b32 	%r<14>;
	.reg .b64 	%rd<17749>;

	ld.param.u64 	%rd7997, [_Z20gpu_pure_bfly_kernelPmmmS_Pi_param_0];
	ld.param.u64 	%rd7998, [_Z20gpu_pure_bfly_kernelPmmmS_Pi_param_1];
	mov.u32 	%r1, %ctaid.x;
	mov.u32 	%r2, %ntid.x;
	mov.u32 	%r3, %tid.x;
	mad.lo.s32 	%r4, %r1, %r2, %r3;
	cvt.s64.s32 	%rd8002, %r4;
	shr.u64 	%rd1, %rd7998, 1;
	setp.le.u64 	%p1, %rd1, %rd8002;
	@%p1 bra 	$L__BB1_1504;
	cvta.to.global.u64 	%rd8015, %rd7997;
	mul.wide.s32 	%rd8016, %r4, 8;
	add.s64 	%rd8017, %rd8015, %rd8016;
	ld.global.u64 	%rd2, [%rd8017];
	shl.b64 	%rd8018, %rd1, 3;
	add.s64 	%rd8019, %rd8017, %rd8018;
	ld.global.u64 	%rd3, [%rd8019];
	shl.b64 	%rd8020, %rd7998, 3;
	add.s64 	%rd8021, %rd8017, %rd8020;
	ld.global.u64 	%rd4, [%rd8021];
	add.s64 	%rd8022, %rd8021, %rd8018;
	ld.global.u64 	%rd5, [%rd8022];
	add.s64 	%rd8023, %rd8021, %rd8020;
	ld.global.u64 	%rd6, [%rd8023];
	add.s64 	%rd8024, %rd8023, %rd8018;
	ld.global.u64 	%rd7, [%rd8024];
	add.s64 	%rd8025, %rd8023, %rd8020;
	ld.global.u64 	%rd8, [%rd8025];
	add.s64 	%rd8026, %rd8025, %rd8018;
	ld.global.u64 	%rd9, [%rd8026];
	ld.const.u64 	%rd10, [R_DEV+24];
	ld.const.u64 	%rd11, [R_DEV+16];
	mov.u64 	%rd15752, %rd8;
	mov.u64 	%rd15755, %rd2;
	mov.u64 	%rd15754, %rd4;
	mov.u64 	%rd15753, %rd6;
	// begin inline asm
	add.cc.u64 %rd15755, %rd15755, %rd3;
	addc.cc.u64 %rd15754, %rd15754, %rd5;
	addc.cc.u64 %rd15753, %rd15753, %rd7;
	addc.u64 %rd15752, %rd15752, %rd9;
	
	// end inline asm
	setp.gt.u64 	%p2, %rd15752, %rd10;
	@%p2 bra 	$L__BB1_3;
	setp.ne.s64 	%p3, %rd15752, %rd10;
	setp.lt.u64 	%p4, %rd15753, %rd11;
	or.pred  	%p5, %p3, %p4;
	@%p5 bra 	$L__BB1_4;
$L__BB1_3:
	ld.const.u64 	%rd8027, [R_DEV];
	sub.s64 	%rd15755, %rd15755, %rd8027;
	ld.const.u64 	%rd8028, [R_DEV+8];
	sub.s64 	%rd15754, %rd15754, %rd8028;
	sub.s64 	%rd15753, %rd15753, %rd11;
	sub.s64 	%rd15752, %rd15752, %rd10;
$L__BB1_4:
	sub.s64 	%rd8033, %rd2, %rd3;
	sub.s64 	%rd8034, %rd4, %rd5;
	sub.s64 	%rd8035, %rd6, %rd7;
	sub.s64 	%rd8036, %rd8, %rd9;
	mov.u64 	%rd15758, %rd15754;
	mov.u64 	%rd15757, %rd15753;
	mov.u64 	%rd15759, %rd15755;
	mov.u64 	%rd15756, %rd15752;
	// begin inline asm
	add.cc.u64 %rd15759, %rd15759, %rd8033;
	addc.cc.u64 %rd15758, %rd15758, %rd8034;
	addc.cc.u64 %rd15757, %rd15757, %rd8035;
	addc.u64 %rd15756, %rd15756, %rd8036;
	
	// end inline asm
	setp.gt.u64 	%p6, %rd15756, %rd10;
	@%p6 bra 	$L__BB1_6;
	setp.ne.s64 	%p7, %rd15756, %rd10;
	setp.lt.u64 	%p8, %rd15757, %rd11;
	or.pred  	%p9, %p7, %p8;
	@%p9 bra 	$L__BB1_7;
$L__BB1_6:
	ld.const.u64 	%rd8041, [R_DEV];
	sub.s64 	%rd15759, %rd15759, %rd8041;
	ld.const.u64 	%rd8042, [R_DEV+8];
	sub.s64 	%rd15758, %rd15758, %rd8042;
	sub.s64 	%rd15757, %rd15757, %rd11;
	sub.s64 	%rd15756, %rd15756, %rd10;
$L__BB1_7:
	sub.s64 	%rd8047, %rd15755, %rd8033;
	sub.s64 	%rd8048, %rd15754, %rd8034;
	sub.s64 	%rd8049, %rd15753, %rd8035;
	sub.s64 	%rd8050, %rd15752, %rd8036;
	mov.u64 	%rd15760, %rd15756;
	mov.u64 	%rd15762, %rd15758;
	mov.u64 	%rd15761, %rd15757;
	mov.u64 	%rd15763, %rd15759;
	// begin inline asm
	add.cc.u64 %rd15763, %rd15763, %rd8047;
	addc.cc.u64 %rd15762, %rd15762, %rd8048;
	addc.cc.u64 %rd15761, %rd15761, %rd8049;
	addc.u64 %rd15760, %rd15760, %rd8050;
	
	// end inline asm
	setp.gt.u64 	%p10, %rd15760, %rd10;
	@%p10 bra 	$L__BB1_9;
	setp.ne.s64 	%p11, %rd15760, %rd10;
	setp.lt.u64 	%p12, %rd15761, %rd11;
	or.pred  	%p13, %p11, %p12;
	@%p13 bra 	$L__BB1_10;
$L__BB1_9:
	ld.const.u64 	%rd8055, [R_DEV];
	sub.s64 	%rd15763, %rd15763, %rd8055;
	ld.const.u64 	%rd8056, [R_DEV+8];
	sub.s64 	%rd15762, %rd15762, %rd8056;
	sub.s64 	%rd15761, %rd15761, %rd11;
	sub.s64 	%rd15760, %rd15760, %rd10;
$L__BB1_10:
	sub.s64 	%rd8061, %rd15759, %rd8047;
	sub.s64 	%rd8062, %rd15758, %rd8048;
	sub.s64 	%rd8063, %rd15757, %rd8049;
	sub.s64 	%rd8064, %rd15756, %rd8050;
	mov.u64 	%rd15765, %rd15761;
	mov.u64 	%rd15767, %rd15763;
	mov.u64 	%rd15764, %rd15760;
	mov.u64 	%rd15766, %rd15762;
	// begin inline asm
	add.cc.u64 %rd15767, %rd15767, %rd8061;
	addc.cc.u64 %rd15766, %rd15766, %rd8062;
	addc.cc.u64 %rd15765, %rd15765, %rd8063;
	addc.u64 %rd15764, %rd15764, %rd8064;
	
	// end inline asm
	setp.gt.u64 	%p14, %rd15764, %rd10;
	@%p14 bra 	$L__BB1_12;
	setp.ne.s64 	%p15, %rd15764, %rd10;
	setp.lt.u64 	%p16, %rd15765, %rd11;
	or.pred  	%p17, %p15, %p16;
	@%p17 bra 	$L__BB1_13;
$L__BB1_12:
	ld.const.u64 	%rd8069, [R_DEV];
	sub.s64 	%rd15767, %rd15767, %rd8069;
	ld.const.u64 	%rd8070, [R_DEV+8];
	sub.s64 	%rd15766, %rd15766, %rd8070;
	sub.s64 	%rd15765, %rd15765, %rd11;
	sub.s64 	%rd15764, %rd15764, %rd10;
$L__BB1_13:
	sub.s64 	%rd8075, %rd15763, %rd8061;
	sub.s64 	%rd8076, %rd15762, %rd8062;
	sub.s64 	%rd8077, %rd15761, %rd8063;
	sub.s64 	%rd8078, %rd15760, %rd8064;
	mov.u64 	%rd15769, %rd15765;
	mov.u64 	%rd15771, %rd15767;
	mov.u64 	%rd15768, %rd15764;
	mov.u64 	%rd15770, %rd15766;
	// begin inline asm
	add.cc.u64 %rd15771, %rd15771, %rd8075;
	addc.cc.u64 %rd15770, %rd15770, %rd8076;
	addc.cc.u64 %rd15769, %rd15769, %rd8077;
	addc.u64 %rd15768, %rd15768, %rd8078;
	
	// end inline asm
	setp.gt.u64 	%p18, %rd15768, %rd10;
	@%p18 bra 	$L__BB1_15;
	setp.ne.s64 	%p19, %rd15768, %rd10;
	setp.lt.u64 	%p20, %rd15769, %rd11;
	or.pred  	%p21, %p19, %p20;
	@%p21 bra 	$L__BB1_16;
$L__BB1_15:
	ld.const.u64 	%rd8083, [R_DEV];
	sub.s64 	%rd15771, %rd15771, %rd8083;
	ld.const.u64 	%rd8084, [R_DEV+8];
	sub.s64 	%rd15770, %rd15770, %rd8084;
	sub.s64 	%rd15769, %rd15769, %rd11;
	sub.s64 	%rd15768, %rd15768, %rd10;
$L__BB1_16:
	sub.s64 	%rd8089, %rd15767, %rd8075;
	sub.s64 	%rd8090, %rd15766, %rd8076;
	sub.s64 	%rd8091, %rd15765, %rd8077;
	sub.s64 	%rd8092, %rd15764, %rd8078;
	mov.u64 	%rd15774, %rd15770;
	mov.u64 	%rd15773, %rd15769;
	mov.u64 	%rd15775, %rd15771;
	mov.u64 	%rd15772, %rd15768;
	// begin inline asm
	add.cc.u64 %rd15775, %rd15775, %rd8089;
	addc.cc.u64 %rd15774, %rd15774, %rd8090;
	addc.cc.u64 %rd15773, %rd15773, %rd8091;
	addc.u64 %rd15772, %rd15772, %rd8092;
	
	// end inline asm
	setp.gt.u64 	%p22, %rd15772, %rd10;
	@%p22 bra 	$L__BB1_18;
	setp.ne.s64 	%p23, %rd15772, %rd10;
	setp.lt.u64 	%p24, %rd15773, %rd11;
	or.pred  	%p25, %p23, %p24;
	@%p25 bra 	$L__BB1_19;
$L__BB1_18:
	ld.const.u64 	%rd8097, [R_DEV];
	sub.s64 	%rd15775, %rd15775, %rd8097;
	ld.const.u64 	%rd8098, [R_DEV+8];
	sub.s64 	%rd15774, %rd15774, %rd8098;
	sub.s64 	%rd15773, %rd15773, %rd11;
	sub.s64 	%rd15772, %rd15772, %rd10;
$L__BB1_19:
	sub.s64 	%rd8103, %rd15771, %rd8089;
	sub.s64 	%rd8104, %rd15770, %rd8090;
	sub.s64 	%rd8105, %rd15769, %rd8091;
	sub.s64 	%rd8106, %rd15768, %rd8092;
	mov.u64 	%rd15776, %rd15772;
	mov.u64 	%rd15778, %rd15774;
	mov.u64 	%rd15777, %rd15773;
	mov.u64 	%rd15779, %rd15775;
	// begin inline asm
	add.cc.u64 %rd15779, %rd15779, %rd8103;
	addc.cc.u64 %rd15778, %rd15778, %rd8104;
	addc.cc.u64 %rd15777, %rd15777, %rd8105;
	addc.u64 %rd15776, %rd15776, %rd8106;
	
	// end inline asm
	setp.gt.u64 	%p26, %rd15776, %rd10;
	@%p26 bra 	$L__BB1_21;
	setp.ne.s64 	%p27, %rd15776, %rd10;
	setp.lt.u64 	%p28, %rd15777, %rd11;
	or.pred  	%p29, %p27, %p28;
	@%p29 bra 	$L__BB1_22;
$L__BB1_21:
	ld.const.u64 	%rd8111, [R_DEV];
	sub.s64 	%rd15779, %rd15779, %rd8111;
	ld.const.u64 	%rd8112, [R_DEV+8];
	sub.s64 	%rd15778, %rd15778, %rd8112;
	sub.s64 	%rd15777, %rd15777, %rd11;
	sub.s64 	%rd15776, %rd15776, %rd10;
$L__BB1_22:
	sub.s64 	%rd8117, %rd15775, %rd8103;
	sub.s64 	%rd8118, %rd15774, %rd8104;
	sub.s64 	%rd8119, %rd15773, %rd8105;
	sub.s64 	%rd8120, %rd15772, %rd8106;
	mov.u64 	%rd15781, %rd15777;
	mov.u64 	%rd15783, %rd15779;
	mov.u64 	%rd15780, %rd15776;
	mov.u64 	%rd15782, %rd15778;
	// begin inline asm
	add.cc.u64 %rd15783, %rd15783, %rd8117;
	addc.cc.u64 %rd15782, %rd15782, %rd8118;
	addc.cc.u64 %rd15781, %rd15781, %rd8119;
	addc.u64 %rd15780, %rd15780, %rd8120;
	
	// end inline asm
	setp.gt.u64 	%p30, %rd15780, %rd10;
	@%p30 bra 	$L__BB1_24;
	setp.ne.s64 	%p31, %rd15780, %rd10;
	setp.lt.u64 	%p32, %rd15781, %rd11;
	or.pred  	%p33, %p31, %p32;
	@%p33 bra 	$L__BB1_25;
$L__BB1_24:
	ld.const.u64 	%rd8125, [R_DEV];
	sub.s64 	%rd15783, %rd15783, %rd8125;
	ld.const.u64 	%rd8126, [R_DEV+8];
	sub.s64 	%rd15782, %rd15782, %rd8126;
	sub.s64 	%rd15781, %rd15781, %rd11;
	sub.s64 	%rd15780, %rd15780, %rd10;
$L__BB1_25:
	sub.s64 	%rd8131, %rd15779, %rd8117;
	sub.s64 	%rd8132, %rd15778, %rd8118;
	sub.s64 	%rd8133, %rd15777, %rd8119;
	sub.s64 	%rd8134, %rd15776, %rd8120;
	mov.u64 	%rd15785, %rd15781;
	mov.u64 	%rd15787, %rd15783;
	mov.u64 	%rd15784, %rd15780;
	mov.u64 	%rd15786, %rd15782;
	// begin inline asm
	add.cc.u64 %rd15787, %rd15787, %rd8131;
	addc.cc.u64 %rd15786, %rd15786, %rd8132;
	addc.cc.u64 %rd15785, %rd15785, %rd8133;
	addc.u64 %rd15784, %rd15784, %rd8134;
	
	// end inline asm
	setp.gt.u64 	%p34, %rd15784, %rd10;
	@%p34 bra 	$L__BB1_27;
	setp.ne.s64 	%p35, %rd15784, %rd10;
	setp.lt.u64 	%p36, %rd15785, %rd11;
	or.pred  	%p37, %p35, %p36;
	@%p37 bra 	$L__BB1_28;
$L__BB1_27:
	ld.const.u64 	%rd8139, [R_DEV];
	sub.s64 	%rd15787, %rd15787, %rd8139;
	ld.const.u64 	%rd8140, [R_DEV+8];
	sub.s64 	%rd15786, %rd15786, %rd8140;
	sub.s64 	%rd15785, %rd15785, %rd11;
	sub.s64 	%rd15784, %rd15784, %rd10;
$L__BB1_28:
	sub.s64 	%rd8145, %rd15783, %rd8131;
	sub.s64 	%rd8146, %rd15782, %rd8132;
	sub.s64 	%rd8147, %rd15781, %rd8133;
	sub.s64 	%rd8148, %rd15780, %rd8134;
	mov.u64 	%rd15790, %rd15786;
	mov.u64 	%rd15789, %rd15785;
	mov.u64 	%rd15791, %rd15787;
	mov.u64 	%rd15788, %rd15784;
	// begin inline asm
	add.cc.u64 %rd15791, %rd15791, %rd8145;
	addc.cc.u64 %rd15790, %rd15790, %rd8146;
	addc.cc.u64 %rd15789, %rd15789, %rd8147;
	addc.u64 %rd15788, %rd15788, %rd8148;
	
	// end inline asm
	setp.gt.u64 	%p38, %rd15788, %rd10;
	@%p38 bra 	$L__BB1_30;
	setp.ne.s64 	%p39, %rd15788, %rd10;
	setp.lt.u64 	%p40, %rd15789, %rd11;
	or.pred  	%p41, %p39, %p40;
	@%p41 bra 	$L__BB1_31;
$L__BB1_30:
	ld.const.u64 	%rd8153, [R_DEV];
	sub.s64 	%rd15791, %rd15791, %rd8153;
	ld.const.u64 	%rd8154, [R_DEV+8];
	sub.s64 	%rd15790, %rd15790, %rd8154;
	sub.s64 	%rd15789, %rd15789, %rd11;
	sub.s64 	%rd15788, %rd15788, %rd10;
$L__BB1_31:
	sub.s64 	%rd8159, %rd15787, %rd8145;
	sub.s64 	%rd8160, %rd15786, %rd8146;
	sub.s64 	%rd8161, %rd15785, %rd8147;
	sub.s64 	%rd8162, %rd15784, %rd8148;
	mov.u64 	%rd15792, %rd15788;
	mov.u64 	%rd15794, %rd15790;
	mov.u64 	%rd15793, %rd15789;
	mov.u64 	%rd15795, %rd15791;
	// begin inline asm
	add.cc.u64 %rd15795, %rd15795, %rd8159;
	addc.cc.u64 %rd15794, %rd15794, %rd8160;
	addc.cc.u64 %rd15793, %rd15793, %rd8161;
	addc.u64 %rd15792, %rd15792, %rd8162;
	
	// end inline asm
	setp.gt.u64 	%p42, %rd15792, %rd10;
	@%p42 bra 	$L__BB1_33;
	setp.ne.s64 	%p43, %rd15792, %rd10;
	setp.lt.u64 	%p44, %rd15793, %rd11;
	or.pred  	%p45, %p43, %p44;
	@%p45 bra 	$L__BB1_34;
$L__BB1_33:
	ld.const.u64 	%rd8167, [R_DEV];
	sub.s64 	%rd15795, %rd15795, %rd8167;
	ld.const.u64 	%rd8168, [R_DEV+8];
	sub.s64 	%rd15794, %rd15794, %rd8168;
	sub.s64 	%rd15793, %rd15793, %rd11;
	sub.s64 	%rd15792, %rd15792, %rd10;
$L__BB1_34:
	sub.s64 	%rd8173, %rd15791, %rd8159;
	sub.s64 	%rd8174, %rd15790, %rd8160;
	sub.s64 	%rd8175, %rd15789, %rd8161;
	sub.s64 	%rd8176, %rd15788, %rd8162;
	mov.u64 	%rd15797, %rd15793;
	mov.u64 	%rd15799, %rd15795;
	mov.u64 	%rd15796, %rd15792;
	mov.u64 	%rd15798, %rd15794;
	// begin inline asm
	add.cc.u64 %rd15799, %rd15799, %rd8173;
	addc.cc.u64 %rd15798, %rd15798, %rd8174;
	addc.cc.u64 %rd15797, %rd15797, %rd8175;
	addc.u64 %rd15796, %rd15796, %rd8176;
	
	// end inline asm
	setp.gt.u64 	%p46, %rd15796, %rd10;
	@%p46 bra 	$L__BB1_36;
	setp.ne.s64 	%p47, %rd15796, %rd10;
	setp.lt.u64 	%p48, %rd15797, %rd11;
	or.pred  	%p49, %p47, %p48;
	@%p49 bra 	$L__BB1_37;
$L__BB1_36:
	ld.const.u64 	%rd8181, [R_DEV];
	sub.s64 	%rd15799, %rd15799, %rd8181;
	ld.const.u64 	%rd8182, [R_DEV+8];
	sub.s64 	%rd15798, %rd15798, %rd8182;
	sub.s64 	%rd15797, %rd15797, %rd11;
	sub.s64 	%rd15796, %rd15796, %rd10;
$L__BB1_37:
	sub.s64 	%rd8187, %rd15795, %rd8173;
	sub.s64 	%rd8188, %rd15794, %rd8174;
	sub.s64 	%rd8189, %rd15793, %rd8175;
	sub.s64 	%rd8190, %rd15792, %rd8176;
	mov.u64 	%rd15801, %rd15797;
	mov.u64 	%rd15803, %rd15799;
	mov.u64 	%rd15800, %rd15796;
	mov.u64 	%rd15802, %rd15798;
	// begin inline asm
	add.cc.u64 %rd15803, %rd15803, %rd8187;
	addc.cc.u64 %rd15802, %rd15802, %rd8188;
	addc.cc.u64 %rd15801, %rd15801, %rd8189;
	addc.u64 %rd15800, %rd15800, %rd8190;
	
	// end inline asm
	setp.gt.u64 	%p50, %rd15800, %rd10;
	@%p50 bra 	$L__BB1_39;
	setp.ne.s64 	%p51, %rd15800, %rd10;
	setp.lt.u64 	%p52, %rd15801, %rd11;
	or.pred  	%p53, %p51, %p52;
	@%p53 bra 	$L__BB1_40;
$L__BB1_39:
	ld.const.u64 	%rd8195, [R_DEV];
	sub.s64 	%rd15803, %rd15803, %rd8195;
	ld.const.u64 	%rd8196, [R_DEV+8];
	sub.s64 	%rd15802, %rd15802, %rd8196;
	sub.s64 	%rd15801, %rd15801, %rd11;
	sub.s64 	%rd15800, %rd15800, %rd10;
$L__BB1_40:
	sub.s64 	%rd8201, %rd15799, %rd8187;
	sub.s64 	%rd8202, %rd15798, %rd8188;
	sub.s64 	%rd8203, %rd15797, %rd8189;
	sub.s64 	%rd8204, %rd15796, %rd8190;
	mov.u64 	%rd15806, %rd15802;
	mov.u64 	%rd15805, %rd15801;
	mov.u64 	%rd15807, %rd15803;
	mov.u64 	%rd15804, %rd15800;
	// begin inline asm
	add.cc.u64 %rd15807, %rd15807, %rd8201;
	addc.cc.u64 %rd15806, %rd15806, %rd8202;
	addc.cc.u64 %rd15805, %rd15805, %rd8203;
	addc.u64 %rd15804, %rd15804, %rd8204;
	
	// end inline asm
	setp.gt.u64 	%p54, %rd15804, %rd10;
	@%p54 bra 	$L__BB1_42;
	setp.ne.s64 	%p55, %rd15804, %rd10;
	setp.lt.u64 	%p56, %rd15805, %rd11;
	or.pred  	%p57, %p55, %p56;
	@%p57 bra 	$L__BB1_43;
$L__BB1_42:
	ld.const.u64 	%rd8209, [R_DEV];
	sub.s64 	%rd15807, %rd15807, %rd8209;
	ld.const.u64 	%rd8210, [R_DEV+8];
	sub.s64 	%rd15806, %rd15806, %rd8210;
	sub.s64 	%rd15805, %rd15805, %rd11;
	sub.s64 	%rd15804, %rd15804, %rd10;
$L__BB1_43:
	sub.s64 	%rd8215, %rd15803, %rd8201;
	sub.s64 	%rd8216, %rd15802, %rd8202;
	sub.s64 	%rd8217, %rd15801, %rd8203;
	sub.s64 	%rd8218, %rd15800, %rd8204;
	mov.u64 	%rd15808, %rd15804;
	mov.u64 	%rd15810, %rd15806;
	mov.u64 	%rd15809, %rd15805;
	mov.u64 	%rd15811, %rd15807;
	// begin inline asm
	add.cc.u64 %rd15811, %rd15811, %rd8215;
	addc.cc.u64 %rd15810, %rd15810, %rd8216;
	addc.cc.u64 %rd15809, %rd15809, %rd8217;
	addc.u64 %rd15808, %rd15808, %rd8218;
	
	// end inline asm
	setp.gt.u64 	%p58, %rd15808, %rd10;
	@%p58 bra 	$L__BB1_45;
	setp.ne.s64 	%p59, %rd15808, %rd10;
	setp.lt.u64 	%p60, %rd15809, %rd11;
	or.pred  	%p61, %p59, %p60;
	@%p61 bra 	$L__BB1_46;
$L__BB1_45:
	ld.const.u64 	%rd8223, [R_DEV];
	sub.s64 	%rd15811, %rd15811, %rd8223;
	ld.const.u64 	%rd8224, [R_DEV+8];
	sub.s64 	%rd15810, %rd15810, %rd8224;
	sub.s64 	%rd15809, %rd15809, %rd11;
	sub.s64 	%rd15808, %rd15808, %rd10;
$L__BB1_46:
	sub.s64 	%rd8229, %rd15807, %rd8215;
	sub.s64 	%rd8230, %rd15806, %rd8216;
	sub.s64 	%rd8231, %rd15805, %rd8217;
	sub.s64 	%rd8232, %rd15804, %rd8218;
	mov.u64 	%rd15813, %rd15809;
	mov.u64 	%rd15815, %rd15811;
	mov.u64 	%rd15812, %rd15808;
	mov.u64 	%rd15814, %rd15810;
	// begin inline asm
	add.cc.u64 %rd15815, %rd15815, %rd8229;
	addc.cc.u64 %rd15814, %rd15814, %rd8230;
	addc.cc.u64 %rd15813, %rd15813, %rd8231;
	addc.u64 %rd15812, %rd15812, %rd8232;
	
	// end inline asm
	setp.gt.u64 	%p62, %rd15812, %rd10;
	@%p62 bra 	$L__BB1_48;
	setp.ne.s64 	%p63, %rd15812, %rd10;
	setp.lt.u64 	%p64, %rd15813, %rd11;
	or.pred  	%p65, %p63, %p64;
	@%p65 bra 	$L__BB1_49;
$L__BB1_48:
	ld.const.u64 	%rd8237, [R_DEV];
	sub.s64 	%rd15815, %rd15815, %rd8237;
	ld.const.u64 	%rd8238, [R_DEV+8];
	sub.s64 	%rd15814, %rd15814, %rd8238;
	sub.s64 	%rd15813, %rd15813, %rd11;
	sub.s64 	%rd15812, %rd15812, %rd10;
$L__BB1_49:
	sub.s64 	%rd8243, %rd15811, %rd8229;
	sub.s64 	%rd8244, %rd15810, %rd8230;
	sub.s64 	%rd8245, %rd15809, %rd8231;
	sub.s64 	%rd8246, %rd15808, %rd8232;
	mov.u64 	%rd15817, %rd15813;
	mov.u64 	%rd15819, %rd15815;
	mov.u64 	%rd15816, %rd15812;
	mov.u64 	%rd15818, %rd15814;
	// begin inline asm
	add.cc.u64 %rd15819, %rd15819, %rd8243;
	addc.cc.u64 %rd15818, %rd15818, %rd8244;
	addc.cc.u64 %rd15817, %rd15817, %rd8245;
	addc.u64 %rd15816, %rd15816, %rd8246;
	
	// end inline asm
	setp.gt.u64 	%p66, %rd15816, %rd10;
	@%p66 bra 	$L__BB1_51;
	setp.ne.s64 	%p67, %rd15816, %rd10;
	setp.lt.u64 	%p68, %rd15817, %rd11;
	or.pred  	%p69, %p67, %p68;
	@%p69 bra 	$L__BB1_52;
$L__BB1_51:
	ld.const.u64 	%rd8251, [R_DEV];
	sub.s64 	%rd15819, %rd15819, %rd8251;
	ld.const.u64 	%rd8252, [R_DEV+8];
	sub.s64 	%rd15818, %rd15818, %rd8252;
	sub.s64 	%rd15817, %rd15817, %rd11;
	sub.s64 	%rd15816, %rd15816, %rd10;
$L__BB1_52:
	sub.s64 	%rd8257, %rd15815, %rd8243;
	sub.s64 	%rd8258, %rd15814, %rd8244;
	sub.s64 	%rd8259, %rd15813, %rd8245;
	sub.s64 	%rd8260, %rd15812, %rd8246;
	mov.u64 	%rd15822, %rd15818;
	mov.u64 	%rd15821, %rd15817;
	mov.u64 	%rd15823, %rd15819;
	mov.u64 	%rd15820, %rd15816;
	// begin inline asm
	add.cc.u64 %rd15823, %rd15823, %rd8257;
	addc.cc.u64 %rd15822, %rd15822, %rd8258;
	addc.cc.u64 %rd15821, %rd15821, %rd8259;
	addc.u64 %rd15820, %rd15820, %rd8260;
	
	// end inline asm
	setp.gt.u64 	%p70, %rd15820, %rd10;
	@%p70 bra 	$L__BB1_54;
	setp.ne.s64 	%p71, %rd15820, %rd10;
	setp.lt.u64 	%p72, %rd15821, %rd11;
	or.pred  	%p73, %p71, %p72;
	@%p73 bra 	$L__BB1_55;
$L__BB1_54:
	ld.const.u64 	%rd8265, [R_DEV];
	sub.s64 	%rd15823, %rd15823, %rd8265;
	ld.const.u64 	%rd8266, [R_DEV+8];
	sub.s64 	%rd15822, %rd15822, %rd8266;
	sub.s64 	%rd15821, %rd15821, %rd11;
	sub.s64 	%rd15820, %rd15820, %rd10;
$L__BB1_55:
	sub.s64 	%rd8271, %rd15819, %rd8257;
	sub.s64 	%rd8272, %rd15818, %rd8258;
	sub.s64 	%rd8273, %rd15817, %rd8259;
	sub.s64 	%rd8274, %rd15816, %rd8260;
	mov.u64 	%rd15824, %rd15820;
	mov.u64 	%rd15826, %rd15822;
	mov.u64 	%rd15825, %rd15821;
	mov.u64 	%rd15827, %rd15823;
	// begin inline asm
	add.cc.u64 %rd15827, %rd15827, %rd8271;
	addc.cc.u64 %rd15826, %rd15826, %rd8272;
	addc.cc.u64 %rd15825, %rd15825, %rd8273;
	addc.u64 %rd15824, %rd15824, %rd8274;
	
	// end inline asm
	setp.gt.u64 	%p74, %rd15824, %rd10;
	@%p74 bra 	$L__BB1_57;
	setp.ne.s64 	%p75, %rd15824, %rd10;
	setp.lt.u64 	%p76, %rd15825, %rd11;
	or.pred  	%p77, %p75, %p76;
	@%p77 bra 	$L__BB1_58;
$L__BB1_57:
	ld.const.u64 	%rd8279, [R_DEV];
	sub.s64 	%rd15827, %rd15827, %rd8279;
	ld.const.u64 	%rd8280, [R_DEV+8];
	sub.s64 	%rd15826, %rd15826, %rd8280;
	sub.s64 	%rd15825, %rd15825, %rd11;
	sub.s64 	%rd15824, %rd15824, %rd10;
$L__BB1_58:
	sub.s64 	%rd8285, %rd15823, %rd8271;
	sub.s64 	%rd8286, %rd15822, %rd8272;
	sub.s64 	%rd8287, %rd15821, %rd8273;
	sub.s64 	%rd8288, %rd15820, %rd8274;
	mov.u64 	%rd15829, %rd15825;
	mov.u64 	%rd15831, %rd15827;
	mov.u64 	%rd15828, %rd15824;
	mov.u64 	%rd15830, %rd15826;
	// begin inline asm
	add.cc.u64 %rd15831, %rd15831, %rd8285;
	addc.cc.u64 %rd15830, %rd15830, %rd8286;
	addc.cc.u64 %rd15829, %rd15829, %rd8287;
	addc.u64 %rd15828, %rd15828, %rd8288;
	
	// end inline asm
	setp.gt.u64 	%p78, %rd15828, %rd10;
	@%p78 bra 	$L__BB1_60;
	setp.ne.s64 	%p79, %rd15828, %rd10;
	setp.lt.u64 	%p80, %rd15829, %rd11;
	or.pred  	%p81, %p79, %p80;
	@%p81 bra 	$L__BB1_61;
$L__BB1_60:
	ld.const.u64 	%rd8293, [R_DEV];
	sub.s64 	%rd15831, %rd15831, %rd8293;
	ld.const.u64 	%rd8294, [R_DEV+8];
	sub.s64 	%rd15830, %rd15830, %rd8294;
	sub.s64 	%rd15829, %rd15829, %rd11;
	sub.s64 	%rd15828, %rd15828, %rd10;
$L__BB1_61:
	sub.s64 	%rd8299, %rd15827, %rd8285;
	sub.s64 	%rd8300, %rd15826, %rd8286;
	sub.s64 	%rd8301, %rd15825, %rd8287;
	sub.s64 	%rd8302, %rd15824, %rd8288;
	mov.u64 	%rd15833, %rd15829;
	mov.u64 	%rd15835, %rd15831;
	mov.u64 	%rd15832, %rd15828;
	mov.u64 	%rd15834, %rd15830;
	// begin inline asm
	add.cc.u64 %rd15835, %rd15835, %rd8299;
	addc.cc.u64 %rd15834, %rd15834, %rd8300;
	addc.cc.u64 %rd15833, %rd15833, %rd8301;
	addc.u64 %rd15832, %rd15832, %rd8302;
	
	// end inline asm
	setp.gt.u64 	%p82, %rd15832, %rd10;
	@%p82 bra 	$L__BB1_63;
	setp.ne.s64 	%p83, %rd15832, %rd10;
	setp.lt.u64 	%p84, %rd15833, %rd11;
	or.pred  	%p85, %p83, %p84;
	@%p85 bra 	$L__BB1_64;
$L__BB1_63:
	ld.const.u64 	%rd8307, [R_DEV];
	sub.s64 	%rd15835, %rd15835, %rd8307;
	ld.const.u64 	%rd8308, [R_DEV+8];
	sub.s64 	%rd15834, %rd15834, %rd8308;
	sub.s64 	%rd15833, %rd15833, %rd11;
	sub.s64 	%rd15832, %rd15832, %rd10;
$L__BB1_64:
	sub.s64 	%rd8313, %rd15831, %rd8299;
	sub.s64 	%rd8314, %rd15830, %rd8300;
	sub.s64 	%rd8315, %rd15829, %rd8301;
	sub.s64 	%rd8316, %rd15828, %rd8302;
	mov.u64 	%rd15838, %rd15834;
	mov.u64 	%rd15837, %rd15833;
	mov.u64 	%rd15839, %rd15835;
	mov.u64 	%rd15836, %rd15832;
	// begin inline asm
	add.cc.u64 %rd15839, %rd15839, %rd8313;
	addc.cc.u64 %rd15838, %rd15838, %rd8314;
	addc.cc.u64 %rd15837, %rd15837, %rd8315;
	addc.u64 %rd15836, %rd15836, %rd8316;
	
	// end inline asm
	setp.gt.u64 	%p86, %rd15836, %rd10;
	@%p86 bra 	$L__BB1_66;
	setp.ne.s64 	%p87, %rd15836, %rd10;
	setp.lt.u64 	%p88, %rd15837, %rd11;
	or.pred  	%p89, %p87, %p88;
	@%p89 bra 	$L__BB1_67;
$L__BB1_66:
	ld.const.u64 	%rd8321, [R_DEV];
	sub.s64 	%rd15839, %rd15839, %rd8321;
	ld.const.u64 	%rd8322, [R_DEV+8];
	sub.s64 	%rd15838, %rd15838, %rd8322;
	sub.s64 	%rd15837, %rd15837, %rd11;
	sub.s64 	%rd15836, %rd15836, %rd10;
$L__BB1_67:
	sub.s64 	%rd8327, %rd15835, %rd8313;
	sub.s64 	%rd8328, %rd15834, %rd8314;
	sub.s64 	%rd8329, %rd15833, %rd8315;
	sub.s64 	%rd8330, %rd15832, %rd8316;
	mov.u64 	%rd15840, %rd15836;
	mov.u64 	%rd15842, %rd15838;
	mov.u64 	%rd15841, %rd15837;
	mov.u64 	%rd15843, %rd15839;
	// begin inline asm
	add.cc.u64 %rd15843, %rd15843, %rd8327;
	addc.cc.u64 %rd15842, %rd15842, %rd8328;
	addc.cc.u64 %rd15841, %rd15841, %rd8329;
	addc.u64 %rd15840, %rd15840, %rd8330;
	
	// end inline asm
	setp.gt.u64 	%p90, %rd15840, %rd10;
	@%p90 bra 	$L__BB1_69;
	setp.ne.s64 	%p91, %rd15840, %rd10;
	setp.lt.u64 	%p92, %rd15841, %rd11;
	or.pred  	%p93, %p91, %p92;
	@%p93 bra 	$L__BB1_70;
$L__BB1_69:
	ld.const.u64 	%rd8335, [R_DEV];
	sub.s64 	%rd15843, %rd15843, %rd8335;
	ld.const.u64 	%rd8336, [R_DEV+8];
	sub.s64 	%rd15842, %rd15842, %rd8336;
	sub.s64 	%rd15841, %rd15841, %rd11;
	sub.s64 	%rd15840, %rd15840, %rd10;
$L__BB1_70:
	sub.s64 	%rd8341, %rd15839, %rd8327;
	sub.s64 	%rd8342, %rd15838, %rd8328;
	sub.s64 	%rd8343, %rd15837, %rd8329;
	sub.s64 	%rd8344, %rd15836, %rd8330;
	mov.u64 	%rd15845, %rd15841;
	mov.u64 	%rd15847, %rd15843;
	mov.u64 	%rd15844, %rd15840;
	mov.u64 	%rd15846, %rd15842;
	// begin inline asm
	add.cc.u64 %rd15847, %rd15847, %rd8341;
	addc.cc.u64 %rd15846, %rd15846, %rd8342;
	addc.cc.u64 %rd15845, %rd15845, %rd8343;
	addc.u64 %rd15844, %rd15844, %rd8344;
	
	// end inline asm
	setp.gt.u64 	%p94, %rd15844, %rd10;
	@%p94 bra 	$L__BB1_72;
	setp.ne.s64 	%p95, %rd15844, %rd10;
	setp.lt.u64 	%p96, %rd15845, %rd11;
	or.pred  	%p97, %p95, %p96;
	@%p97 bra 	$L__BB1_73;
$L__BB1_72:
	ld.const.u64 	%rd8349, [R_DEV];
	sub.s64 	%rd15847, %rd15847, %rd8349;
	ld.const.u64 	%rd8350, [R_DEV+8];
	sub.s64 	%rd15846, %rd15846, %rd8350;
	sub.s64 	%rd15845, %rd15845, %rd11;
	sub.s64 	%rd15844, %rd15844, %rd10;
$L__BB1_73:
	sub.s64 	%rd8355, %rd15843, %rd8341;
	sub.s64 	%rd8356, %rd15842, %rd8342;
	sub.s64 	%rd8357, %rd15841, %rd8343;
	sub.s64 	%rd8358, %rd15840, %rd8344;
	mov.u64 	%rd15849, %rd15845;
	mov.u64 	%rd15851, %rd15847;
	mov.u64 	%rd15848, %rd15844;
	mov.u64 	%rd15850, %rd15846;
	// begin inline asm
	add.cc.u64 %rd15851, %rd15851, %rd8355;
	addc.cc.u64 %rd15850, %rd15850, %rd8356;
	addc.cc.u64 %rd15849, %rd15849, %rd8357;
	addc.u64 %rd15848, %rd15848, %rd8358;
	
	// end inline asm
	setp.gt.u64 	%p98, %rd15848, %rd10;
	@%p98 bra 	$L__BB1_75;
	setp.ne.s64 	%p99, %rd15848, %rd10;
	setp.lt.u64 	%p100, %rd15849, %rd11;
	or.pred  	%p101, %p99, %p100;
	@%p101 bra 	$L__BB1_76;
$L__BB1_75:
	ld.const.u64 	%rd8363, [R_DEV];
	sub.s64 	%rd15851, %rd15851, %rd8363;
	ld.const.u64 	%rd8364, [R_DEV+8];
	sub.s64 	%rd15850, %rd15850, %rd8364;
	sub.s64 	%rd15849, %rd15849, %rd11;
	sub.s64 	%rd15848, %rd15848, %rd10;
$L__BB1_76:
	sub.s64 	%rd8369, %rd15847, %rd8355;
	sub.s64 	%rd8370, %rd15846, %rd8356;
	sub.s64 	%rd8371, %rd15845, %rd8357;
	sub.s64 	%rd8372, %rd15844, %rd8358;
	mov.u64 	%rd15854, %rd15850;
	mov.u64 	%rd15853, %rd15849;
	mov.u64 	%rd15855, %rd15851;
	mov.u64 	%rd15852, %rd15848;
	// begin inline asm
	add.cc.u64 %rd15855, %rd15855, %rd8369;
	addc.cc.u64 %rd15854, %rd15854, %rd8370;
	addc.cc.u64 %rd15853, %rd15853, %rd8371;
	addc.u64 %rd15852, %rd15852, %rd8372;
	
	// end inline asm
	setp.gt.u64 	%p102, %rd15852, %rd10;
	@%p102 bra 	$L__BB1_78;
	setp.ne.s64 	%p103, %rd15852, %rd10;
	setp.lt.u64 	%p104, %rd15853, %rd11;
	or.pred  	%p105, %p103, %p104;
	@%p105 bra 	$L__BB1_79;
$L__BB1_78:
	ld.const.u64 	%rd8377, [R_DEV];
	sub.s64 	%rd15855, %rd15855, %rd8377;
	ld.const.u64 	%rd8378, [R_DEV+8];
	sub.s64 	%rd15854, %rd15854, %rd8378;
	sub.s64 	%rd15853, %rd15853, %rd11;
	sub.s64 	%rd15852, %rd15852, %rd10;
$L__BB1_79:
	sub.s64 	%rd8383, %rd15851, %rd8369;
	sub.s64 	%rd8384, %rd15850, %rd8370;
	sub.s64 	%rd8385, %rd15849, %rd8371;
	sub.s64 	%rd8386, %rd15848, %rd8372;
	mov.u64 	%rd15856, %rd15852;
	mov.u64 	%rd15858, %rd15854;
	mov.u64 	%rd15857, %rd15853;
	mov.u64 	%rd15859, %rd15855;
	// begin inline asm
	add.cc.u64 %rd15859, %rd15859, %rd8383;
	addc.cc.u64 %rd15858, %rd15858, %rd8384;
	addc.cc.u64 %rd15857, %rd15857, %rd8385;
	addc.u64 %rd15856, %rd15856, %rd8386;
	
	// end inline asm
	setp.gt.u64 	%p106, %rd15856, %rd10;
	@%p106 bra 	$L__BB1_81;
	setp.ne.s64 	%p107, %rd15856, %rd10;
	setp.lt.u64 	%p108, %rd15857, %rd11;
	or.pred  	%p109, %p107, %p108;
	@%p109 bra 	$L__BB1_82;
$L__BB1_81:
	ld.const.u64 	%rd8391, [R_DEV];
	sub.s64 	%rd15859, %rd15859, %rd8391;
	ld.const.u64 	%rd8392, [R_DEV+8];
	sub.s64 	%rd15858, %rd15858, %rd8392;
	sub.s64 	%rd15857, %rd15857, %rd11;
	sub.s64 	%rd15856, %rd15856, %rd10;
$L__BB1_82:
	sub.s64 	%rd8397, %rd15855, %rd8383;
	sub.s64 	%rd8398, %rd15854, %rd8384;
	sub.s64 	%rd8399, %rd15853, %rd8385;
	sub.s64 	%rd8400, %rd15852, %rd8386;
	mov.u64 	%rd15861, %rd15857;
	mov.u64 	%rd15863, %rd15859;
	mov.u64 	%rd15860, %rd15856;
	mov.u64 	%rd15862, %rd15858;
	// begin inline asm
	add.cc.u64 %rd15863, %rd15863, %rd8397;
	addc.cc.u64 %rd15862, %rd15862, %rd8398;
	addc.cc.u64 %rd15861, %rd15861, %rd8399;
	addc.u64 %rd15860, %rd15860, %rd8400;
	
	// end inline asm
	setp.gt.u64 	%p110, %rd15860, %rd10;
	@%p110 bra 	$L__BB1_84;
	setp.ne.s64 	%p111, %rd15860, %rd10;
	setp.lt.u64 	%p112, %rd15861, %rd11;
	or.pred  	%p113, %p111, %p112;
	@%p113 bra 	$L__BB1_85;
$L__BB1_84:
	ld.const.u64 	%rd8405, [R_DEV];
	sub.s64 	%rd15863, %rd15863, %rd8405;
	ld.const.u64 	%rd8406, [R_DEV+8];
	sub.s64 	%rd15862, %rd15862, %rd8406;
	sub.s64 	%rd15861, %rd15861, %rd11;
	sub.s64 	%rd15860, %rd15860, %rd10;
$L__BB1_85:
	sub.s64 	%rd8411, %rd15859, %rd8397;
	sub.s64 	%rd8412, %rd15858, %rd8398;
	sub.s64 	%rd8413, %rd15857, %rd8399;
	sub.s64 	%rd8414, %rd15856, %rd8400;
	mov.u64 	%rd15865, %rd15861;
	mov.u64 	%rd15867, %rd15863;
	mov.u64 	%rd15864, %rd15860;
	mov.u64 	%rd15866, %rd15862;
	// begin inline asm
	add.cc.u64 %rd15867, %rd15867, %rd8411;
	addc.cc.u64 %rd15866, %rd15866, %rd8412;
	addc.cc.u64 %rd15865, %rd15865, %rd8413;
	addc.u64 %rd15864, %rd15864, %rd8414;
	
	// end inline asm
	setp.gt.u64 	%p114, %rd15864, %rd10;
	@%p114 bra 	$L__BB1_87;
	setp.ne.s64 	%p115, %rd15864, %rd10;
	setp.lt.u64 	%p116, %rd15865, %rd11;
	or.pred  	%p117, %p115, %p116;
	@%p117 bra 	$L__BB1_88;
$L__BB1_87:
	ld.const.u64 	%rd8419, [R_DEV];
	sub.s64 	%rd15867, %rd15867, %rd8419;
	ld.const.u64 	%rd8420, [R_DEV+8];
	sub.s64 	%rd15866, %rd15866, %rd8420;
	sub.s64 	%rd15865, %rd15865, %rd11;
	sub.s64 	%rd15864, %rd15864, %rd10;
$L__BB1_88:
	sub.s64 	%rd8425, %rd15863, %rd8411;
	sub.s64 	%rd8426, %rd15862, %rd8412;
	sub.s64 	%rd8427, %rd15861, %rd8413;
	sub.s64 	%rd8428, %rd15860, %rd8414;
	mov.u64 	%rd15870, %rd15866;
	mov.u64 	%rd15869, %rd15865;
	mov.u64 	%rd15871, %rd15867;
	mov.u64 	%rd15868, %rd15864;
	// begin inline asm
	add.cc.u64 %rd15871, %rd15871, %rd8425;
	addc.cc.u64 %rd15870, %rd15870, %rd8426;
	addc.cc.u64 %rd15869, %rd15869, %rd8427;
	addc.u64 %rd15868, %rd15868, %rd8428;
	
	// end inline asm
	setp.gt.u64 	%p118, %rd15868, %rd10;
	@%p118 bra 	$L__BB1_90;
	setp.ne.s64 	%p119, %rd15868, %rd10;
	setp.lt.u64 	%p120, %rd15869, %rd11;
	or.pred  	%p121, %p119, %p120;
	@%p121 bra 	$L__BB1_91;
$L__BB1_90:
	ld.const.u64 	%rd8433, [R_DEV];
	sub.s64 	%rd15871, %rd15871, %rd8433;
	ld.const.u64 	%rd8434, [R_DEV+8];
	sub.s64 	%rd15870, %rd15870, %rd8434;
	sub.s64 	%rd15869, %rd15869, %rd11;
	sub.s64 	%rd15868, %rd15868, %rd10;
$L__BB1_91:
	sub.s64 	%rd8439, %rd15867, %rd8425;
	sub.s64 	%rd8440, %rd15866, %rd8426;
	sub.s64 	%rd8441, %rd15865, %rd8427;
	sub.s64 	%rd8442, %rd15864, %rd8428;
	mov.u64 	%rd15872, %rd15868;
	mov.u64 	%rd15874, %rd15870;
	mov.u64 	%rd15873, %rd15869;
	mov.u64 	%rd15875, %rd15871;
	// begin inline asm
	add.cc.u64 %rd15875, %rd15875, %rd8439;
	addc.cc.u64 %rd15874, %rd15874, %rd8440;
	addc.cc.u64 %rd15873, %rd15873, %rd8441;
	addc.u64 %rd15872, %rd15872, %rd8442;
	
	// end inline asm
	setp.gt.u64 	%p122, %rd15872, %rd10;
	@%p122 bra 	$L__BB1_93;
	setp.ne.s64 	%p123, %rd15872, %rd10;
	setp.lt.u64 	%p124, %rd15873, %rd11;
	or.pred  	%p125, %p123, %p124;
	@%p125 bra 	$L__BB1_94;
$L__BB1_93:
	ld.const.u64 	%rd8447, [R_DEV];
	sub.s64 	%rd15875, %rd15875, %rd8447;
	ld.const.u64 	%rd8448, [R_DEV+8];
	sub.s64 	%rd15874, %rd15874, %rd8448;
	sub.s64 	%rd15873, %rd15873, %rd11;
	sub.s64 	%rd15872, %rd15872, %rd10;
$L__BB1_94:
	sub.s64 	%rd8453, %rd15871, %rd8439;
	sub.s64 	%rd8454, %rd15870, %rd8440;
	sub.s64 	%rd8455, %rd15869, %rd8441;
	sub.s64 	%rd8456, %rd15868, %rd8442;
	mov.u64 	%rd15877, %rd15873;
	mov.u64 	%rd15879, %rd15875;
	mov.u64 	%rd15876, %rd15872;
	mov.u64 	%rd15878, %rd15874;
	// begin inline asm
	add.cc.u64 %rd15879, %rd15879, %rd8453;
	addc.cc.u64 %rd15878, %rd15878, %rd8454;
	addc.cc.u64 %rd15877, %rd15877, %rd8455;
	addc.u64 %rd15876, %rd15876, %rd8456;
	
	// end inline asm
	setp.gt.u64 	%p126, %rd15876, %rd10;
	@%p126 bra 	$L__BB1_96;
	setp.ne.s64 	%p127, %rd15876, %rd10;
	setp.lt.u64 	%p128, %rd15877, %rd11;
	or.pred  	%p129, %p127, %p128;
	@%p129 bra 	$L__BB1_97;
$L__BB1_96:
	ld.const.u64 	%rd8461, [R_DEV];
	sub.s64 	%rd15879, %rd15879, %rd8461;
	ld.const.u64 	%rd8462, [R_DEV+8];
	sub.s64 	%rd15878, %rd15878, %rd8462;
	sub.s64 	%rd15877, %rd15877, %rd11;
	sub.s64 	%rd15876, %rd15876, %rd10;
$L__BB1_97:
	sub.s64 	%rd8467, %rd15875, %rd8453;
	sub.s64 	%rd8468, %rd15874, %rd8454;
	sub.s64 	%rd8469, %rd15873, %rd8455;
	sub.s64 	%rd8470, %rd15872, %rd8456;
	mov.u64 	%rd15881, %rd15877;
	mov.u64 	%rd15883, %rd15879;
	mov.u64 	%rd15880, %rd15876;
	mov.u64 	%rd15882, %rd15878;
	// begin inline asm
	add.cc.u64 %rd15883, %rd15883, %rd8467;
	addc.cc.u64 %rd15882, %rd15882, %rd8468;
	addc.cc.u64 %rd15881, %rd15881, %rd8469;
	addc.u64 %rd15880, %rd15880, %rd8470;
	
	// end inline asm
	setp.gt.u64 	%p130, %rd15880, %rd10;
	@%p130 bra 	$L__BB1_99;
	setp.ne.s64 	%p131, %rd15880, %rd10;
	setp.lt.u64 	%p132, %rd15881, %rd11;
	or.pred  	%p133, %p131, %p132;
	@%p133 bra 	$L__BB1_100;
$L__BB1_99:
	ld.const.u64 	%rd8475, [R_DEV];
	sub.s64 	%rd15883, %rd15883, %rd8475;
	ld.const.u64 	%rd8476, [R_DEV+8];
	sub.s64 	%rd15882, %rd15882, %rd8476;
	sub.s64 	%rd15881, %rd15881, %rd11;
	sub.s64 	%rd15880, %rd15880, %rd10;
$L__BB1_100:
	sub.s64 	%rd8481, %rd15879, %rd8467;
	sub.s64 	%rd8482, %rd15878, %rd8468;
	sub.s64 	%rd8483, %rd15877, %rd8469;
	sub.s64 	%rd8484, %rd15876, %rd8470;
	mov.u64 	%rd15886, %rd15882;
	mov.u64 	%rd15885, %rd15881;
	mov.u64 	%rd15887, %rd15883;
	mov.u64 	%rd15884, %rd15880;
	// begin inline asm
	add.cc.u64 %rd15887, %rd15887, %rd8481;
	addc.cc.u64 %rd15886, %rd15886, %rd8482;
	addc.cc.u64 %rd15885, %rd15885, %rd8483;
	addc.u64 %rd15884, %rd15884, %rd8484;
	
	// end inline asm
	setp.gt.u64 	%p134, %rd15884, %rd10;
	@%p134 bra 	$L__BB1_102;
	setp.ne.s64 	%p135, %rd15884, %rd10;
	setp.lt.u64 	%p136, %rd15885, %rd11;
	or.pred  	%p137, %p135, %p136;
	@%p137 bra 	$L__BB1_103;
$L__BB1_102:
	ld.const.u64 	%rd8489, [R_DEV];
	sub.s64 	%rd15887, %rd15887, %rd8489;
	ld.const.u64 	%rd8490, [R_DEV+8];
	sub.s64 	%rd15886, %rd15886, %rd8490;
	sub.s64 	%rd15885, %rd15885, %rd11;
	sub.s64 	%rd15884, %rd15884, %rd10;
$L__BB1_103:
	sub.s64 	%rd8495, %rd15883, %rd8481;
	sub.s64 	%rd8496, %rd15882, %rd8482;
	sub.s64 	%rd8497, %rd15881, %rd8483;
	sub.s64 	%rd8498, %rd15880, %rd8484;
	mov.u64 	%rd15888, %rd15884;
	mov.u64 	%rd15890, %rd15886;
	mov.u64 	%rd15889, %rd15885;
	mov.u64 	%rd15891, %rd15887;
	// begin inline asm
	add.cc.u64 %rd15891, %rd15891, %rd8495;
	addc.cc.u64 %rd15890, %rd15890, %rd8496;
	addc.cc.u64 %rd15889, %rd15889, %rd8497;
	addc.u64 %rd15888, %rd15888, %rd8498;
	
	// end inline asm
	setp.gt.u64 	%p138, %rd15888, %rd10;
	@%p138 bra 	$L__BB1_105;
	setp.ne.s64 	%p139, %rd15888, %rd10;
	setp.lt.u64 	%p140, %rd15889, %rd11;
	or.pred  	%p141, %p139, %p140;
	@%p141 bra 	$L__BB1_106;
$L__BB1_105:
	ld.const.u64 	%rd8503, [R_DEV];
	sub.s64 	%rd15891, %rd15891, %rd8503;
	ld.const.u64 	%rd8504, [R_DEV+8];
	sub.s64 	%rd15890, %rd15890, %rd8504;
	sub.s64 	%rd15889, %rd15889, %rd11;
	sub.s64 	%rd15888, %rd15888, %rd10;
$L__BB1_106:
	sub.s64 	%rd8509, %rd15887, %rd8495;
	sub.s64 	%rd8510, %rd15886, %rd8496;
	sub.s64 	%rd8511, %rd15885, %rd8497;
	sub.s64 	%rd8512, %rd15884, %rd8498;
	mov.u64 	%rd15893, %rd15889;
	mov.u64 	%rd15895, %rd15891;
	mov.u64 	%rd15892, %rd15888;
	mov.u64 	%rd15894, %rd15890;
	// begin inline asm
	add.cc.u64 %rd15895, %rd15895, %rd8509;
	addc.cc.u64 %rd15894, %rd15894, %rd8510;
	addc.cc.u64 %rd15893, %rd15893, %rd8511;
	addc.u64 %rd15892, %rd15892, %rd8512;
	
	// end inline asm
	setp.gt.u64 	%p142, %rd15892, %rd10;
	@%p142 bra 	$L__BB1_108;
	setp.ne.s64 	%p143, %rd15892, %rd10;
	setp.lt.u64 	%p144, %rd15893, %rd11;
	or.pred  	%p145, %p143, %p144;
	@%p145 bra 	$L__BB1_109;
$L__BB1_108:
	ld.const.u64 	%rd8517, [R_DEV];
	sub.s64 	%rd15895, %rd15895, %rd8517;
	ld.const.u64 	%rd8518, [R_DEV+8];
	sub.s64 	%rd15894, %rd15894, %rd8518;
	sub.s64 	%rd15893, %rd15893, %rd11;
	sub.s64 	%rd15892, %rd15892, %rd10;
$L__BB1_109:
	sub.s64 	%rd8523, %rd15891, %rd8509;
	sub.s64 	%rd8524, %rd15890, %rd8510;
	sub.s64 	%rd8525, %rd15889, %rd8511;
	sub.s64 	%rd8526, %rd15888, %rd8512;
	mov.u64 	%rd15897, %rd15893;
	mov.u64 	%rd15899, %rd15895;
	mov.u64 	%rd15896, %rd15892;
	mov.u64 	%rd15898, %rd15894;
	// begin inline asm
	add.cc.u64 %rd15899, %rd15899, %rd8523;
	addc.cc.u64 %rd15898, %rd15898, %rd8524;
	addc.cc.u64 %rd15897, %rd15897, %rd8525;
	addc.u64 %rd15896, %rd15896, %rd8526;
	
	// end inline asm
	setp.gt.u64 	%p146, %rd15896, %rd10;
	@%p146 bra 	$L__BB1_111;
	setp.ne.s64 	%p147, %rd15896, %rd10;
	setp.lt.u64 	%p148, %rd15897, %rd11;
	or.pred  	%p149, %p147, %p148;
	@%p149 bra 	$L__BB1_112;
$L__BB1_111:
	ld.const.u64 	%rd8531, [R_DEV];
	sub.s64 	%rd15899, %rd15899, %rd8531;
	ld.const.u64 	%rd8532, [R_DEV+8];
	sub.s64 	%rd15898, %rd15898, %rd8532;
	sub.s64 	%rd15897, %rd15897, %rd11;
	sub.s64 	%rd15896, %rd15896, %rd10;
$L__BB1_112:
	sub.s64 	%rd8537, %rd15895, %rd8523;
	sub.s64 	%rd8538, %rd15894, %rd8524;
	sub.s64 	%rd8539, %rd15893, %rd8525;
	sub.s64 	%rd8540, %rd15892, %rd8526;
	mov.u64 	%rd15902, %rd15898;
	mov.u64 	%rd15901, %rd15897;
	mov.u64 	%rd15903, %rd15899;
	mov.u64 	%rd15900, %rd15896;
	// begin inline asm
	add.cc.u64 %rd15903, %rd15903, %rd8537;
	addc.cc.u64 %rd15902, %rd15902, %rd8538;
	addc.cc.u64 %rd15901, %rd15901, %rd8539;
	addc.u64 %rd15900, %rd15900, %rd8540;
	
	// end inline asm
	setp.gt.u64 	%p150, %rd15900, %rd10;
	@%p150 bra 	$L__BB1_114;
	setp.ne.s64 	%p151, %rd15900, %rd10;
	setp.lt.u64 	%p152, %rd15901, %rd11;
	or.pred  	%p153, %p151, %p152;
	@%p153 bra 	$L__BB1_115;
$L__BB1_114:
	ld.const.u64 	%rd8545, [R_DEV];
	sub.s64 	%rd15903, %rd15903, %rd8545;
	ld.const.u64 	%rd8546, [R_DEV+8];
	sub.s64 	%rd15902, %rd15902, %rd8546;
	sub.s64 	%rd15901, %rd15901, %rd11;
	sub.s64 	%rd15900, %rd15900, %rd10;
$L__BB1_115:
	sub.s64 	%rd8551, %rd15899, %rd8537;
	sub.s64 	%rd8552, %rd15898, %rd8538;
	sub.s64 	%rd8553, %rd15897, %rd8539;
	sub.s64 	%rd8554, %rd15896, %rd8540;
	mov.u64 	%rd15904, %rd15900;
	mov.u64 	%rd15906, %rd15902;
	mov.u64 	%rd15905, %rd15901;
	mov.u64 	%rd15907, %rd15903;
	// begin inline asm
	add.cc.u64 %rd15907, %rd15907, %rd8551;
	addc.cc.u64 %rd15906, %rd15906, %rd8552;
	addc.cc.u64 %rd15905, %rd15905, %rd8553;
	addc.u64 %rd15904, %rd15904, %rd8554;
	
	// end inline asm
	setp.gt.u64 	%p154, %rd15904, %rd10;
	@%p154 bra 	$L__BB1_117;
	setp.ne.s64 	%p155, %rd15904, %rd10;
	setp.lt.u64 	%p156, %rd15905, %rd11;
	or.pred  	%p157, %p155, %p156;
	@%p157 bra 	$L__BB1_118;
$L__BB1_117:
	ld.const.u64 	%rd8559, [R_DEV];
	sub.s64 	%rd15907, %rd15907, %rd8559;
	ld.const.u64 	%rd8560, [R_DEV+8];
	sub.s64 	%rd15906, %rd15906, %rd8560;
	sub.s64 	%rd15905, %rd15905, %rd11;
	sub.s64 	%rd15904, %rd15904, %rd10;
$L__BB1_118:
	sub.s64 	%rd8565, %rd15903, %rd8551;
	sub.s64 	%rd8566, %rd15902, %rd8552;
	sub.s64 	%rd8567, %rd15901, %rd8553;
	sub.s64 	%rd8568, %rd15900, %rd8554;
	mov.u64 	%rd15909, %rd15905;
	mov.u64 	%rd15911, %rd15907;
	mov.u64 	%rd15908, %rd15904;
	mov.u64 	%rd15910, %rd15906;
	// begin inline asm
	add.cc.u64 %rd15911, %rd15911, %rd8565;
	addc.cc.u64 %rd15910, %rd15910, %rd8566;
	addc.cc.u64 %rd15909, %rd15909, %rd8567;
	addc.u64 %rd15908, %rd15908, %rd8568;
	
	// end inline asm
	setp.gt.u64 	%p158, %rd15908, %rd10;
	@%p158 bra 	$L__BB1_120;
	setp.ne.s64 	%p159, %rd15908, %rd10;
	setp.lt.u64 	%p160, %rd15909, %rd11;
	or.pred  	%p161, %p159, %p160;
	@%p161 bra 	$L__BB1_121;
$L__BB1_120:
	ld.const.u64 	%rd8573, [R_DEV];
	sub.s64 	%rd15911, %rd15911, %rd8573;
	ld.const.u64 	%rd8574, [R_DEV+8];
	sub.s64 	%rd15910, %rd15910, %rd8574;
	sub.s64 	%rd15909, %rd15909, %rd11;
	sub.s64 	%rd15908, %rd15908, %rd10;
$L__BB1_121:
	sub.s64 	%rd8579, %rd15907, %rd8565;
	sub.s64 	%rd8580, %rd15906, %rd8566;
	sub.s64 	%rd8581, %rd15905, %rd8567;
	sub.s64 	%rd8582, %rd15904, %rd8568;
	mov.u64 	%rd15913, %rd15909;
	mov.u64 	%rd15915, %rd15911;
	mov.u64 	%rd15912, %rd15908;
	mov.u64 	%rd15914, %rd15910;
	// begin inline asm
	add.cc.u64 %rd15915, %rd15915, %rd8579;
	addc.cc.u64 %rd15914, %rd15914, %rd8580;
	addc.cc.u64 %rd15913, %rd15913, %rd8581;
	addc.u64 %rd15912, %rd15912, %rd8582;
	
	// end inline asm
	setp.gt.u64 	%p162, %rd15912, %rd10;
	@%p162 bra 	$L__BB1_123;
	setp.ne.s64 	%p163, %rd15912, %rd10;
	setp.lt.u64 	%p164, %rd15913, %rd11;
	or.pred  	%p165, %p163, %p164;
	@%p165 bra 	$L__BB1_124;
$L__BB1_123:
	ld.const.u64 	%rd8587, [R_DEV];
	sub.s64 	%rd15915, %rd15915, %rd8587;
	ld.const.u64 	%rd8588, [R_DEV+8];
	sub.s64 	%rd15914, %rd15914, %rd8588;
	sub.s64 	%rd15913, %rd15913, %rd11;
	sub.s64 	%rd15912, %rd15912, %rd10;
$L__BB1_124:
	sub.s64 	%rd8593, %rd15911, %rd8579;
	sub.s64 	%rd8594, %rd15910, %rd8580;
	sub.s64 	%rd8595, %rd15909, %rd8581;
	sub.s64 	%rd8596, %rd15908, %rd8582;
	mov.u64 	%rd15918, %rd15914;
	mov.u64 	%rd15917, %rd15913;
	mov.u64 	%rd15919, %rd15915;
	mov.u64 	%rd15916, %rd15912;
	// begin inline asm
	add.cc.u64 %rd15919, %rd15919, %rd8593;
	addc.cc.u64 %rd15918, %rd15918, %rd8594;
	addc.cc.u64 %rd15917, %rd15917, %rd8595;
	addc.u64 %rd15916, %rd15916, %rd8596;
	
	// end inline asm
	setp.gt.u64 	%p166, %rd15916, %rd10;
	@%p166 bra 	$L__BB1_126;
	setp.ne.s64 	%p167, %rd15916, %rd10;
	setp.lt.u64 	%p168, %rd15917, %rd11;
	or.pred  	%p169, %p167, %p168;
	@%p169 bra 	$L__BB1_127;
$L__BB1_126:
	ld.const.u64 	%rd8601, [R_DEV];
	sub.s64 	%rd15919, %rd15919, %rd8601;
	ld.const.u64 	%rd8602, [R_DEV+8];
	sub.s64 	%rd15918, %rd15918, %rd8602;
	sub.s64 	%rd15917, %rd15917, %rd11;
	sub.s64 	%rd15916, %rd15916, %rd10;
$L__BB1_127:
	sub.s64 	%rd8607, %rd15915, %rd8593;
	sub.s64 	%rd8608, %rd15914, %rd8594;
	sub.s64 	%rd8609, %rd15913, %rd8595;
	sub.s64 	%rd8610, %rd15912, %rd8596;
	mov.u64 	%rd15920, %rd15916;
	mov.u64 	%rd15922, %rd15918;
	mov.u64 	%rd15921, %rd15917;
	mov.u64 	%rd15923, %rd15919;
	// begin inline asm
	add.cc.u64 %rd15923, %rd15923, %rd8607;
	addc.cc.u64 %rd15922, %rd15922, %rd8608;
	addc.cc.u64 %rd15921, %rd15921, %rd8609;
	addc.u64 %rd15920, %rd15920, %rd8610;
	
	// end inline asm
	setp.gt.u64 	%p170, %rd15920, %rd10;
	@%p170 bra 	$L__BB1_129;
	setp.ne.s64 	%p171, %rd15920, %rd10;
	setp.lt.u64 	%p172, %rd15921, %rd11;
	or.pred  	%p173, %p171, %p172;
	@%p173 bra 	$L__BB1_130;
$L__BB1_129:
	ld.const.u64 	%rd8615, [R_DEV];
	sub.s64 	%rd15923, %rd15923, %rd8615;
	ld.const.u64 	%rd8616, [R_DEV+8];
	sub.s64 	%rd15922, %rd15922, %rd8616;
	sub.s64 	%rd15921, %rd15921, %rd11;
	sub.s64 	%rd15920, %rd15920, %rd10;
$L__BB1_130:
	sub.s64 	%rd8621, %rd15919, %rd8607;
	sub.s64 	%rd8622, %rd15918, %rd8608;
	sub.s64 	%rd8623, %rd15917, %rd8609;
	sub.s64 	%rd8624, %rd15916, %rd8610;
	mov.u64 	%rd15925, %rd15921;
	mov.u64 	%rd15927, %rd15923;
	mov.u64 	%rd15924, %rd15920;
	mov.u64 	%rd15926, %rd15922;
	// begin inline asm
	add.cc.u64 %rd15927, %rd15927, %rd8621;
	addc.cc.u64 %rd15926, %rd15926, %rd8622;
	addc.cc.u64 %rd15925, %rd15925, %rd8623;
	addc.u64 %rd15924, %rd15924, %rd8624;
	
	// end inline asm
	setp.gt.u64 	%p174, %rd15924, %rd10;
	@%p174 bra 	$L__BB1_132;
	setp.ne.s64 	%p175, %rd15924, %rd10;
	setp.lt.u64 	%p176, %rd15925, %rd11;
	or.pred  	%p177, %p175, %p176;
	@%p177 bra 	$L__BB1_133;
$L__BB1_132:
	ld.const.u64 	%rd8629, [R_DEV];
	sub.s64 	%rd15927, %rd15927, %rd8629;
	ld.const.u64 	%rd8630, [R_DEV+8];
	sub.s64 	%rd15926, %rd15926, %rd8630;
	sub.s64 	%rd15925, %rd15925, %rd11;
	sub.s64 	%rd15924, %rd15924, %rd10;
$L__BB1_133:
	sub.s64 	%rd8635, %rd15923, %rd8621;
	sub.s64 	%rd8636, %rd15922, %rd8622;
	sub.s64 	%rd8637, %rd15921, %rd8623;
	sub.s64 	%rd8638, %rd15920, %rd8624;
	mov.u64 	%rd15929, %rd15925;
	mov.u64 	%rd15931, %rd15927;
	mov.u64 	%rd15928, %rd15924;
	mov.u64 	%rd15930, %rd15926;
	// begin inline asm
	add.cc.u64 %rd15931, %rd15931, %rd8635;
	addc.cc.u64 %rd15930, %rd15930, %rd8636;
	addc.cc.u64 %rd15929, %rd15929, %rd8637;
	addc.u64 %rd15928, %rd15928, %rd8638;
	
	// end inline asm
	setp.gt.u64 	%p178, %rd15928, %rd10;
	@%p178 bra 	$L__BB1_135;
	setp.ne.s64 	%p179, %rd15928, %rd10;
	setp.lt.u64 	%p180, %rd15929, %rd11;
	or.pred  	%p181, %p179, %p180;
	@%p181 bra 	$L__BB1_136;
$L__BB1_135:
	ld.const.u64 	%rd8643, [R_DEV];
	sub.s64 	%rd15931, %rd15931, %rd8643;
	ld.const.u64 	%rd8644, [R_DEV+8];
	sub.s64 	%rd15930, %rd15930, %rd8644;
	sub.s64 	%rd15929, %rd15929, %rd11;
	sub.s64 	%rd15928, %rd15928, %rd10;
$L__BB1_136:
	sub.s64 	%rd8649, %rd15927, %rd8635;
	sub.s64 	%rd8650, %rd15926, %rd8636;
	sub.s64 	%rd8651, %rd15925, %rd8637;
	sub.s64 	%rd8652, %rd15924, %rd8638;
	mov.u64 	%rd15934, %rd15930;
	mov.u64 	%rd15933, %rd15929;
	mov.u64 	%rd15935, %rd15931;
	mov.u64 	%rd15932, %rd15928;
	// begin inline asm
	add.cc.u64 %rd15935, %rd15935, %rd8649;
	addc.cc.u64 %rd15934, %rd15934, %rd8650;
	addc.cc.u64 %rd15933, %rd15933, %rd8651;
	addc.u64 %rd15932, %rd15932, %rd8652;
	
	// end inline asm
	setp.gt.u64 	%p182, %rd15932, %rd10;
	@%p182 bra 	$L__BB1_138;
	setp.ne.s64 	%p183, %rd15932, %rd10;
	setp.lt.u64 	%p184, %rd15933, %rd11;
	or.pred  	%p185, %p183, %p184;
	@%p185 bra 	$L__BB1_139;
$L__BB1_138:
	ld.const.u64 	%rd8657, [R_DEV];
	sub.s64 	%rd15935, %rd15935, %rd8657;
	ld.const.u64 	%rd8658, [R_DEV+8];
	sub.s64 	%rd15934, %rd15934, %rd8658;
	sub.s64 	%rd15933, %rd15933, %rd11;
	sub.s64 	%rd15932, %rd15932, %rd10;
$L__BB1_139:
	sub.s64 	%rd8663, %rd15931, %rd8649;
	sub.s64 	%rd8664, %rd15930, %rd8650;
	sub.s64 	%rd8665, %rd15929, %rd8651;
	sub.s64 	%rd8666, %rd15928, %rd8652;
	mov.u64 	%rd15936, %rd15932;
	mov.u64 	%rd15938, %rd15934;
	mov.u64 	%rd15937, %rd15933;
	mov.u64 	%rd15939, %rd15935;
	// begin inline asm
	add.cc.u64 %rd15939, %rd15939, %rd8663;
	addc.cc.u64 %rd15938, %rd15938, %rd8664;
	addc.cc.u64 %rd15937, %rd15937, %rd8665;
	addc.u64 %rd15936, %rd15936, %rd8666;
	
	// end inline asm
	setp.gt.u64 	%p186, %rd15936, %rd10;
	@%p186 bra 	$L__BB1_141;
	setp.ne.s64 	%p187, %rd15936, %rd10;
	setp.lt.u64 	%p188, %rd15937, %rd11;
	or.pred  	%p189, %p187, %p188;
	@%p189 bra 	$L__BB1_142;
$L__BB1_141:
	ld.const.u64 	%rd8671, [R_DEV];
	sub.s64 	%rd15939, %rd15939, %rd8671;
	ld.const.u64 	%rd8672, [R_DEV+8];
	sub.s64 	%rd15938, %rd15938, %rd8672;
	sub.s64 	%rd15937, %rd15937, %rd11;
	sub.s64 	%rd15936, %rd15936, %rd10;
$L__BB1_142:
	sub.s64 	%rd8677, %rd15935, %rd8663;
	sub.s64 	%rd8678, %rd15934, %rd8664;
	sub.s64 	%rd8679, %rd15933, %rd8665;
	sub.s64 	%rd8680, %rd15932, %rd8666;
	mov.u64 	%rd15941, %rd15937;
	mov.u64 	%rd15943, %rd15939;
	mov.u64 	%rd15940, %rd15936;
	mov.u64 	%rd15942, %rd15938;
	// begin inline asm
	add.cc.u64 %rd15943, %rd15943, %rd8677;
	addc.cc.u64 %rd15942, %rd15942, %rd8678;
	addc.cc.u64 %rd15941, %rd15941, %rd8679;
	addc.u64 %rd15940, %rd15940, %rd8680;
	
	// end inline asm
	setp.gt.u64 	%p190, %rd15940, %rd10;
	@%p190 bra 	$L__BB1_144;
	setp.ne.s64 	%p191, %rd15940, %rd10;
	setp.lt.u64 	%p192, %rd15941, %rd11;
	or.pred  	%p193, %p191, %p192;
	@%p193 bra 	$L__BB1_145;
$L__BB1_144:
	ld.const.u64 	%rd8685, [R_DEV];
	sub.s64 	%rd15943, %rd15943, %rd8685;
	ld.const.u64 	%rd8686, [R_DEV+8];
	sub.s64 	%rd15942, %rd15942, %rd8686;
	sub.s64 	%rd15941, %rd15941, %rd11;
	sub.s64 	%rd15940, %rd15940, %rd10;
$L__BB1_145:
	sub.s64 	%rd8691, %rd15939, %rd8677;
	sub.s64 	%rd8692, %rd15938, %rd8678;
	sub.s64 	%rd8693, %rd15937, %rd8679;
	sub.s64 	%rd8694, %rd15936, %rd8680;
	mov.u64 	%rd15945, %rd15941;
	mov.u64 	%rd15947, %rd15943;
	mov.u64 	%rd15944, %rd15940;
	mov.u64 	%rd15946, %rd15942;
	// begin inline asm
	add.cc.u64 %rd15947, %rd15947, %rd8691;
	addc.cc.u64 %rd15946, %rd15946, %rd8692;
	addc.cc.u64 %rd15945, %rd15945, %rd8693;
	addc.u64 %rd15944, %rd15944, %rd8694;
	
	// end inline asm
	setp.gt.u64 	%p194, %rd15944, %rd10;
	@%p194 bra 	$L__BB1_147;
	setp.ne.s64 	%p195, %rd15944, %rd10;
	setp.lt.u64 	%p196, %rd15945, %rd11;
	or.pred  	%p197, %p195, %p196;
	@%p197 bra 	$L__BB1_148;
$L__BB1_147:
	ld.const.u64 	%rd8699, [R_DEV];
	sub.s64 	%rd15947, %rd15947, %rd8699;
	ld.const.u64 	%rd8700, [R_DEV+8];
	sub.s64 	%rd15946, %rd15946, %rd8700;
	sub.s64 	%rd15945, %rd15945, %rd11;
	sub.s64 	%rd15944, %rd15944, %rd10;
$L__BB1_148:
	sub.s64 	%rd8705, %rd15943, %rd8691;
	sub.s64 	%rd8706, %rd15942, %rd8692;
	sub.s64 	%rd8707, %rd15941, %rd8693;
	sub.s64 	%rd8708, %rd15940, %rd8694;
	mov.u64 	%rd15950, %rd15946;
	mov.u64 	%rd15949, %rd15945;
	mov.u64 	%rd15951, %rd15947;
	mov.u64 	%rd15948, %rd15944;
	// begin inline asm
	add.cc.u64 %rd15951, %rd15951, %rd8705;
	addc.cc.u64 %rd15950, %rd15950, %rd8706;
	addc.cc.u64 %rd15949, %rd15949, %rd8707;
	addc.u64 %rd15948, %rd15948, %rd8708;
	
	// end inline asm
	setp.gt.u64 	%p198, %rd15948, %rd10;
	@%p198 bra 	$L__BB1_150;
	setp.ne.s64 	%p199, %rd15948, %rd10;
	setp.lt.u64 	%p200, %rd15949, %rd11;
	or.pred  	%p201, %p199, %p200;
	@%p201 bra 	$L__BB1_151;
$L__BB1_150:
	ld.const.u64 	%rd8713, [R_DEV];
	sub.s64 	%rd15951, %rd15951, %rd8713;
	ld.const.u64 	%rd8714, [R_DEV+8];
	sub.s64 	%rd15950, %rd15950, %rd8714;
	sub.s64 	%rd15949, %rd15949, %rd11;
	sub.s64 	%rd15948, %rd15948, %rd10;
$L__BB1_151:
	sub.s64 	%rd8719, %rd15947, %rd8705;
	sub.s64 	%rd8720, %rd15946, %rd8706;
	sub.s64 	%rd8721, %rd15945, %rd8707;
	sub.s64 	%rd8722, %rd15944, %rd8708;
	mov.u64 	%rd15952, %rd15948;
	mov.u64 	%rd15954, %rd15950;
	mov.u64 	%rd15953, %rd15949;
	mov.u64 	%rd15955, %rd15951;
	// begin inline asm
	add.cc.u64 %rd15955, %rd15955, %rd8719;
	addc.cc.u64 %rd15954, %rd15954, %rd8720;
	addc.cc.u64 %rd15953, %rd15953, %rd8721;
	addc.u64 %rd15952, %rd15952, %rd8722;
	
	// end inline asm
	setp.gt.u64 	%p202, %rd15952, %rd10;
	@%p202 bra 	$L__BB1_153;
	setp.ne.s64 	%p203, %rd15952, %rd10;
	setp.lt.u64 	%p204, %rd15953, %rd11;
	or.pred  	%p205, %p203, %p204;
	@%p205 bra 	$L__BB1_154;
$L__BB1_153:
	ld.const.u64 	%rd8727, [R_DEV];
	sub.s64 	%rd15955, %rd15955, %rd8727;
	ld.const.u64 	%rd8728, [R_DEV+8];
	sub.s64 	%rd15954, %rd15954, %rd8728;
	sub.s64 	%rd15953, %rd15953, %rd11;
	sub.s64 	%rd15952, %rd15952, %rd10;
$L__BB1_154:
	sub.s64 	%rd8733, %rd15951, %rd8719;
	sub.s64 	%rd8734, %rd15950, %rd8720;
	sub.s64 	%rd8735, %rd15949, %rd8721;
	sub.s64 	%rd8736, %rd15948, %rd8722;
	mov.u64 	%rd15957, %rd15953;
	mov.u64 	%rd15959, %rd15955;
	mov.u64 	%rd15956, %rd15952;
	mov.u64 	%rd15958, %rd15954;
	// begin inline asm
	add.cc.u64 %rd15959, %rd15959, %rd8733;
	addc.cc.u64 %rd15958, %rd15958, %rd8734;
	addc.cc.u64 %rd15957, %rd15957, %rd8735;
	addc.u64 %rd15956, %rd15956, %rd8736;
	
	// end inline asm
	setp.gt.u64 	%p206, %rd15956, %rd10;
	@%p206 bra 	$L__BB1_156;
	setp.ne.s64 	%p207, %rd15956, %rd10;
	setp.lt.u64 	%p208, %rd15957, %rd11;
	or.pred  	%p209, %p207, %p208;
	@%p209 bra 	$L__BB1_157;
$L__BB1_156:
	ld.const.u64 	%rd8741, [R_DEV];
	sub.s64 	%rd15959, %rd15959, %rd8741;
	ld.const.u64 	%rd8742, [R_DEV+8];
	sub.s64 	%rd15958, %rd15958, %rd8742;
	sub.s64 	%rd15957, %rd15957, %rd11;
	sub.s64 	%rd15956, %rd15956, %rd10;
$L__BB1_157:
	sub.s64 	%rd8747, %rd15955, %rd8733;
	sub.s64 	%rd8748, %rd15954, %rd8734;
	sub.s64 	%rd8749, %rd15953, %rd8735;
	sub.s64 	%rd8750, %rd15952, %rd8736;
	mov.u64 	%rd15961, %rd15957;
	mov.u64 	%rd15963, %rd15959;
	mov.u64 	%rd15960, %rd15956;
	mov.u64 	%rd15962, %rd15958;
	// begin inline asm
	add.cc.u64 %rd15963, %rd15963, %rd8747;
	addc.cc.u64 %rd15962, %rd15962, %rd8748;
	addc.cc.u64 %rd15961, %rd15961, %rd8749;
	addc.u64 %rd15960, %rd15960, %rd8750;
	
	// end inline asm
	setp.gt.u64 	%p210, %rd15960, %rd10;
	@%p210 bra 	$L__BB1_159;
	setp.ne.s64 	%p211, %rd15960, %rd10;
	setp.lt.u64 	%p212, %rd15961, %rd11;
	or.pred  	%p213, %p211, %p212;
	@%p213 bra 	$L__BB1_160;
$L__BB1_159:
	ld.const.u64 	%rd8755, [R_DEV];
	sub.s64 	%rd15963, %rd15963, %rd8755;
	ld.const.u64 	%rd8756, [R_DEV+8];
	sub.s64 	%rd15962, %rd15962, %rd8756;
	sub.s64 	%rd15961, %rd15961, %rd11;
	sub.s64 	%rd15960, %rd15960, %rd10;
$L__BB1_160:
	sub.s64 	%rd8761, %rd15959, %rd8747;
	sub.s64 	%rd8762, %rd15958, %rd8748;
	sub.s64 	%rd8763, %rd15957, %rd8749;
	sub.s64 	%rd8764, %rd15956, %rd8750;
	mov.u64 	%rd15966, %rd15962;
	mov.u64 	%rd15965, %rd15961;
	mov.u64 	%rd15967, %rd15963;
	mov.u64 	%rd15964, %rd15960;
	// begin inline asm
	add.cc.u64 %rd15967, %rd15967, %rd8761;
	addc.cc.u64 %rd15966, %rd15966, %rd8762;
	addc.cc.u64 %rd15965, %rd15965, %rd8763;
	addc.u64 %rd15964, %rd15964, %rd8764;
	
	// end inline asm
	setp.gt.u64 	%p214, %rd15964, %rd10;
	@%p214 bra 	$L__BB1_162;
	setp.ne.s64 	%p215, %rd15964, %rd10;
	setp.lt.u64 	%p216, %rd15965, %rd11;
	or.pred  	%p217, %p215, %p216;
	@%p217 bra 	$L__BB1_163;
$L__BB1_162:
	ld.const.u64 	%rd8769, [R_DEV];
	sub.s64 	%rd15967, %rd15967, %rd8769;
	ld.const.u64 	%rd8770, [R_DEV+8];
	sub.s64 	%rd15966, %rd15966, %rd8770;
	sub.s64 	%rd15965, %rd15965, %rd11;
	sub.s64 	%rd15964, %rd15964, %rd10;
$L__BB1_163:
	sub.s64 	%rd8775, %rd15963, %rd8761;
	sub.s64 	%rd8776, %rd15962, %rd8762;
	sub.s64 	%rd8777, %rd15961, %rd8763;
	sub.s64 	%rd8778, %rd15960, %rd8764;
	mov.u64 	%rd15968, %rd15964;
	mov.u64 	%rd15970, %rd15966;
	mov.u64 	%rd15969, %rd15965;
	mov.u64 	%rd15971, %rd15967;
	// begin inline asm
	add.cc.u64 %rd15971, %rd15971, %rd8775;
	addc.cc.u64 %rd15970, %rd15970, %rd8776;
	addc.cc.u64 %rd15969, %rd15969, %rd8777;
	addc.u64 %rd15968, %rd15968, %rd8778;
	
	// end inline asm
	setp.gt.u64 	%p218, %rd15968, %rd10;
	@%p218 bra 	$L__BB1_165;
	setp.ne.s64 	%p219, %rd15968, %rd10;
	setp.lt.u64 	%p220, %rd15969, %rd11;
	or.pred  	%p221, %p219, %p220;
	@%p221 bra 	$L__BB1_166;
$L__BB1_165:
	ld.const.u64 	%rd8783, [R_DEV];
	sub.s64 	%rd15971, %rd15971, %rd8783;
	ld.const.u64 	%rd8784, [R_DEV+8];
	sub.s64 	%rd15970, %rd15970, %rd8784;
	sub.s64 	%rd15969, %rd15969, %rd11;
	sub.s64 	%rd15968, %rd15968, %rd10;
$L__BB1_166:
	sub.s64 	%rd8789, %rd15967, %rd8775;
	sub.s64 	%rd8790, %rd15966, %rd8776;
	sub.s64 	%rd8791, %rd15965, %rd8777;
	sub.s64 	%rd8792, %rd15964, %rd8778;
	mov.u64 	%rd15973, %rd15969;
	mov.u64 	%rd15975, %rd15971;
	mov.u64 	%rd15972, %rd15968;
	mov.u64 	%rd15974, %rd15970;
	// begin inline asm
	add.cc.u64 %rd15975, %rd15975, %rd8789;
	addc.cc.u64 %rd15974, %rd15974, %rd8790;
	addc.cc.u64 %rd15973, %rd15973, %rd8791;
	addc.u64 %rd15972, %rd15972, %rd8792;
	
	// end inline asm
	setp.gt.u64 	%p222, %rd15972, %rd10;
	@%p222 bra 	$L__BB1_168;
	setp.ne.s64 	%p223, %rd15972, %rd10;
	setp.lt.u64 	%p224, %rd15973, %rd11;
	or.pred  	%p225, %p223, %p224;
	@%p225 bra 	$L__BB1_169;
$L__BB1_168:
	ld.const.u64 	%rd8797, [R_DEV];
	sub.s64 	%rd15975, %rd15975, %rd8797;
	ld.const.u64 	%rd8798, [R_DEV+8];
	sub.s64 	%rd15974, %rd15974, %rd8798;
	sub.s64 	%rd15973, %rd15973, %rd11;
	sub.s64 	%rd15972, %rd15972, %rd10;
$L__BB1_169:
	sub.s64 	%rd8803, %rd15971, %rd8789;
	sub.s64 	%rd8804, %rd15970, %rd8790;
	sub.s64 	%rd8805, %rd15969, %rd8791;
	sub.s64 	%rd8806, %rd15968, %rd8792;
	mov.u64 	%rd15977, %rd15973;
	mov.u64 	%rd15979, %rd15975;
	mov.u64 	%rd15976, %rd15972;
	mov.u64 	%rd15978, %rd15974;
	// begin inline asm
	add.cc.u64 %rd15979, %rd15979, %rd8803;
	addc.cc.u64 %rd15978, %rd15978, %rd8804;
	addc.cc.u64 %rd15977, %rd15977, %rd8805;
	addc.u64 %rd15976, %rd15976, %rd8806;
	
	// end inline asm
	setp.gt.u64 	%p226, %rd15976, %rd10;
	@%p226 bra 	$L__BB1_171;
	setp.ne.s64 	%p227, %rd15976, %rd10;
	setp.lt.u64 	%p228, %rd15977, %rd11;
	or.pred  	%p229, %p227, %p228;
	@%p229 bra 	$L__BB1_172;
$L__BB1_171:
	ld.const.u64 	%rd8811, [R_DEV];
	sub.s64 	%rd15979, %rd15979, %rd8811;
	ld.const.u64 	%rd8812, [R_DEV+8];
	sub.s64 	%rd15978, %rd15978, %rd8812;
	sub.s64 	%rd15977, %rd15977, %rd11;
	sub.s64 	%rd15976, %rd15976, %rd10;
$L__BB1_172:
	sub.s64 	%rd8817, %rd15975, %rd8803;
	sub.s64 	%rd8818, %rd15974, %rd8804;
	sub.s64 	%rd8819, %rd15973, %rd8805;
	sub.s64 	%rd8820, %rd15972, %rd8806;
	mov.u64 	%rd15982, %rd15978;
	mov.u64 	%rd15981, %rd15977;
	mov.u64 	%rd15983, %rd15979;
	mov.u64 	%rd15980, %rd15976;
	// begin inline asm
	add.cc.u64 %rd15983, %rd15983, %rd8817;
	addc.cc.u64 %rd15982, %rd15982, %rd8818;
	addc.cc.u64 %rd15981, %rd15981, %rd8819;
	addc.u64 %rd15980, %rd15980, %rd8820;
	
	// end inline asm
	setp.gt.u64 	%p230, %rd15980, %rd10;
	@%p230 bra 	$L__BB1_174;
	setp.ne.s64 	%p231, %rd15980, %rd10;
	setp.lt.u64 	%p232, %rd15981, %rd11;
	or.pred  	%p233, %p231, %p232;
	@%p233 bra 	$L__BB1_175;
$L__BB1_174:
	ld.const.u64 	%rd8825, [R_DEV];
	sub.s64 	%rd15983, %rd15983, %rd8825;
	ld.const.u64 	%rd8826, [R_DEV+8];
	sub.s64 	%rd15982, %rd15982, %rd8826;
	sub.s64 	%rd15981, %rd15981, %rd11;
	sub.s64 	%rd15980, %rd15980, %rd10;
$L__BB1_175:
	sub.s64 	%rd8831, %rd15979, %rd8817;
	sub.s64 	%rd8832, %rd15978, %rd8818;
	sub.s64 	%rd8833, %rd15977, %rd8819;
	sub.s64 	%rd8834, %rd15976, %rd8820;
	mov.u64 	%rd15984, %rd15980;
	mov.u64 	%rd15986, %rd15982;
	mov.u64 	%rd15985, %rd15981;
	mov.u64 	%rd15987, %rd15983;
	// begin inline asm
	add.cc.u64 %rd15987, %rd15987, %rd8831;
	addc.cc.u64 %rd15986, %rd15986, %rd8832;
	addc.cc.u64 %rd15985, %rd15985, %rd8833;
	addc.u64 %rd15984, %rd15984, %rd8834;
	
	// end inline asm
	setp.gt.u64 	%p234, %rd15984, %rd10;
	@%p234 bra 	$L__BB1_177;
	setp.ne.s64 	%p235, %rd15984, %rd10;
	setp.lt.u64 	%p236, %rd15985, %rd11;
	or.pred  	%p237, %p235, %p236;
	@%p237 bra 	$L__BB1_178;
$L__BB1_177:
	ld.const.u64 	%rd8839, [R_DEV];
	sub.s64 	%rd15987, %rd15987, %rd8839;
	ld.const.u64 	%rd8840, [R_DEV+8];
	sub.s64 	%rd15986, %rd15986, %rd8840;
	sub.s64 	%rd15985, %rd15985, %rd11;
	sub.s64 	%rd15984, %rd15984, %rd10;
$L__BB1_178:
	sub.s64 	%rd8845, %rd15983, %rd8831;
	sub.s64 	%rd8846, %rd15982, %rd8832;
	sub.s64 	%rd8847, %rd15981, %rd8833;
	sub.s64 	%rd8848, %rd15980, %rd8834;
	mov.u64 	%rd15989, %rd15985;
	mov.u64 	%rd15991, %rd15987;
	mov.u64 	%rd15988, %rd15984;
	mov.u64 	%rd15990, %rd15986;
	// begin inline asm
	add.cc.u64 %rd15991, %rd15991, %rd8845;
	addc.cc.u64 %rd15990, %rd15990, %rd8846;
	addc.cc.u64 %rd15989, %rd15989, %rd8847;
	addc.u64 %rd15988, %rd15988, %rd8848;
	
	// end inline asm
	setp.gt.u64 	%p238, %rd15988, %rd10;
	@%p238 bra 	$L__BB1_180;
	setp.ne.s64 	%p239, %rd15988, %rd10;
	setp.lt.u64 	%p240, %rd15989, %rd11;
	or.pred  	%p241, %p239, %p240;
	@%p241 bra 	$L__BB1_181;
$L__BB1_180:
	ld.const.u64 	%rd8853, [R_DEV];
	sub.s64 	%rd15991, %rd15991, %rd8853;
	ld.const.u64 	%rd8854, [R_DEV+8];
	sub.s64 	%rd15990, %rd15990, %rd8854;
	sub.s64 	%rd15989, %rd15989, %rd11;
	sub.s64 	%rd15988, %rd15988, %rd10;
$L__BB1_181:
	sub.s64 	%rd8859, %rd15987, %rd8845;
	sub.s64 	%rd8860, %rd15986, %rd8846;
	sub.s64 	%rd8861, %rd15985, %rd8847;
	sub.s64 	%rd8862, %rd15984, %rd8848;
	mov.u64 	%rd15993, %rd15989;
	mov.u64 	%rd15995, %rd15991;
	mov.u64 	%rd15992, %rd15988;
	mov.u64 	%rd15994, %rd15990;
	// begin inline asm
	add.cc.u64 %rd15995, %rd15995, %rd8859;
	addc.cc.u64 %rd15994, %rd15994, %rd8860;
	addc.cc.u64 %rd15993, %rd15993, %rd8861;
	addc.u64 %rd15992, %rd15992, %rd8862;
	
	// end inline asm
	setp.gt.u64 	%p242, %rd15992, %rd10;
	@%p242 bra 	$L__BB1_183;
	setp.ne.s64 	%p243, %rd15992, %rd10;
	setp.lt.u64 	%p244, %rd15993, %rd11;
	or.pred  	%p245, %p243, %p244;
	@%p245 bra 	$L__BB1_184;
$L__BB1_183:
	ld.const.u64 	%rd8867, [R_DEV];
	sub.s64 	%rd15995, %rd15995, %rd8867;
	ld.const.u64 	%rd8868, [R_DEV+8];
	sub.s64 	%rd15994, %rd15994, %rd8868;
	sub.s64 	%rd15993, %rd15993, %rd11;
	sub.s64 	%rd15992, %rd15992, %rd10;
$L__BB1_184:
	sub.s64 	%rd8873, %rd15991, %rd8859;
	sub.s64 	%rd8874, %rd15990, %rd8860;
	sub.s64 	%rd8875, %rd15989, %rd8861;
	sub.s64 	%rd8876, %rd15988, %rd8862;
	mov.u64 	%rd15998, %rd15994;
	mov.u64 	%rd15997, %rd15993;
	mov.u64 	%rd15999, %rd15995;
	mov.u64 	%rd15996, %rd15992;
	// begin inline asm
	add.cc.u64 %rd15999, %rd15999, %rd8873;
	addc.cc.u64 %rd15998, %rd15998, %rd8874;
	addc.cc.u64 %rd15997, %rd15997, %rd8875;
	addc.u64 %rd15996, %rd15996, %rd8876;
	
	// end inline asm
	setp.gt.u64 	%p246, %rd15996, %rd10;
	@%p246 bra 	$L__BB1_186;
	setp.ne.s64 	%p247, %rd15996, %rd10;
	setp.lt.u64 	%p248, %rd15997, %rd11;
	or.pred  	%p249, %p247, %p248;
	@%p249 bra 	$L__BB1_187;
$L__BB1_186:
	ld.const.u64 	%rd8881, [R_DEV];
	sub.s64 	%rd15999, %rd15999, %rd8881;
	ld.const.u64 	%rd8882, [R_DEV+8];
	sub.s64 	%rd15998, %rd15998, %rd8882;
	sub.s64 	%rd15997, %rd15997, %rd11;
	sub.s64 	%rd15996, %rd15996, %rd10;
$L__BB1_187:
	sub.s64 	%rd8887, %rd15995, %rd8873;
	sub.s64 	%rd8888, %rd15994, %rd8874;
	sub.s64 	%rd8889, %rd15993, %rd8875;
	sub.s64 	%rd8890, %rd15992, %rd8876;
	mov.u64 	%rd16000, %rd15996;
	mov.u64 	%rd16002, %rd15998;
	mov.u64 	%rd16001, %rd15997;
	mov.u64 	%rd16003, %rd15999;
	// begin inline asm
	add.cc.u64 %rd16003, %rd16003, %rd8887;
	addc.cc.u64 %rd16002, %rd16002, %rd8888;
	addc.cc.u64 %rd16001, %rd16001, %rd8889;
	addc.u64 %rd16000, %rd16000, %rd8890;
	
	// end inline asm
	setp.gt.u64 	%p250, %rd16000, %rd10;
	@%p250 bra 	$L__BB1_189;
	setp.ne.s64 	%p251, %rd16000, %rd10;
	setp.lt.u64 	%p252, %rd16001, %rd11;
	or.pred  	%p253, %p251, %p252;
	@%p253 bra 	$L__BB1_190;
$L__BB1_189:
	ld.const.u64 	%rd8895, [R_DEV];
	sub.s64 	%rd16003, %rd16003, %rd8895;
	ld.const.u64 	%rd8896, [R_DEV+8];
	sub.s64 	%rd16002, %rd16002, %rd8896;
	sub.s64 	%rd16001, %rd16001, %rd11;
	sub.s64 	%rd16000, %rd16000, %rd10;
$L__BB1_190:
	sub.s64 	%rd8901, %rd15999, %rd8887;
	sub.s64 	%rd8902, %rd15998, %rd8888;
	sub.s64 	%rd8903, %rd15997, %rd8889;
	sub.s64 	%rd8904, %rd15996, %rd8890;
	mov.u64 	%rd16005, %rd16001;
	mov.u64 	%rd16007, %rd16003;
	mov.u64 	%rd16004, %rd16000;
	mov.u64 	%rd16006, %rd16002;
	// begin inline asm
	add.cc.u64 %rd16007, %rd16007, %rd8901;
	addc.cc.u64 %rd16006, %rd16006, %rd8902;
	addc.cc.u64 %rd16005, %rd16005, %rd8903;
	addc.u64 %rd16004, %rd16004, %rd8904;
	
	// end inline asm
	setp.gt.u64 	%p254, %rd16004, %rd10;
	@%p254 bra 	$L__BB1_192;
	setp.ne.s64 	%p255, %rd16004, %rd10;
	setp.lt.u64 	%p256, %rd16005, %rd11;
	or.pred  	%p257, %p255, %p256;
	@%p257 bra 	$L__BB1_193;
$L__BB1_192:
	ld.const.u64 	%rd8909, [R_DEV];
	sub.s64 	%rd16007, %rd16007, %rd8909;
	ld.const.u64 	%rd8910, [R_DEV+8];
	sub.s64 	%rd16006, %rd16006, %rd8910;
	sub.s64 	%rd16005, %rd16005, %rd11;
	sub.s64 	%rd16004, %rd16004, %rd10;
$L__BB1_193:
	sub.s64 	%rd8915, %rd16003, %rd8901;
	sub.s64 	%rd8916, %rd16002, %rd8902;
	sub.s64 	%rd8917, %rd16001, %rd8903;
	sub.s64 	%rd8918, %rd16000, %rd8904;
	mov.u64 	%rd16009, %rd16005;
	mov.u64 	%rd16011, %rd16007;
	mov.u64 	%rd16008, %rd16004;
	mov.u64 	%rd16010, %rd16006;
	// begin inline asm
	add.cc.u64 %rd16011, %rd16011, %rd8915;
	addc.cc.u64 %rd16010, %rd16010, %rd8916;
	addc.cc.u64 %rd16009, %rd16009, %rd8917;
	addc.u64 %rd16008, %rd16008, %rd8918;
	
	// end inline asm
	setp.gt.u64 	%p258, %rd16008, %rd10;
	@%p258 bra 	$L__BB1_195;
	setp.ne.s64 	%p259, %rd16008, %rd10;
	setp.lt.u64 	%p260, %rd16009, %rd11;
	or.pred  	%p261, %p259, %p260;
	@%p261 bra 	$L__BB1_196;
$L__BB1_195:
	ld.const.u64 	%rd8923, [R_DEV];
	sub.s64 	%rd16011, %rd16011, %rd8923;
	ld.const.u64 	%rd8924, [R_DEV+8];
	sub.s64 	%rd16010, %rd16010, %rd8924;
	sub.s64 	%rd16009, %rd16009, %rd11;
	sub.s64 	%rd16008, %rd16008, %rd10;
$L__BB1_196:
	sub.s64 	%rd8929, %rd16007, %rd8915;
	sub.s64 	%rd8930, %rd16006, %rd8916;
	sub.s64 	%rd8931, %rd16005, %rd8917;
	sub.s64 	%rd8932, %rd16004, %rd8918;
	mov.u64 	%rd16014, %rd16010;
	mov.u64 	%rd16013, %rd16009;
	mov.u64 	%rd16015, %rd16011;
	mov.u64 	%rd16012, %rd16008;
	// begin inline asm
	add.cc.u64 %rd16015, %rd16015, %rd8929;
	addc.cc.u64 %rd16014, %rd16014, %rd8930;
	addc.cc.u64 %rd16013, %rd16013, %rd8931;
	addc.u64 %rd16012, %rd16012, %rd8932;
	
	// end inline asm
	setp.gt.u64 	%p262, %rd16012, %rd10;
	@%p262 bra 	$L__BB1_198;
	setp.ne.s64 	%p263, %rd16012, %rd10;
	setp.lt.u64 	%p264, %rd16013, %rd11;
	or.pred  	%p265, %p263, %p264;
	@%p265 bra 	$L__BB1_199;
$L__BB1_198:
	ld.const.u64 	%rd8937, [R_DEV];
	sub.s64 	%rd16015, %rd16015, %rd8937;
	ld.const.u64 	%rd8938, [R_DEV+8];
	sub.s64 	%rd16014, %rd16014, %rd8938;
	sub.s64 	%rd16013, %rd16013, %rd11;
	sub.s64 	%rd16012, %rd16012, %rd10;
$L__BB1_199:
	sub.s64 	%rd8943, %rd16011, %rd8929;
	sub.s64 	%rd8944, %rd16010, %rd8930;
	sub.s64 	%rd8945, %rd16009, %rd8931;
	sub.s64 	%rd8946, %rd16008, %rd8932;
	mov.u64 	%rd16016, %rd16012;
	mov.u64 	%rd16018, %rd16014;
	mov.u64 	%rd16017, %rd16013;
	mov.u64 	%rd16019, %rd16015;
	// begin inline asm
	add.cc.u64 %rd16019, %rd16019, %rd8943;
	addc.cc.u64 %rd16018, %rd16018, %rd8944;
	addc.cc.u64 %rd16017, %rd16017, %rd8945;
	addc.u64 %rd16016, %rd16016, %rd8946;
	
	// end inline asm
	setp.gt.u64 	%p266, %rd16016, %rd10;
	@%p266 bra 	$L__BB1_201;
	setp.ne.s64 	%p267, %rd16016, %rd10;
	setp.lt.u64 	%p268, %rd16017, %rd11;
	or.pred  	%p269, %p267, %p268;
	@%p269 bra 	$L__BB1_202;
$L__BB1_201:
	ld.const.u64 	%rd8951, [R_DEV];
	sub.s64 	%rd16019, %rd16019, %rd8951;
	ld.const.u64 	%rd8952, [R_DEV+8];
	sub.s64 	%rd16018, %rd16018, %rd8952;
	sub.s64 	%rd16017, %rd16017, %rd11;
	sub.s64 	%rd16016, %rd16016, %rd10;
$L__BB1_202:
	sub.s64 	%rd8957, %rd16015, %rd8943;
	sub.s64 	%rd8958, %rd16014, %rd8944;
	sub.s64 	%rd8959, %rd16013, %rd8945;
	sub.s64 	%rd8960, %rd16012, %rd8946;
	mov.u64 	%rd16021, %rd16017;
	mov.u64 	%rd16023, %rd16019;
	mov.u64 	%rd16020, %rd16016;
	mov.u64 	%rd16022, %rd16018;
	// begin inline asm
	add.cc.u64 %rd16023, %rd16023, %rd8957;
	addc.cc.u64 %rd16022, %rd16022, %rd8958;
	addc.cc.u64 %rd16021, %rd16021, %rd8959;
	addc.u64 %rd16020, %rd16020, %rd8960;
	
	// end inline asm
	setp.gt.u64 	%p270, %rd16020, %rd10;
	@%p270 bra 	$L__BB1_204;
	setp.ne.s64 	%p271, %rd16020, %rd10;
	setp.lt.u64 	%p272, %rd16021, %rd11;
	or.pred  	%p273, %p271, %p272;
	@%p273 bra 	$L__BB1_205;
$L__BB1_204:
	ld.const.u64 	%rd8965, [R_DEV];
	sub.s64 	%rd16023, %rd16023, %rd8965;
	ld.const.u64 	%rd8966, [R_DEV+8];
	sub.s64 	%rd16022, %rd16022, %rd8966;
	sub.s64 	%rd16021, %rd16021, %rd11;
	sub.s64 	%rd16020, %rd16020, %rd10;
$L__BB1_205:
	sub.s64 	%rd8971, %rd16019, %rd8957;
	sub.s64 	%rd8972, %rd16018, %rd8958;
	sub.s64 	%rd8973, %rd16017, %rd8959;
	sub.s64 	%rd8974, %rd16016, %rd8960;
	mov.u64 	%rd16025, %rd16021;
	mov.u64 	%rd16027, %rd16023;
	mov.u64 	%rd16024, %rd16020;
	mov.u64 	%rd16026, %rd16022;
	// begin inline asm
	add.cc.u64 %rd16027, %rd16027, %rd8971;
	addc.cc.u64 %rd16026, %rd16026, %rd8972;
	addc.cc.u64 %rd16025, %rd16025, %rd8973;
	addc.u64 %rd16024, %rd16024, %rd8974;
	
	// end inline asm
	setp.gt.u64 	%p274, %rd16024, %rd10;
	@%p274 bra 	$L__BB1_207;
	setp.ne.s64 	%p275, %rd16024, %rd10;
	setp.lt.u64 	%p276, %rd16025, %rd11;
	or.pred  	%p277, %p275, %p276;
	@%p277 bra 	$L__BB1_208;
$L__BB1_207:
	ld.const.u64 	%rd8979, [R_DEV];
	sub.s64 	%rd16027, %rd16027, %rd8979;
	ld.const.u64 	%rd8980, [R_DEV+8];
	sub.s64 	%rd16026, %rd16026, %rd8980;
	sub.s64 	%rd16025, %rd16025, %rd11;
	sub.s64 	%rd16024, %rd16024, %rd10;
$L__BB1_208:
	sub.s64 	%rd8985, %rd16023, %rd8971;
	sub.s64 	%rd8986, %rd16022, %rd8972;
	sub.s64 	%rd8987, %rd16021, %rd8973;
	sub.s64 	%rd8988, %rd16020, %rd8974;
	mov.u64 	%rd16030, %rd16026;
	mov.u64 	%rd16029, %rd16025;
	mov.u64 	%rd16031, %rd16027;
	mov.u64 	%rd16028, %rd16024;
	// begin inline asm
	add.cc.u64 %rd16031, %rd16031, %rd8985;
	addc.cc.u64 %rd16030, %rd16030, %rd8986;
	addc.cc.u64 %rd16029, %rd16029, %rd8987;
	addc.u64 %rd16028, %rd16028, %rd8988;
	
	// end inline asm
	setp.gt.u64 	%p278, %rd16028, %rd10;
	@%p278 bra 	$L__BB1_210;
	setp.ne.s64 	%p279, %rd16028, %rd10;
	setp.lt.u64 	%p280, %rd16029, %rd11;
	or.pred  	%p281, %p279, %p280;
	@%p281 bra 	$L__BB1_211;
$L__BB1_210:
	ld.const.u64 	%rd8993, [R_DEV];
	sub.s64 	%rd16031, %rd16031, %rd8993;
	ld.const.u64 	%rd8994, [R_DEV+8];
	sub.s64 	%rd16030, %rd16030, %rd8994;
	sub.s64 	%rd16029, %rd16029, %rd11;
	sub.s64 	%rd16028, %rd16028, %rd10;
$L__BB1_211:
	sub.s64 	%rd8999, %rd16027, %rd8985;
	sub.s64 	%rd9000, %rd16026, %rd8986;
	sub.s64 	%rd9001, %rd16025, %rd8987;
	sub.s64 	%rd9002, %rd16024, %rd8988;
	mov.u64 	%rd16032, %rd16028;
	mov.u64 	%rd16034, %rd16030;
	mov.u64 	%rd16033, %rd16029;
	mov.u64 	%rd16035, %rd16031;
	// begin inline asm
	add.cc.u64 %rd16035, %rd16035, %rd8999;
	addc.cc.u64 %rd16034, %rd16034, %rd9000;
	addc.cc.u64 %rd16033, %rd16033, %rd9001;
	addc.u64 %rd16032, %rd16032, %rd9002;
	
	// end inline asm
	setp.gt.u64 	%p282, %rd16032, %rd10;
	@%p282 bra 	$L__BB1_213;
	setp.ne.s64 	%p283, %rd16032, %rd10;
	setp.lt.u64 	%p284, %rd16033, %rd11;
	or.pred  	%p285, %p283, %p284;
	@%p285 bra 	$L__BB1_214;
$L__BB1_213:
	ld.const.u64 	%rd9007, [R_DEV];
	sub.s64 	%rd16035, %rd16035, %rd9007;
	ld.const.u64 	%rd9008, [R_DEV+8];
	sub.s64 	%rd16034, %rd16034, %rd9008;
	sub.s64 	%rd16033, %rd16033, %rd11;
	sub.s64 	%rd16032, %rd16032, %rd10;
$L__BB1_214:
	sub.s64 	%rd9013, %rd16031, %rd8999;
	sub.s64 	%rd9014, %rd16030, %rd9000;
	sub.s64 	%rd9015, %rd16029, %rd9001;
	sub.s64 	%rd9016, %rd16028, %rd9002;
	mov.u64 	%rd16037, %rd16033;
	mov.u64 	%rd16039, %rd16035;
	mov.u64 	%rd16036, %rd16032;
	mov.u64 	%rd16038, %rd16034;
	// begin inline asm
	add.cc.u64 %rd16039, %rd16039, %rd9013;
	addc.cc.u64 %rd16038, %rd16038, %rd9014;
	addc.cc.u64 %rd16037, %rd16037, %rd9015;
	addc.u64 %rd16036, %rd16036, %rd9016;
	
	// end inline asm
	setp.gt.u64 	%p286, %rd16036, %rd10;
	@%p286 bra 	$L__BB1_216;
	setp.ne.s64 	%p287, %rd16036, %rd10;
	setp.lt.u64 	%p288, %rd16037, %rd11;
	or.pred  	%p289, %p287, %p288;
	@%p289 bra 	$L__BB1_217;
$L__BB1_216:
	ld.const.u64 	%rd9021, [R_DEV];
	sub.s64 	%rd16039, %rd16039, %rd9021;
	ld.const.u64 	%rd9022, [R_DEV+8];
	sub.s64 	%rd16038, %rd16038, %rd9022;
	sub.s64 	%rd16037, %rd16037, %rd11;
	sub.s64 	%rd16036, %rd16036, %rd10;
$L__BB1_217:
	sub.s64 	%rd9027, %rd16035, %rd9013;
	sub.s64 	%rd9028, %rd16034, %rd9014;
	sub.s64 	%rd9029, %rd16033, %rd9015;
	sub.s64 	%rd9030, %rd16032, %rd9016;
	mov.u64 	%rd16041, %rd16037;
	mov.u64 	%rd16043, %rd16039;
	mov.u64 	%rd16040, %rd16036;
	mov.u64 	%rd16042, %rd16038;
	// begin inline asm
	add.cc.u64 %rd16043, %rd16043, %rd9027;
	addc.cc.u64 %rd16042, %rd16042, %rd9028;
	addc.cc.u64 %rd16041, %rd16041, %rd9029;
	addc.u64 %rd16040, %rd16040, %rd9030;
	
	// end inline asm
	setp.gt.u64 	%p290, %rd16040, %rd10;
	@%p290 bra 	$L__BB1_219;
	setp.ne.s64 	%p291, %rd16040, %rd10;
	setp.lt.u64 	%p292, %rd16041, %rd11;
	or.pred  	%p293, %p291, %p292;
	@%p293 bra 	$L__BB1_220;
$L__BB1_219:
	ld.const.u64 	%rd9035, [R_DEV];
	sub.s64 	%rd16043, %rd16043, %rd9035;
	ld.const.u64 	%rd9036, [R_DEV+8];
	sub.s64 	%rd16042, %rd16042, %rd9036;
	sub.s64 	%rd16041, %rd16041, %rd11;
	sub.s64 	%rd16040, %rd16040, %rd10;
$L__BB1_220:
	sub.s64 	%rd9041, %rd16039, %rd9027;
	sub.s64 	%rd9042, %rd16038, %rd9028;
	sub.s64 	%rd9043, %rd16037, %rd9029;
	sub.s64 	%rd9044, %rd16036, %rd9030;
	mov.u64 	%rd16046, %rd16042;
	mov.u64 	%rd16045, %rd16041;
	mov.u64 	%rd16047, %rd16043;
	mov.u64 	%rd16044, %rd16040;
	// begin inline asm
	add.cc.u64 %rd16047, %rd16047, %rd9041;
	addc.cc.u64 %rd16046, %rd16046, %rd9042;
	addc.cc.u64 %rd16045, %rd16045, %rd9043;
	addc.u64 %rd16044, %rd16044, %rd9044;
	
	// end inline asm
	setp.gt.u64 	%p294, %rd16044, %rd10;
	@%p294 bra 	$L__BB1_222;
	setp.ne.s64 	%p295, %rd16044, %rd10;
	setp.lt.u64 	%p296, %rd16045, %rd11;
	or.pred  	%p297, %p295, %p296;
	@%p297 bra 	$L__BB1_223;
$L__BB1_222:
	ld.const.u64 	%rd9049, [R_DEV];
	sub.s64 	%rd16047, %rd16047, %rd9049;
	ld.const.u64 	%rd9050, [R_DEV+8];
	sub.s64 	%rd16046, %rd16046, %rd9050;
	sub.s64 	%rd16045, %rd16045, %rd11;
	sub.s64 	%rd16044, %rd16044, %rd10;
$L__BB1_223:
	sub.s64 	%rd9055, %rd16043, %rd9041;
	sub.s64 	%rd9056, %rd16042, %rd9042;
	sub.s64 	%rd9057, %rd16041, %rd9043;
	sub.s64 	%rd9058, %rd16040, %rd9044;
	mov.u64 	%rd16048, %rd16044;
	mov.u64 	%rd16050, %rd16046;
	mov.u64 	%rd16049, %rd16045;
	mov.u64 	%rd16051, %rd16047;
	// begin inline asm
	add.cc.u64 %rd16051, %rd16051, %rd9055;
	addc.cc.u64 %rd16050, %rd16050, %rd9056;
	addc.cc.u64 %rd16049, %rd16049, %rd9057;
	addc.u64 %rd16048, %rd16048, %rd9058;
	
	// end inline asm
	setp.gt.u64 	%p298, %rd16048, %rd10;
	@%p298 bra 	$L__BB1_225;
	setp.ne.s64 	%p299, %rd16048, %rd10;
	setp.lt.u64 	%p300, %rd16049, %rd11;
	or.pred  	%p301, %p299, %p300;
	@%p301 bra 	$L__BB1_226;
$L__BB1_225:
	ld.const.u64 	%rd9063, [R_DEV];
	sub.s64 	%rd16051, %rd16051, %rd9063;
	ld.const.u64 	%rd9064, [R_DEV+8];
	sub.s64 	%rd16050, %rd16050, %rd9064;
	sub.s64 	%rd16049, %rd16049, %rd11;
	sub.s64 	%rd16048, %rd16048, %rd10;
$L__BB1_226:
	sub.s64 	%rd9069, %rd16047, %rd9055;
	sub.s64 	%rd9070, %rd16046, %rd9056;
	sub.s64 	%rd9071, %rd16045, %rd9057;
	sub.s64 	%rd9072, %rd16044, %rd9058;
	mov.u64 	%rd16053, %rd16049;
	mov.u64 	%rd16055, %rd16051;
	mov.u64 	%rd16052, %rd16048;
	mov.u64 	%rd16054, %rd16050;
	// begin inline asm
	add.cc.u64 %rd16055, %rd16055, %rd9069;
	addc.cc.u64 %rd16054, %rd16054, %rd9070;
	addc.cc.u64 %rd16053, %rd16053, %rd9071;
	addc.u64 %rd16052, %rd16052, %rd9072;
	
	// end inline asm
	setp.gt.u64 	%p302, %rd16052, %rd10;
	@%p302 bra 	$L__BB1_228;
	setp.ne.s64 	%p303, %rd16052, %rd10;
	setp.lt.u64 	%p304, %rd16053, %rd11;
	or.pred  	%p305, %p303, %p304;
	@%p305 bra 	$L__BB1_229;
$L__BB1_228:
	ld.const.u64 	%rd9077, [R_DEV];
	sub.s64 	%rd16055, %rd16055, %rd9077;
	ld.const.u64 	%rd9078, [R_DEV+8];
	sub.s64 	%rd16054, %rd16054, %rd9078;
	sub.s64 	%rd16053, %rd16053, %rd11;
	sub.s64 	%rd16052, %rd16052, %rd10;
$L__BB1_229:
	sub.s64 	%rd9083, %rd16051, %rd9069;
	sub.s64 	%rd9084, %rd16050, %rd9070;
	sub.s64 	%rd9085, %rd16049, %rd9071;
	sub.s64 	%rd9086, %rd16048, %rd9072;
	mov.u64 	%rd16057, %rd16053;
	mov.u64 	%rd16059, %rd16055;
	mov.u64 	%rd16056, %rd16052;
	mov.u64 	%rd16058, %rd16054;
	// begin inline asm
	add.cc.u64 %rd16059, %rd16059, %rd9083;
	addc.cc.u64 %rd16058, %rd16058, %rd9084;
	addc.cc.u64 %rd16057, %rd16057, %rd9085;
	addc.u64 %rd16056, %rd16056, %rd9086;
	
	// end inline asm
	setp.gt.u64 	%p306, %rd16056, %rd10;
	@%p306 bra 	$L__BB1_231;
	setp.ne.s64 	%p307, %rd16056, %rd10;
	setp.lt.u64 	%p308, %rd16057, %rd11;
	or.pred  	%p309, %p307, %p308;
	@%p309 bra 	$L__BB1_232;
$L__BB1_231:
	ld.const.u64 	%rd9091, [R_DEV];
	sub.s64 	%rd16059, %rd16059, %rd9091;
	ld.const.u64 	%rd9092, [R_DEV+8];
	sub.s64 	%rd16058, %rd16058, %rd9092;
	sub.s64 	%rd16057, %rd16057, %rd11;
	sub.s64 	%rd16056, %rd16056, %rd10;
$L__BB1_232:
	sub.s64 	%rd9097, %rd16055, %rd9083;
	sub.s64 	%rd9098, %rd16054, %rd9084;
	sub.s64 	%rd9099, %rd16053, %rd9085;
	sub.s64 	%rd9100, %rd16052, %rd9086;
	mov.u64 	%rd16062, %rd16058;
	mov.u64 	%rd16061, %rd16057;
	mov.u64 	%rd16063, %rd16059;
	mov.u64 	%rd16060, %rd16056;
	// begin inline asm
	add.cc.u64 %rd16063, %rd16063, %rd9097;
	addc.cc.u64 %rd16062, %rd16062, %rd9098;
	addc.cc.u64 %rd16061, %rd16061, %rd9099;
	addc.u64 %rd16060, %rd16060, %rd9100;
	
	// end inline asm
	setp.gt.u64 	%p310, %rd16060, %rd10;
	@%p310 bra 	$L__BB1_234;
	setp.ne.s64 	%p311, %rd16060, %rd10;
	setp.lt.u64 	%p312, %rd16061, %rd11;
	or.pred  	%p313, %p311, %p312;
	@%p313 bra 	$L__BB1_235;
$L__BB1_234:
	ld.const.u64 	%rd9105, [R_DEV];
	sub.s64 	%rd16063, %rd16063, %rd9105;
	ld.const.u64 	%rd9106, [R_DEV+8];
	sub.s64 	%rd16062, %rd16062, %rd9106;
	sub.s64 	%rd16061, %rd16061, %rd11;
	sub.s64 	%rd16060, %rd16060, %rd10;
$L__BB1_235:
	sub.s64 	%rd9111, %rd16059, %rd9097;
	sub.s64 	%rd9112, %rd16058, %rd9098;
	sub.s64 	%rd9113, %rd16057, %rd9099;
	sub.s64 	%rd9114, %rd16056, %rd9100;
	mov.u64 	%rd16064, %rd16060;
	mov.u64 	%rd16066, %rd16062;
	mov.u64 	%rd16065, %rd16061;
	mov.u64 	%rd16067, %rd16063;
	// begin inline asm
	add.cc.u64 %rd16067, %rd16067, %rd9111;
	addc.cc.u64 %rd16066, %rd16066, %rd9112;
	addc.cc.u64 %rd16065, %rd16065, %rd9113;
	addc.u64 %rd16064, %rd16064, %rd9114;
	
	// end inline asm
	setp.gt.u64 	%p314, %rd16064, %rd10;
	@%p314 bra 	$L__BB1_237;
	setp.ne.s64 	%p315, %rd16064, %rd10;
	setp.lt.u64 	%p316, %rd16065, %rd11;
	or.pred  	%p317, %p315, %p316;
	@%p317 bra 	$L__BB1_238;
$L__BB1_237:
	ld.const.u64 	%rd9119, [R_DEV];
	sub.s64 	%rd16067, %rd16067, %rd9119;
	ld.const.u64 	%rd9120, [R_DEV+8];
	sub.s64 	%rd16066, %rd16066, %rd9120;
	sub.s64 	%rd16065, %rd16065, %rd11;
	sub.s64 	%rd16064, %rd16064, %rd10;
$L__BB1_238:
	sub.s64 	%rd9125, %rd16063, %rd9111;
	sub.s64 	%rd9126, %rd16062, %rd9112;
	sub.s64 	%rd9127, %rd16061, %rd9113;
	sub.s64 	%rd9128, %rd16060, %rd9114;
	mov.u64 	%rd16069, %rd16065;
	mov.u64 	%rd16071, %rd16067;
	mov.u64 	%rd16068, %rd16064;
	mov.u64 	%rd16070, %rd16066;
	// begin inline asm
	add.cc.u64 %rd16071, %rd16071, %rd9125;
	addc.cc.u64 %rd16070, %rd16070, %rd9126;
	addc.cc.u64 %rd16069, %rd16069, %rd9127;
	addc.u64 %rd16068, %rd16068, %rd9128;
	
	// end inline asm
	setp.gt.u64 	%p318, %rd16068, %rd10;
	@%p318 bra 	$L__BB1_240;
	setp.ne.s64 	%p319, %rd16068, %rd10;
	setp.lt.u64 	%p320, %rd16069, %rd11;
	or.pred  	%p321, %p319, %p320;
	@%p321 bra 	$L__BB1_241;
$L__BB1_240:
	ld.const.u64 	%rd9133, [R_DEV];
	sub.s64 	%rd16071, %rd16071, %rd9133;
	ld.const.u64 	%rd9134, [R_DEV+8];
	sub.s64 	%rd16070, %rd16070, %rd9134;
	sub.s64 	%rd16069, %rd16069, %rd11;
	sub.s64 	%rd16068, %rd16068, %rd10;
$L__BB1_241:
	sub.s64 	%rd9139, %rd16067, %rd9125;
	sub.s64 	%rd9140, %rd16066, %rd9126;
	sub.s64 	%rd9141, %rd16065, %rd9127;
	sub.s64 	%rd9142, %rd16064, %rd9128;
	mov.u64 	%rd16073, %rd16069;
	mov.u64 	%rd16075, %rd16071;
	mov.u64 	%rd16072, %rd16068;
	mov.u64 	%rd16074, %rd16070;
	// begin inline asm
	add.cc.u64 %rd16075, %rd16075, %rd9139;
	addc.cc.u64 %rd16074, %rd16074, %rd9140;
	addc.cc.u64 %rd16073, %rd16073, %rd9141;
	addc.u64 %rd16072, %rd16072, %rd9142;
	
	// end inline asm
	setp.gt.u64 	%p322, %rd16072, %rd10;
	@%p322 bra 	$L__BB1_243;
	setp.ne.s64 	%p323, %rd16072, %rd10;
	setp.lt.u64 	%p324, %rd16073, %rd11;
	or.pred  	%p325, %p323, %p324;
	@%p325 bra 	$L__BB1_244;
$L__BB1_243:
	ld.const.u64 	%rd9147, [R_DEV];
	sub.s64 	%rd16075, %rd16075, %rd9147;
	ld.const.u64 	%rd9148, [R_DEV+8];
	sub.s64 	%rd16074, %rd16074, %rd9148;
	sub.s64 	%rd16073, %rd16073, %rd11;
	sub.s64 	%rd16072, %rd16072, %rd10;
$L__BB1_244:
	sub.s64 	%rd9153, %rd16071, %rd9139;
	sub.s64 	%rd9154, %rd16070, %rd9140;
	sub.s64 	%rd9155, %rd16069, %rd9141;
	sub.s64 	%rd9156, %rd16068, %rd9142;
	mov.u64 	%rd16078, %rd16074;
	mov.u64 	%rd16077, %rd16073;
	mov.u64 	%rd16079, %rd16075;
	mov.u64 	%rd16076, %rd16072;
	// begin inline asm
	add.cc.u64 %rd16079, %rd16079, %rd9153;
	addc.cc.u64 %rd16078, %rd16078, %rd9154;
	addc.cc.u64 %rd16077, %rd16077, %rd9155;
	addc.u64 %rd16076, %rd16076, %rd9156;
	
	// end inline asm
	setp.gt.u64 	%p326, %rd16076, %rd10;
	@%p326 bra 	$L__BB1_246;
	setp.ne.s64 	%p327, %rd16076, %rd10;
	setp.lt.u64 	%p328, %rd16077, %rd11;
	or.pred  	%p329, %p327, %p328;
	@%p329 bra 	$L__BB1_247;
$L__BB1_246:
	ld.const.u64 	%rd9161, [R_DEV];
	sub.s64 	%rd16079, %rd16079, %rd9161;
	ld.const.u64 	%rd9162, [R_DEV+8];
	sub.s64 	%rd16078, %rd16078, %rd9162;
	sub.s64 	%rd16077, %rd16077, %rd11;
	sub.s64 	%rd16076, %rd16076, %rd10;
$L__BB1_247:
	sub.s64 	%rd9167, %rd16075, %rd9153;
	sub.s64 	%rd9168, %rd16074, %rd9154;
	sub.s64 	%rd9169, %rd16073, %rd9155;
	sub.s64 	%rd9170, %rd16072, %rd9156;
	mov.u64 	%rd16080, %rd16076;
	mov.u64 	%rd16082, %rd16078;
	mov.u64 	%rd16081, %rd16077;
	mov.u64 	%rd16083, %rd16079;
	// begin inline asm
	add.cc.u64 %rd16083, %rd16083, %rd9167;
	addc.cc.u64 %rd16082, %rd16082, %rd9168;
	addc.cc.u64 %rd16081, %rd16081, %rd9169;
	addc.u64 %rd16080, %rd16080, %rd9170;
	
	// end inline asm
	setp.gt.u64 	%p330, %rd16080, %rd10;
	@%p330 bra 	$L__BB1_249;
	setp.ne.s64 	%p331, %rd16080, %rd10;
	setp.lt.u64 	%p332, %rd16081, %rd11;
	or.pred  	%p333, %p331, %p332;
	@%p333 bra 	$L__BB1_250;
$L__BB1_249:
	ld.const.u64 	%rd9175, [R_DEV];
	sub.s64 	%rd16083, %rd16083, %rd9175;
	ld.const.u64 	%rd9176, [R_DEV+8];
	sub.s64 	%rd16082, %rd16082, %rd9176;
	sub.s64 	%rd16081, %rd16081, %rd11;
	sub.s64 	%rd16080, %rd16080, %rd10;
$L__BB1_250:
	sub.s64 	%rd9181, %rd16079, %rd9167;
	sub.s64 	%rd9182, %rd16078, %rd9168;
	sub.s64 	%rd9183, %rd16077, %rd9169;
	sub.s64 	%rd9184, %rd16076, %rd9170;
	mov.u64 	%rd16085, %rd16081;
	mov.u64 	%rd16087, %rd16083;
	mov.u64 	%rd16084, %rd16080;
	mov.u64 	%rd16086, %rd16082;
	// begin inline asm
	add.cc.u64 %rd16087, %rd16087, %rd9181;
	addc.cc.u64 %rd16086, %rd16086, %rd9182;
	addc.cc.u64 %rd16085, %rd16085, %rd9183;
	addc.u64 %rd16084, %rd16084, %rd9184;
	
	// end inline asm
	setp.gt.u64 	%p334, %rd16084, %rd10;
	@%p334 bra 	$L__BB1_252;
	setp.ne.s64 	%p335, %rd16084, %rd10;
	setp.lt.u64 	%p336, %rd16085, %rd11;
	or.pred  	%p337, %p335, %p336;
	@%p337 bra 	$L__BB1_253;
$L__BB1_252:
	ld.const.u64 	%rd9189, [R_DEV];
	sub.s64 	%rd16087, %rd16087, %rd9189;
	ld.const.u64 	%rd9190, [R_DEV+8];
	sub.s64 	%rd16086, %rd16086, %rd9190;
	sub.s64 	%rd16085, %rd16085, %rd11;
	sub.s64 	%rd16084, %rd16084, %rd10;
$L__BB1_253:
	sub.s64 	%rd9195, %rd16083, %rd9181;
	sub.s64 	%rd9196, %rd16082, %rd9182;
	sub.s64 	%rd9197, %rd16081, %rd9183;
	sub.s64 	%rd9198, %rd16080, %rd9184;
	mov.u64 	%rd16089, %rd16085;
	mov.u64 	%rd16091, %rd16087;
	mov.u64 	%rd16088, %rd16084;
	mov.u64 	%rd16090, %rd16086;
	// begin inline asm
	add.cc.u64 %rd16091, %rd16091, %rd9195;
	addc.cc.u64 %rd16090, %rd16090, %rd9196;
	addc.cc.u64 %rd16089, %rd16089, %rd9197;
	addc.u64 %rd16088, %rd16088, %rd9198;
	
	// end inline asm
	setp.gt.u64 	%p338, %rd16088, %rd10;
	@%p338 bra 	$L__BB1_255;
	setp.ne.s64 	%p339, %rd16088, %rd10;
	setp.lt.u64 	%p340, %rd16089, %rd11;
	or.pred  	%p341, %p339, %p340;
	@%p341 bra 	$L__BB1_256;
$L__BB1_255:
	ld.const.u64 	%rd9203, [R_DEV];
	sub.s64 	%rd16091, %rd16091, %rd9203;
	ld.const.u64 	%rd9204, [R_DEV+8];
	sub.s64 	%rd16090, %rd16090, %rd9204;
	sub.s64 	%rd16089, %rd16089, %rd11;
	sub.s64 	%rd16088, %rd16088, %rd10;
$L__BB1_256:
	sub.s64 	%rd9209, %rd16087, %rd9195;
	sub.s64 	%rd9210, %rd16086, %rd9196;
	sub.s64 	%rd9211, %rd16085, %rd9197;
	sub.s64 	%rd9212, %rd16084, %rd9198;
	mov.u64 	%rd16094, %rd16090;
	mov.u64 	%rd16093, %rd16089;
	mov.u64 	%rd16095, %rd16091;
	mov.u64 	%rd16092, %rd16088;
	// begin inline asm
	add.cc.u64 %rd16095, %rd16095, %rd9209;
	addc.cc.u64 %rd16094, %rd16094, %rd9210;
	addc.cc.u64 %rd16093, %rd16093, %rd9211;
	addc.u64 %rd16092, %rd16092, %rd9212;
	
	// end inline asm
	setp.gt.u64 	%p342, %rd16092, %rd10;
	@%p342 bra 	$L__BB1_258;
	setp.ne.s64 	%p343, %rd16092, %rd10;
	setp.lt.u64 	%p344, %rd16093, %rd11;
	or.pred  	%p345, %p343, %p344;
	@%p345 bra 	$L__BB1_259;
$L__BB1_258:
	ld.const.u64 	%rd9217, [R_DEV];
	sub.s64 	%rd16095, %rd16095, %rd9217;
	ld.const.u64 	%rd9218, [R_DEV+8];
	sub.s64 	%rd16094, %rd16094, %rd9218;
	sub.s64 	%rd16093, %rd16093, %rd11;
	sub.s64 	%rd16092, %rd16092, %rd10;
$L__BB1_259:
	sub.s64 	%rd9223, %rd16091, %rd9209;
	sub.s64 	%rd9224, %rd16090, %rd9210;
	sub.s64 	%rd9225, %rd16089, %rd9211;
	sub.s64 	%rd9226, %rd16088, %rd9212;
	mov.u64 	%rd16096, %rd16092;
	mov.u64 	%rd16098, %rd16094;
	mov.u64 	%rd16097, %rd16093;
	mov.u64 	%rd16099, %rd16095;
	// begin inline asm
	add.cc.u64 %rd16099, %rd16099, %rd9223;
	addc.cc.u64 %rd16098, %rd16098, %rd9224;
	addc.cc.u64 %rd16097, %rd16097, %rd9225;
	addc.u64 %rd16096, %rd16096, %rd9226;
	
	// end inline asm
	setp.gt.u64 	%p346, %rd16096, %rd10;
	@%p346 bra 	$L__BB1_261;
	setp.ne.s64 	%p347, %rd16096, %rd10;
	setp.lt.u64 	%p348, %rd16097, %rd11;
	or.pred  	%p349, %p347, %p348;
	@%p349 bra 	$L__BB1_262;
$L__BB1_261:
	ld.const.u64 	%rd9231, [R_DEV];
	sub.s64 	%rd16099, %rd16099, %rd9231;
	ld.const.u64 	%rd9232, [R_DEV+8];
	sub.s64 	%rd16098, %rd16098, %rd9232;
	sub.s64 	%rd16097, %rd16097, %rd11;
	sub.s64 	%rd16096, %rd16096, %rd10;
$L__BB1_262:
	sub.s64 	%rd9237, %rd16095, %rd9223;
	sub.s64 	%rd9238, %rd16094, %rd9224;
	sub.s64 	%rd9239, %rd16093, %rd9225;
	sub.s64 	%rd9240, %rd16092, %rd9226;
	mov.u64 	%rd16101, %rd16097;
	mov.u64 	%rd16103, %rd16099;
	mov.u64 	%rd16100, %rd16096;
	mov.u64 	%rd16102, %rd16098;
	// begin inline asm
	add.cc.u64 %rd16103, %rd16103, %rd9237;
	addc.cc.u64 %rd16102, %rd16102, %rd9238;
	addc.cc.u64 %rd16101, %rd16101, %rd9239;
	addc.u64 %rd16100, %rd16100, %rd9240;
	
	// end inline asm
	setp.gt.u64 	%p350, %rd16100, %rd10;
	@%p350 bra 	$L__BB1_264;
	setp.ne.s64 	%p351, %rd16100, %rd10;
	setp.lt.u64 	%p352, %rd16101, %rd11;
	or.pred  	%p353, %p351, %p352;
	@%p353 bra 	$L__BB1_265;
$L__BB1_264:
	ld.const.u64 	%rd9245, [R_DEV];
	sub.s64 	%rd16103, %rd16103, %rd9245;
	ld.const.u64 	%rd9246, [R_DEV+8];
	sub.s64 	%rd16102, %rd16102, %rd9246;
	sub.s64 	%rd16101, %rd16101, %rd11;
	sub.s64 	%rd16100, %rd16100, %rd10;
$L__BB1_265:
	sub.s64 	%rd9251, %rd16099, %rd9237;
	sub.s64 	%rd9252, %rd16098, %rd9238;
	sub.s64 	%rd9253, %rd16097, %rd9239;
	sub.s64 	%rd9254, %rd16096, %rd9240;
	mov.u64 	%rd16105, %rd16101;
	mov.u64 	%rd16107, %rd16103;
	mov.u64 	%rd16104, %rd16100;
	mov.u64 	%rd16106, %rd16102;
	// begin inline asm
	add.cc.u64 %rd16107, %rd16107, %rd9251;
	addc.cc.u64 %rd16106, %rd16106, %rd9252;
	addc.cc.u64 %rd16105, %rd16105, %rd9253;
	addc.u64 %rd16104, %rd16104, %rd9254;
	
	// end inline asm
	setp.gt.u64 	%p354, %rd16104, %rd10;
	@%p354 bra 	$L__BB1_267;
	setp.ne.s64 	%p355, %rd16104, %rd10;
	setp.lt.u64 	%p356, %rd16105, %rd11;
	or.pred  	%p357, %p355, %p356;
	@%p357 bra 	$L__BB1_268;
$L__BB1_267:
	ld.const.u64 	%rd9259, [R_DEV];
	sub.s64 	%rd16107, %rd16107, %rd9259;
	ld.const.u64 	%rd9260, [R_DEV+8];
	sub.s64 	%rd16106, %rd16106, %rd9260;
	sub.s64 	%rd16105, %rd16105, %rd11;
	sub.s64 	%rd16104, %rd16104, %rd10;
$L__BB1_268:
	sub.s64 	%rd9265, %rd16103, %rd9251;
	sub.s64 	%rd9266, %rd16102, %rd9252;
	sub.s64 	%rd9267, %rd16101, %rd9253;
	sub.s64 	%rd9268, %rd16100, %rd9254;
	mov.u64 	%rd16110, %rd16106;
	mov.u64 	%rd16109, %rd16105;
	mov.u64 	%rd16111, %rd16107;
	mov.u64 	%rd16108, %rd16104;
	// begin inline asm
	add.cc.u64 %rd16111, %rd16111, %rd9265;
	addc.cc.u64 %rd16110, %rd16110, %rd9266;
	addc.cc.u64 %rd16109, %rd16109, %rd9267;
	addc.u64 %rd16108, %rd16108, %rd9268;
	
	// end inline asm
	setp.gt.u64 	%p358, %rd16108, %rd10;
	@%p358 bra 	$L__BB1_270;
	setp.ne.s64 	%p359, %rd16108, %rd10;
	setp.lt.u64 	%p360, %rd16109, %rd11;
	or.pred  	%p361, %p359, %p360;
	@%p361 bra 	$L__BB1_271;
$L__BB1_270:
	ld.const.u64 	%rd9273, [R_DEV];
	sub.s64 	%rd16111, %rd16111, %rd9273;
	ld.const.u64 	%rd9274, [R_DEV+8];
	sub.s64 	%rd16110, %rd16110, %rd9274;
	sub.s64 	%rd16109, %rd16109, %rd11;
	sub.s64 	%rd16108, %rd16108, %rd10;
$L__BB1_271:
	sub.s64 	%rd9279, %rd16107, %rd9265;
	sub.s64 	%rd9280, %rd16106, %rd9266;
	sub.s64 	%rd9281, %rd16105, %rd9267;
	sub.s64 	%rd9282, %rd16104, %rd9268;
	mov.u64 	%rd16112, %rd16108;
	mov.u64 	%rd16114, %rd16110;
	mov.u64 	%rd16113, %rd16109;
	mov.u64 	%rd16115, %rd16111;
	// begin inline asm
	add.cc.u64 %rd16115, %rd16115, %rd9279;
	addc.cc.u64 %rd16114, %rd16114, %rd9280;
	addc.cc.u64 %rd16113, %rd16113, %rd9281;
	addc.u64 %rd16112, %rd16112, %rd9282;
	
	// end inline asm
	setp.gt.u64 	%p362, %rd16112, %rd10;
	@%p362 bra 	$L__BB1_273;
	setp.ne.s64 	%p363, %rd16112, %rd10;
	setp.lt.u64 	%p364, %rd16113, %rd11;
	or.pred  	%p365, %p363, %p364;
	@%p365 bra 	$L__BB1_274;
$L__BB1_273:
	ld.const.u64 	%rd9287, [R_DEV];
	sub.s64 	%rd16115, %rd16115, %rd9287;
	ld.const.u64 	%rd9288, [R_DEV+8];
	sub.s64 	%rd16114, %rd16114, %rd9288;
	sub.s64 	%rd16113, %rd16113, %rd11;
	sub.s64 	%rd16112, %rd16112, %rd10;
$L__BB1_274:
	sub.s64 	%rd9293, %rd16111, %rd9279;
	sub.s64 	%rd9294, %rd16110, %rd9280;
	sub.s64 	%rd9295, %rd16109, %rd9281;
	sub.s64 	%rd9296, %rd16108, %rd9282;
	mov.u64 	%rd16117, %rd16113;
	mov.u64 	%rd16119, %rd16115;
	mov.u64 	%rd16116, %rd16112;
	mov.u64 	%rd16118, %rd16114;
	// begin inline asm
	add.cc.u64 %rd16119, %rd16119, %rd9293;
	addc.cc.u64 %rd16118, %rd16118, %rd9294;
	addc.cc.u64 %rd16117, %rd16117, %rd9295;
	addc.u64 %rd16116, %rd16116, %rd9296;
	
	// end inline asm
	setp.gt.u64 	%p366, %rd16116, %rd10;
	@%p366 bra 	$L__BB1_276;
	setp.ne.s64 	%p367, %rd16116, %rd10;
	setp.lt.u64 	%p368, %rd16117, %rd11;
	or.pred  	%p369, %p367, %p368;
	@%p369 bra 	$L__BB1_277;
$L__BB1_276:
	ld.const.u64 	%rd9301, [R_DEV];
	sub.s64 	%rd16119, %rd16119, %rd9301;
	ld.const.u64 	%rd9302, [R_DEV+8];
	sub.s64 	%rd16118, %rd16118, %rd9302;
	sub.s64 	%rd16117, %rd16117, %rd11;
	sub.s64 	%rd16116, %rd16116, %rd10;
$L__BB1_277:
	sub.s64 	%rd9307, %rd16115, %rd9293;
	sub.s64 	%rd9308, %rd16114, %rd9294;
	sub.s64 	%rd9309, %rd16113, %rd9295;
	sub.s64 	%rd9310, %rd16112, %rd9296;
	mov.u64 	%rd16121, %rd16117;
	mov.u64 	%rd16123, %rd16119;
	mov.u64 	%rd16120, %rd16116;
	mov.u64 	%rd16122, %rd16118;
	// begin inline asm
	add.cc.u64 %rd16123, %rd16123, %rd9307;
	addc.cc.u64 %rd16122, %rd16122, %rd9308;
	addc.cc.u64 %rd16121, %rd16121, %rd9309;
	addc.u64 %rd16120, %rd16120, %rd9310;
	
	// end inline asm
	setp.gt.u64 	%p370, %rd16120, %rd10;
	@%p370 bra 	$L__BB1_279;
	setp.ne.s64 	%p371, %rd16120, %rd10;
	setp.lt.u64 	%p372, %rd16121, %rd11;
	or.pred  	%p373, %p371, %p372;
	@%p373 bra 	$L__BB1_280;
$L__BB1_279:
	ld.const.u64 	%rd9315, [R_DEV];
	sub.s64 	%rd16123, %rd16123, %rd9315;
	ld.const.u64 	%rd9316, [R_DEV+8];
	sub.s64 	%rd16122, %rd16122, %rd9316;
	sub.s64 	%rd16121, %rd16121, %rd11;
	sub.s64 	%rd16120, %rd16120, %rd10;
$L__BB1_280:
	sub.s64 	%rd9321, %rd16119, %rd9307;
	sub.s64 	%rd9322, %rd16118, %rd9308;
	sub.s64 	%rd9323, %rd16117, %rd9309;
	sub.s64 	%rd9324, %rd16116, %rd9310;
	mov.u64 	%rd16126, %rd16122;
	mov.u64 	%rd16125, %rd16121;
	mov.u64 	%rd16127, %rd16123;
	mov.u64 	%rd16124, %rd16120;
	// begin inline asm
	add.cc.u64 %rd16127, %rd16127, %rd9321;
	addc.cc.u64 %rd16126, %rd16126, %rd9322;
	addc.cc.u64 %rd16125, %rd16125, %rd9323;
	addc.u64 %rd16124, %rd16124, %rd9324;
	
	// end inline asm
	setp.gt.u64 	%p374, %rd16124, %rd10;
	@%p374 bra 	$L__BB1_282;
	setp.ne.s64 	%p375, %rd16124, %rd10;
	setp.lt.u64 	%p376, %rd16125, %rd11;
	or.pred  	%p377, %p375, %p376;
	@%p377 bra 	$L__BB1_283;
$L__BB1_282:
	ld.const.u64 	%rd9329, [R_DEV];
	sub.s64 	%rd16127, %rd16127, %rd9329;
	ld.const.u64 	%rd9330, [R_DEV+8];
	sub.s64 	%rd16126, %rd16126, %rd9330;
	sub.s64 	%rd16125, %rd16125, %rd11;
	sub.s64 	%rd16124, %rd16124, %rd10;
$L__BB1_283:
	sub.s64 	%rd9335, %rd16123, %rd9321;
	sub.s64 	%rd9336, %rd16122, %rd9322;
	sub.s64 	%rd9337, %rd16121, %rd9323;
	sub.s64 	%rd9338, %rd16120, %rd9324;
	mov.u64 	%rd16128, %rd16124;
	mov.u64 	%rd16130, %rd16126;
	mov.u64 	%rd16129, %rd16125;
	mov.u64 	%rd16131, %rd16127;
	// begin inline asm
	add.cc.u64 %rd16131, %rd16131, %rd9335;
	addc.cc.u64 %rd16130, %rd16130, %rd9336;
	addc.cc.u64 %rd16129, %rd16129, %rd9337;
	addc.u64 %rd16128, %rd16128, %rd9338;
	
	// end inline asm
	setp.gt.u64 	%p378, %rd16128, %rd10;
	@%p378 bra 	$L__BB1_285;
	setp.ne.s64 	%p379, %rd16128, %rd10;
	setp.lt.u64 	%p380, %rd16129, %rd11;
	or.pred  	%p381, %p379, %p380;
	@%p381 bra 	$L__BB1_286;
$L__BB1_285:
	ld.const.u64 	%rd9343, [R_DEV];
	sub.s64 	%rd16131, %rd16131, %rd9343;
	ld.const.u64 	%rd9344, [R_DEV+8];
	sub.s64 	%rd16130, %rd16130, %rd9344;
	sub.s64 	%rd16129, %rd16129, %rd11;
	sub.s64 	%rd16128, %rd16128, %rd10;
$L__BB1_286:
	sub.s64 	%rd9349, %rd16127, %rd9335;
	sub.s64 	%rd9350, %rd16126, %rd9336;
	sub.s64 	%rd9351, %rd16125, %rd9337;
	sub.s64 	%rd9352, %rd16124, %rd9338;
	mov.u64 	%rd16133, %rd16129;
	mov.u64 	%rd16135, %rd16131;
	mov.u64 	%rd16132, %rd16128;
	mov.u64 	%rd16134, %rd16130;
	// begin inline asm
	add.cc.u64 %rd16135, %rd16135, %rd9349;
	addc.cc.u64 %rd16134, %rd16134, %rd9350;
	addc.cc.u64 %rd16133, %rd16133, %rd9351;
	addc.u64 %rd16132, %rd16132, %rd9352;
	
	// end inline asm
	setp.gt.u64 	%p382, %rd16132, %rd10;
	@%p382 bra 	$L__BB1_288;
	setp.ne.s64 	%p383, %rd16132, %rd10;
	setp.lt.u64 	%p384, %rd16133, %rd11;
	or.pred  	%p385, %p383, %p384;
	@%p385 bra 	$L__BB1_289;
$L__BB1_288:
	ld.const.u64 	%rd9357, [R_DEV];
	sub.s64 	%rd16135, %rd16135, %rd9357;
	ld.const.u64 	%rd9358, [R_DEV+8];
	sub.s64 	%rd16134, %rd16134, %rd9358;
	sub.s64 	%rd16133, %rd16133, %rd11;
	sub.s64 	%rd16132, %rd16132, %rd10;
$L__BB1_289:
	sub.s64 	%rd9363, %rd16131, %rd9349;
	sub.s64 	%rd9364, %rd16130, %rd9350;
	sub.s64 	%rd9365, %rd16129, %rd9351;
	sub.s64 	%rd9366, %rd16128, %rd9352;
	mov.u64 	%rd16137, %rd16133;
	mov.u64 	%rd16139, %rd16135;
	mov.u64 	%rd16136, %rd16132;
	mov.u64 	%rd16138, %rd16134;
	// begin inline asm
	add.cc.u64 %rd16139, %rd16139, %rd9363;
	addc.cc.u64 %rd16138, %rd16138, %rd9364;
	addc.cc.u64 %rd16137, %rd16137, %rd9365;
	addc.u64 %rd16136, %rd16136, %rd9366;
	
	// end inline asm
	setp.gt.u64 	%p386, %rd16136, %rd10;
	@%p386 bra 	$L__BB1_291;
	setp.ne.s64 	%p387, %rd16136, %rd10;
	setp.lt.u64 	%p388, %rd16137, %rd11;
	or.pred  	%p389, %p387, %p388;
	@%p389 bra 	$L__BB1_292;
$L__BB1_291:
	ld.const.u64 	%rd9371, [R_DEV];
	sub.s64 	%rd16139, %rd16139, %rd9371;
	ld.const.u64 	%rd9372, [R_DEV+8];
	sub.s64 	%rd16138, %rd16138, %rd9372;
	sub.s64 	%rd16137, %rd16137, %rd11;
	sub.s64 	%rd16136, %rd16136, %rd10;
$L__BB1_292:
	sub.s64 	%rd9377, %rd16135, %rd9363;
	sub.s64 	%rd9378, %rd16134, %rd9364;
	sub.s64 	%rd9379, %rd16133, %rd9365;
	sub.s64 	%rd9380, %rd16132, %rd9366;
	mov.u64 	%rd16142, %rd16138;
	mov.u64 	%rd16141, %rd16137;
	mov.u64 	%rd16143, %rd16139;
	mov.u64 	%rd16140, %rd16136;
	// begin inline asm
	add.cc.u64 %rd16143, %rd16143, %rd9377;
	addc.cc.u64 %rd16142, %rd16142, %rd9378;
	addc.cc.u64 %rd16141, %rd16141, %rd9379;
	addc.u64 %rd16140, %rd16140, %rd9380;
	
	// end inline asm
	setp.gt.u64 	%p390, %rd16140, %rd10;
	@%p390 bra 	$L__BB1_294;
	setp.ne.s64 	%p391, %rd16140, %rd10;
	setp.lt.u64 	%p392, %rd16141, %rd11;
	or.pred  	%p393, %p391, %p392;
	@%p393 bra 	$L__BB1_295;
$L__BB1_294:
	ld.const.u64 	%rd9385, [R_DEV];
	sub.s64 	%rd16143, %rd16143, %rd9385;
	ld.const.u64 	%rd9386, [R_DEV+8];
	sub.s64 	%rd16142, %rd16142, %rd9386;
	sub.s64 	%rd16141, %rd16141, %rd11;
	sub.s64 	%rd16140, %rd16140, %rd10;
$L__BB1_295:
	sub.s64 	%rd9391, %rd16139, %rd9377;
	sub.s64 	%rd9392, %rd16138, %rd9378;
	sub.s64 	%rd9393, %rd16137, %rd9379;
	sub.s64 	%rd9394, %rd16136, %rd9380;
	mov.u64 	%rd16144, %rd16140;
	mov.u64 	%rd16146, %rd16142;
	mov.u64 	%rd16145, %rd16141;
	mov.u64 	%rd16147, %rd16143;
	// begin inline asm
	add.cc.u64 %rd16147, %rd16147, %rd9391;
	addc.cc.u64 %rd16146, %rd16146, %rd9392;
	addc.cc.u64 %rd16145, %rd16145, %rd9393;
	addc.u64 %rd16144, %rd16144, %rd9394;
	
	// end inline asm
	setp.gt.u64 	%p394, %rd16144, %rd10;
	@%p394 bra 	$L__BB1_297;
	setp.ne.s64 	%p395, %rd16144, %rd10;
	setp.lt.u64 	%p396, %rd16145, %rd11;
	or.pred  	%p397, %p395, %p396;
	@%p397 bra 	$L__BB1_298;
$L__BB1_297:
	ld.const.u64 	%rd9399, [R_DEV];
	sub.s64 	%rd16147, %rd16147, %rd9399;
	ld.const.u64 	%rd9400, [R_DEV+8];
	sub.s64 	%rd16146, %rd16146, %rd9400;
	sub.s64 	%rd16145, %rd16145, %rd11;
	sub.s64 	%rd16144, %rd16144, %rd10;
$L__BB1_298:
	sub.s64 	%rd9405, %rd16143, %rd9391;
	sub.s64 	%rd9406, %rd16142, %rd9392;
	sub.s64 	%rd9407, %rd16141, %rd9393;
	sub.s64 	%rd9408, %rd16140, %rd9394;
	mov.u64 	%rd16149, %rd16145;
	mov.u64 	%rd16151, %rd16147;
	mov.u64 	%rd16148, %rd16144;
	mov.u64 	%rd16150, %rd16146;
	// begin inline asm
	add.cc.u64 %rd16151, %rd16151, %rd9405;
	addc.cc.u64 %rd16150, %rd16150, %rd9406;
	addc.cc.u64 %rd16149, %rd16149, %rd9407;
	addc.u64 %rd16148, %rd16148, %rd9408;
	
	// end inline asm
	setp.gt.u64 	%p398, %rd16148, %rd10;
	@%p398 bra 	$L__BB1_300;
	setp.ne.s64 	%p399, %rd16148, %rd10;
	setp.lt.u64 	%p400, %rd16149, %rd11;
	or.pred  	%p401, %p399, %p400;
	@%p401 bra 	$L__BB1_301;
$L__BB1_300:
	ld.const.u64 	%rd9413, [R_DEV];
	sub.s64 	%rd16151, %rd16151, %rd9413;
	ld.const.u64 	%rd9414, [R_DEV+8];
	sub.s64 	%rd16150, %rd16150, %rd9414;
	sub.s64 	%rd16149, %rd16149, %rd11;
	sub.s64 	%rd16148, %rd16148, %rd10;
$L__BB1_301:
	sub.s64 	%rd9419, %rd16147, %rd9405;
	sub.s64 	%rd9420, %rd16146, %rd9406;
	sub.s64 	%rd9421, %rd16145, %rd9407;
	sub.s64 	%rd9422, %rd16144, %rd9408;
	mov.u64 	%rd16153, %rd16149;
	mov.u64 	%rd16155, %rd16151;
	mov.u64 	%rd16152, %rd16148;
	mov.u64 	%rd16154, %rd16150;
	// begin inline asm
	add.cc.u64 %rd16155, %rd16155, %rd9419;
	addc.cc.u64 %rd16154, %rd16154, %rd9420;
	addc.cc.u64 %rd16153, %rd16153, %rd9421;
	addc.u64 %rd16152, %rd16152, %rd9422;
	
	// end inline asm
	setp.gt.u64 	%p402, %rd16152, %rd10;
	@%p402 bra 	$L__BB1_303;
	setp.ne.s64 	%p403, %rd16152, %rd10;
	setp.lt.u64 	%p404, %rd16153, %rd11;
	or.pred  	%p405, %p403, %p404;
	@%p405 bra 	$L__BB1_304;
$L__BB1_303:
	ld.const.u64 	%rd9427, [R_DEV];
	sub.s64 	%rd16155, %rd16155, %rd9427;
	ld.const.u64 	%rd9428, [R_DEV+8];
	sub.s64 	%rd16154, %rd16154, %rd9428;
	sub.s64 	%rd16153, %rd16153, %rd11;
	sub.s64 	%rd16152, %rd16152, %rd10;
$L__BB1_304:
	sub.s64 	%rd9433, %rd16151, %rd9419;
	sub.s64 	%rd9434, %rd16150, %rd9420;
	sub.s64 	%rd9435, %rd16149, %rd9421;
	sub.s64 	%rd9436, %rd16148, %rd9422;
	mov.u64 	%rd16158, %rd16154;
	mov.u64 	%rd16157, %rd16153;
	mov.u64 	%rd16159, %rd16155;
	mov.u64 	%rd16156, %rd16152;
	// begin inline asm
	add.cc.u64 %rd16159, %rd16159, %rd9433;
	addc.cc.u64 %rd16158, %rd16158, %rd9434;
	addc.cc.u64 %rd16157, %rd16157, %rd9435;
	addc.u64 %rd16156, %rd16156, %rd9436;
	
	// end inline asm
	setp.gt.u64 	%p406, %rd16156, %rd10;
	@%p406 bra 	$L__BB1_306;
	setp.ne.s64 	%p407, %rd16156, %rd10;
	setp.lt.u64 	%p408, %rd16157, %rd11;
	or.pred  	%p409, %p407, %p408;
	@%p409 bra 	$L__BB1_307;
$L__BB1_306:
	ld.const.u64 	%rd9441, [R_DEV];
	sub.s64 	%rd16159, %rd16159, %rd9441;
	ld.const.u64 	%rd9442, [R_DEV+8];
	sub.s64 	%rd16158, %rd16158, %rd9442;
	sub.s64 	%rd16157, %rd16157, %rd11;
	sub.s64 	%rd16156, %rd16156, %rd10;
$L__BB1_307:
	sub.s64 	%rd9447, %rd16155, %rd9433;
	sub.s64 	%rd9448, %rd16154, %rd9434;
	sub.s64 	%rd9449, %rd16153, %rd9435;
	sub.s64 	%rd9450, %rd16152, %rd9436;
	mov.u64 	%rd16160, %rd16156;
	mov.u64 	%rd16162, %rd16158;
	mov.u64 	%rd16161, %rd16157;
	mov.u64 	%rd16163, %rd16159;
	// begin inline asm
	add.cc.u64 %rd16163, %rd16163, %rd9447;
	addc.cc.u64 %rd16162, %rd16162, %rd9448;
	addc.cc.u64 %rd16161, %rd16161, %rd9449;
	addc.u64 %rd16160, %rd16160, %rd9450;
	
	// end inline asm
	setp.gt.u64 	%p410, %rd16160, %rd10;
	@%p410 bra 	$L__BB1_309;
	setp.ne.s64 	%p411, %rd16160, %rd10;
	setp.lt.u64 	%p412, %rd16161, %rd11;
	or.pred  	%p413, %p411, %p412;
	@%p413 bra 	$L__BB1_310;
$L__BB1_309:
	ld.const.u64 	%rd9455, [R_DEV];
	sub.s64 	%rd16163, %rd16163, %rd9455;
	ld.const.u64 	%rd9456, [R_DEV+8];
	sub.s64 	%rd16162, %rd16162, %rd9456;
	sub.s64 	%rd16161, %rd16161, %rd11;
	sub.s64 	%rd16160, %rd16160, %rd10;
$L__BB1_310:
	sub.s64 	%rd9461, %rd16159, %rd9447;
	sub.s64 	%rd9462, %rd16158, %rd9448;
	sub.s64 	%rd9463, %rd16157, %rd9449;
	sub.s64 	%rd9464, %rd16156, %rd9450;
	mov.u64 	%rd16165, %rd16161;
	mov.u64 	%rd16167, %rd16163;
	mov.u64 	%rd16164, %rd16160;
	mov.u64 	%rd16166, %rd16162;
	// begin inline asm
	add.cc.u64 %rd16167, %rd16167, %rd9461;
	addc.cc.u64 %rd16166, %rd16166, %rd9462;
	addc.cc.u64 %rd16165, %rd16165, %rd9463;
	addc.u64 %rd16164, %rd16164, %rd9464;
	
	// end inline asm
	setp.gt.u64 	%p414, %rd16164, %rd10;
	@%p414 bra 	$L__BB1_312;
	setp.ne.s64 	%p415, %rd16164, %rd10;
	setp.lt.u64 	%p416, %rd16165, %rd11;
	or.pred  	%p417, %p415, %p416;
	@%p417 bra 	$L__BB1_313;
$L__BB1_312:
	ld.const.u64 	%rd9469, [R_DEV];
	sub.s64 	%rd16167, %rd16167, %rd9469;
	ld.const.u64 	%rd9470, [R_DEV+8];
	sub.s64 	%rd16166, %rd16166, %rd9470;
	sub.s64 	%rd16165, %rd16165, %rd11;
	sub.s64 	%rd16164, %rd16164, %rd10;
$L__BB1_313:
	sub.s64 	%rd9475, %rd16163, %rd9461;
	sub.s64 	%rd9476, %rd16162, %rd9462;
	sub.s64 	%rd9477, %rd16161, %rd9463;
	sub.s64 	%rd9478, %rd16160, %rd9464;
	mov.u64 	%rd16169, %rd16165;
	mov.u64 	%rd16171, %rd16167;
	mov.u64 	%rd16168, %rd16164;
	mov.u64 	%rd16170, %rd16166;
	// begin inline asm
	add.cc.u64 %rd16171, %rd16171, %rd9475;
	addc.cc.u64 %rd16170, %rd16170, %rd9476;
	addc.cc.u64 %rd16169, %rd16169, %rd9477;
	addc.u64 %rd16168, %rd16168, %rd9478;
	
	// end inline asm
	setp.gt.u64 	%p418, %rd16168, %rd10;
	@%p418 bra 	$L__BB1_315;
	setp.ne.s64 	%p419, %rd16168, %rd10;
	setp.lt.u64 	%p420, %rd16169, %rd11;
	or.pred  	%p421, %p419, %p420;
	@%p421 bra 	$L__BB1_316;
$L__BB1_315:
	ld.const.u64 	%rd9483, [R_DEV];
	sub.s64 	%rd16171, %rd16171, %rd9483;
	ld.const.u64 	%rd9484, [R_DEV+8];
	sub.s64 	%rd16170, %rd16170, %rd9484;
	sub.s64 	%rd16169, %rd16169, %rd11;
	sub.s64 	%rd16168, %rd16168, %rd10;
$L__BB1_316:
	sub.s64 	%rd9489, %rd16167, %rd9475;
	sub.s64 	%rd9490, %rd16166, %rd9476;
	sub.s64 	%rd9491, %rd16165, %rd9477;
	sub.s64 	%rd9492, %rd16164, %rd9478;
	mov.u64 	%rd16174, %rd16170;
	mov.u64 	%rd16173, %rd16169;
	mov.u64 	%rd16175, %rd16171;
	mov.u64 	%rd16172, %rd16168;
	// begin inline asm
	add.cc.u64 %rd16175, %rd16175, %rd9489;
	addc.cc.u64 %rd16174, %rd16174, %rd9490;
	addc.cc.u64 %rd16173, %rd16173, %rd9491;
	addc.u64 %rd16172, %rd16172, %rd9492;
	
	// end inline asm
	setp.gt.u64 	%p422, %rd16172, %rd10;
	@%p422 bra 	$L__BB1_318;
	setp.ne.s64 	%p423, %rd16172, %rd10;
	setp.lt.u64 	%p424, %rd16173, %rd11;
	or.pred  	%p425, %p423, %p424;
	@%p425 bra 	$L__BB1_319;
$L__BB1_318:
	ld.const.u64 	%rd9497, [R_DEV];
	sub.s64 	%rd16175, %rd16175, %rd9497;
	ld.const.u64 	%rd9498, [R_DEV+8];
	sub.s64 	%rd16174, %rd16174, %rd9498;
	sub.s64 	%rd16173, %rd16173, %rd11;
	sub.s64 	%rd16172, %rd16172, %rd10;
$L__BB1_319:
	sub.s64 	%rd9503, %rd16171, %rd9489;
	sub.s64 	%rd9504, %rd16170, %rd9490;
	sub.s64 	%rd9505, %rd16169, %rd9491;
	sub.s64 	%rd9506, %rd16168, %rd9492;
	mov.u64 	%rd16176, %rd16172;
	mov.u64 	%rd16178, %rd16174;
	mov.u64 	%rd16177, %rd16173;
	mov.u64 	%rd16179, %rd16175;
	// begin inline asm
	add.cc.u64 %rd16179, %rd16179, %rd9503;
	addc.cc.u64 %rd16178, %rd16178, %rd9504;
	addc.cc.u64 %rd16177, %rd16177, %rd9505;
	addc.u64 %rd16176, %rd16176, %rd9506;
	
	// end inline asm
	setp.gt.u64 	%p426, %rd16176, %rd10;
	@%p426 bra 	$L__BB1_321;
	setp.ne.s64 	%p427, %rd16176, %rd10;
	setp.lt.u64 	%p428, %rd16177, %rd11;
	or.pred  	%p429, %p427, %p428;
	@%p429 bra 	$L__BB1_322;
$L__BB1_321:
	ld.const.u64 	%rd9511, [R_DEV];
	sub.s64 	%rd16179, %rd16179, %rd9511;
	ld.const.u64 	%rd9512, [R_DEV+8];
	sub.s64 	%rd16178, %rd16178, %rd9512;
	sub.s64 	%rd16177, %rd16177, %rd11;
	sub.s64 	%rd16176, %rd16176, %rd10;
$L__BB1_322:
	sub.s64 	%rd9517, %rd16175, %rd9503;
	sub.s64 	%rd9518, %rd16174, %rd9504;
	sub.s64 	%rd9519, %rd16173, %rd9505;
	sub.s64 	%rd9520, %rd16172, %rd9506;
	mov.u64 	%rd16181, %rd16177;
	mov.u64 	%rd16183, %rd16179;
	mov.u64 	%rd16180, %rd16176;
	mov.u64 	%rd16182, %rd16178;
	// begin inline asm
	add.cc.u64 %rd16183, %rd16183, %rd9517;
	addc.cc.u64 %rd16182, %rd16182, %rd9518;
	addc.cc.u64 %rd16181, %rd16181, %rd9519;
	addc.u64 %rd16180, %rd16180, %rd9520;
	
	// end inline asm
	setp.gt.u64 	%p430, %rd16180, %rd10;
	@%p430 bra 	$L__BB1_324;
	setp.ne.s64 	%p431, %rd16180, %rd10;
	setp.lt.u64 	%p432, %rd16181, %rd11;
	or.pred  	%p433, %p431, %p432;
	@%p433 bra 	$L__BB1_325;
$L__BB1_324:
	ld.const.u64 	%rd9525, [R_DEV];
	sub.s64 	%rd16183, %rd16183, %rd9525;
	ld.const.u64 	%rd9526, [R_DEV+8];
	sub.s64 	%rd16182, %rd16182, %rd9526;
	sub.s64 	%rd16181, %rd16181, %rd11;
	sub.s64 	%rd16180, %rd16180, %rd10;
$L__BB1_325:
	sub.s64 	%rd9531, %rd16179, %rd9517;
	sub.s64 	%rd9532, %rd16178, %rd9518;
	sub.s64 	%rd9533, %rd16177, %rd9519;
	sub.s64 	%rd9534, %rd16176, %rd9520;
	mov.u64 	%rd16185, %rd16181;
	mov.u64 	%rd16187, %rd16183;
	mov.u64 	%rd16184, %rd16180;
	mov.u64 	%rd16186, %rd16182;
	// begin inline asm
	add.cc.u64 %rd16187, %rd16187, %rd9531;
	addc.cc.u64 %rd16186, %rd16186, %rd9532;
	addc.cc.u64 %rd16185, %rd16185, %rd9533;
	addc.u64 %rd16184, %rd16184, %rd9534;
	
	// end inline asm
	setp.gt.u64 	%p434, %rd16184, %rd10;
	@%p434 bra 	$L__BB1_327;
	setp.ne.s64 	%p435, %rd16184, %rd10;
	setp.lt.u64 	%p436, %rd16185, %rd11;
	or.pred  	%p437, %p435, %p436;
	@%p437 bra 	$L__BB1_328;
$L__BB1_327:
	ld.const.u64 	%rd9539, [R_DEV];
	sub.s64 	%rd16187, %rd16187, %rd9539;
	ld.const.u64 	%rd9540, [R_DEV+8];
	sub.s64 	%rd16186, %rd16186, %rd9540;
	sub.s64 	%rd16185, %rd16185, %rd11;
	sub.s64 	%rd16184, %rd16184, %rd10;
$L__BB1_328:
	sub.s64 	%rd9545, %rd16183, %rd9531;
	sub.s64 	%rd9546, %rd16182, %rd9532;
	sub.s64 	%rd9547, %rd16181, %rd9533;
	sub.s64 	%rd9548, %rd16180, %rd9534;
	mov.u64 	%rd16190, %rd16186;
	mov.u64 	%rd16189, %rd16185;
	mov.u64 	%rd16191, %rd16187;
	mov.u64 	%rd16188, %rd16184;
	// begin inline asm
	add.cc.u64 %rd16191, %rd16191, %rd9545;
	addc.cc.u64 %rd16190, %rd16190, %rd9546;
	addc.cc.u64 %rd16189, %rd16189, %rd9547;
	addc.u64 %rd16188, %rd16188, %rd9548;
	
	// end inline asm
	setp.gt.u64 	%p438, %rd16188, %rd10;
	@%p438 bra 	$L__BB1_330;
	setp.ne.s64 	%p439, %rd16188, %rd10;
	setp.lt.u64 	%p440, %rd16189, %rd11;
	or.pred  	%p441, %p439, %p440;
	@%p441 bra 	$L__BB1_331;
$L__BB1_330:
	ld.const.u64 	%rd9553, [R_DEV];
	sub.s64 	%rd16191, %rd16191, %rd9553;
	ld.const.u64 	%rd9554, [R_DEV+8];
	sub.s64 	%rd16190, %rd16190, %rd9554;
	sub.s64 	%rd16189, %rd16189, %rd11;
	sub.s64 	%rd16188, %rd16188, %rd10;
$L__BB1_331:
	sub.s64 	%rd9559, %rd16187, %rd9545;
	sub.s64 	%rd9560, %rd16186, %rd9546;
	sub.s64 	%rd9561, %rd16185, %rd9547;
	sub.s64 	%rd9562, %rd16184, %rd9548;
	mov.u64 	%rd16192, %rd16188;
	mov.u64 	%rd16194, %rd16190;
	mov.u64 	%rd16193, %rd16189;
	mov.u64 	%rd16195, %rd16191;
	// begin inline asm
	add.cc.u64 %rd16195, %rd16195, %rd9559;
	addc.cc.u64 %rd16194, %rd16194, %rd9560;
	addc.cc.u64 %rd16193, %rd16193, %rd9561;
	addc.u64 %rd16192, %rd16192, %rd9562;
	
	// end inline asm
	setp.gt.u64 	%p442, %rd16192, %rd10;
	@%p442 bra 	$L__BB1_333;
	setp.ne.s64 	%p443, %rd16192, %rd10;
	setp.lt.u64 	%p444, %rd16193, %rd11;
	or.pred  	%p445, %p443, %p444;
	@%p445 bra 	$L__BB1_334;
$L__BB1_333:
	ld.const.u64 	%rd9567, [R_DEV];
	sub.s64 	%rd16195, %rd16195, %rd9567;
	ld.const.u64 	%rd9568, [R_DEV+8];
	sub.s64 	%rd16194, %rd16194, %rd9568;
	sub.s64 	%rd16193, %rd16193, %rd11;
	sub.s64 	%rd16192, %rd16192, %rd10;
$L__BB1_334:
	sub.s64 	%rd9573, %rd16191, %rd9559;
	sub.s64 	%rd9574, %rd16190, %rd9560;
	sub.s64 	%rd9575, %rd16189, %rd9561;
	sub.s64 	%rd9576, %rd16188, %rd9562;
	mov.u64 	%rd16197, %rd16193;
	mov.u64 	%rd16199, %rd16195;
	mov.u64 	%rd16196, %rd16192;
	mov.u64 	%rd16198, %rd16194;
	// begin inline asm
	add.cc.u64 %rd16199, %rd16199, %rd9573;
	addc.cc.u64 %rd16198, %rd16198, %rd9574;
	addc.cc.u64 %rd16197, %rd16197, %rd9575;
	addc.u64 %rd16196, %rd16196, %rd9576;
	
	// end inline asm
	setp.gt.u64 	%p446, %rd16196, %rd10;
	@%p446 bra 	$L__BB1_336;
	setp.ne.s64 	%p447, %rd16196, %rd10;
	setp.lt.u64 	%p448, %rd16197, %rd11;
	or.pred  	%p449, %p447, %p448;
	@%p449 bra 	$L__BB1_337;
$L__BB1_336:
	ld.const.u64 	%rd9581, [R_DEV];
	sub.s64 	%rd16199, %rd16199, %rd9581;
	ld.const.u64 	%rd9582, [R_DEV+8];
	sub.s64 	%rd16198, %rd16198, %rd9582;
	sub.s64 	%rd16197, %rd16197, %rd11;
	sub.s64 	%rd16196, %rd16196, %rd10;
$L__BB1_337:
	sub.s64 	%rd9587, %rd16195, %rd9573;
	sub.s64 	%rd9588, %rd16194, %rd9574;
	sub.s64 	%rd9589, %rd16193, %rd9575;
	sub.s64 	%rd9590, %rd16192, %rd9576;
	mov.u64 	%rd16201, %rd16197;
	mov.u64 	%rd16203, %rd16199;
	mov.u64 	%rd16200, %rd16196;
	mov.u64 	%rd16202, %rd16198;
	// begin inline asm
	add.cc.u64 %rd16203, %rd16203, %rd9587;
	addc.cc.u64 %rd16202, %rd16202, %rd9588;
	addc.cc.u64 %rd16201, %rd16201, %rd9589;
	addc.u64 %rd16200, %rd16200, %rd9590;
	
	// end inline asm
	setp.gt.u64 	%p450, %rd16200, %rd10;
	@%p450 bra 	$L__BB1_339;
	setp.ne.s64 	%p451, %rd16200, %rd10;
	setp.lt.u64 	%p452, %rd16201, %rd11;
	or.pred  	%p453, %p451, %p452;
	@%p453 bra 	$L__BB1_340;
$L__BB1_339:
	ld.const.u64 	%rd9595, [R_DEV];
	sub.s64 	%rd16203, %rd16203, %rd9595;
	ld.const.u64 	%rd9596, [R_DEV+8];
	sub.s64 	%rd16202, %rd16202, %rd9596;
	sub.s64 	%rd16201, %rd16201, %rd11;
	sub.s64 	%rd16200, %rd16200, %rd10;
$L__BB1_340:
	sub.s64 	%rd9601, %rd16199, %rd9587;
	sub.s64 	%rd9602, %rd16198, %rd9588;
	sub.s64 	%rd9603, %rd16197, %rd9589;
	sub.s64 	%rd9604, %rd16196, %rd9590;
	mov.u64 	%rd16206, %rd16202;
	mov.u64 	%rd16205, %rd16201;
	mov.u64 	%rd16207, %rd16203;
	mov.u64 	%rd16204, %rd16200;
	// begin inline asm
	add.cc.u64 %rd16207, %rd16207, %rd9601;
	addc.cc.u64 %rd16206, %rd16206, %rd9602;
	addc.cc.u64 %rd16205, %rd16205, %rd9603;
	addc.u64 %rd16204, %rd16204, %rd9604;
	
	// end inline asm
	setp.gt.u64 	%p454, %rd16204, %rd10;
	@%p454 bra 	$L__BB1_342;
	setp.ne.s64 	%p455, %rd16204, %rd10;
	setp.lt.u64 	%p456, %rd16205, %rd11;
	or.pred  	%p457, %p455, %p456;
	@%p457 bra 	$L__BB1_343;
$L__BB1_342:
	ld.const.u64 	%rd9609, [R_DEV];
	sub.s64 	%rd16207, %rd16207, %rd9609;
	ld.const.u64 	%rd9610, [R_DEV+8];
	sub.s64 	%rd16206, %rd16206, %rd9610;
	sub.s64 	%rd16205, %rd16205, %rd11;
	sub.s64 	%rd16204, %rd16204, %rd10;
$L__BB1_343:
	sub.s64 	%rd9615, %rd16203, %rd9601;
	sub.s64 	%rd9616, %rd16202, %rd9602;
	sub.s64 	%rd9617, %rd16201, %rd9603;
	sub.s64 	%rd9618, %rd16200, %rd9604;
	mov.u64 	%rd16208, %rd16204;
	mov.u64 	%rd16210, %rd16206;
	mov.u64 	%rd16209, %rd16205;
	mov.u64 	%rd16211, %rd16207;
	// begin inline asm
	add.cc.u64 %rd16211, %rd16211, %rd9615;
	addc.cc.u64 %rd16210, %rd16210, %rd9616;
	addc.cc.u64 %rd16209, %rd16209, %rd9617;
	addc.u64 %rd16208, %rd16208, %rd9618;
	
	// end inline asm
	setp.gt.u64 	%p458, %rd16208, %rd10;
	@%p458 bra 	$L__BB1_345;
	setp.ne.s64 	%p459, %rd16208, %rd10;
	setp.lt.u64 	%p460, %rd16209, %rd11;
	or.pred  	%p461, %p459, %p460;
	@%p461 bra 	$L__BB1_346;
$L__BB1_345:
	ld.const.u64 	%rd9623, [R_DEV];
	sub.s64 	%rd16211, %rd16211, %rd9623;
	ld.const.u64 	%rd9624, [R_DEV+8];
	sub.s64 	%rd16210, %rd16210, %rd9624;
	sub.s64 	%rd16209, %rd16209, %rd11;
	sub.s64 	%rd16208, %rd16208, %rd10;
$L__BB1_346:
	sub.s64 	%rd9629, %rd16207, %rd9615;
	sub.s64 	%rd9630, %rd16206, %rd9616;
	sub.s64 	%rd9631, %rd16205, %rd9617;
	sub.s64 	%rd9632, %rd16204, %rd9618;
	mov.u64 	%rd16213, %rd16209;
	mov.u64 	%rd16215, %rd16211;
	mov.u64 	%rd16212, %rd16208;
	mov.u64 	%rd16214, %rd16210;
	// begin inline asm
	add.cc.u64 %rd16215, %rd16215, %rd9629;
	addc.cc.u64 %rd16214, %rd16214, %rd9630;
	addc.cc.u64 %rd16213, %rd16213, %rd9631;
	addc.u64 %rd16212, %rd16212, %rd9632;
	
	// end inline asm
	setp.gt.u64 	%p462, %rd16212, %rd10;
	@%p462 bra 	$L__BB1_348;
	setp.ne.s64 	%p463, %rd16212, %rd10;
	setp.lt.u64 	%p464, %rd16213, %rd11;
	or.pred  	%p465, %p463, %p464;
	@%p465 bra 	$L__BB1_349;
$L__BB1_348:
	ld.const.u64 	%rd9637, [R_DEV];
	sub.s64 	%rd16215, %rd16215, %rd9637;
	ld.const.u64 	%rd9638, [R_DEV+8];
	sub.s64 	%rd16214, %rd16214, %rd9638;
	sub.s64 	%rd16213, %rd16213, %rd11;
	sub.s64 	%rd16212, %rd16212, %rd10;
$L__BB1_349:
	sub.s64 	%rd9643, %rd16211, %rd9629;
	sub.s64 	%rd9644, %rd16210, %rd9630;
	sub.s64 	%rd9645, %rd16209, %rd9631;
	sub.s64 	%rd9646, %rd16208, %rd9632;
	mov.u64 	%rd16217, %rd16213;
	mov.u64 	%rd16219, %rd16215;
	mov.u64 	%rd16216, %rd16212;
	mov.u64 	%rd16218, %rd16214;
	// begin inline asm
	add.cc.u64 %rd16219, %rd16219, %rd9643;
	addc.cc.u64 %rd16218, %rd16218, %rd9644;
	addc.cc.u64 %rd16217, %rd16217, %rd9645;
	addc.u64 %rd16216, %rd16216, %rd9646;
	
	// end inline asm
	setp.gt.u64 	%p466, %rd16216, %rd10;
	@%p466 bra 	$L__BB1_351;
	setp.ne.s64 	%p467, %rd16216, %rd10;
	setp.lt.u64 	%p468, %rd16217, %rd11;
	or.pred  	%p469, %p467, %p468;
	@%p469 bra 	$L__BB1_352;
$L__BB1_351:
	ld.const.u64 	%rd9651, [R_DEV];
	sub.s64 	%rd16219, %rd16219, %rd9651;
	ld.const.u64 	%rd9652, [R_DEV+8];
	sub.s64 	%rd16218, %rd16218, %rd9652;
	sub.s64 	%rd16217, %rd16217, %rd11;
	sub.s64 	%rd16216, %rd16216, %rd10;
$L__BB1_352:
	sub.s64 	%rd9657, %rd16215, %rd9643;
	sub.s64 	%rd9658, %rd16214, %rd9644;
	sub.s64 	%rd9659, %rd16213, %rd9645;
	sub.s64 	%rd9660, %rd16212, %rd9646;
	mov.u64 	%rd16222, %rd16218;
	mov.u64 	%rd16221, %rd16217;
	mov.u64 	%rd16223, %rd16219;
	mov.u64 	%rd16220, %rd16216;
	// begin inline asm
	add.cc.u64 %rd16223, %rd16223, %rd9657;
	addc.cc.u64 %rd16222, %rd16222, %rd9658;
	addc.cc.u64 %rd16221, %rd16221, %rd9659;
	addc.u64 %rd16220, %rd16220, %rd9660;
	
	// end inline asm
	setp.gt.u64 	%p470, %rd16220, %rd10;
	@%p470 bra 	$L__BB1_354;
	setp.ne.s64 	%p471, %rd16220, %rd10;
	setp.lt.u64 	%p472, %rd16221, %rd11;
	or.pred  	%p473, %p471, %p472;
	@%p473 bra 	$L__BB1_355;
$L__BB1_354:
	ld.const.u64 	%rd9665, [R_DEV];
	sub.s64 	%rd16223, %rd16223, %rd9665;
	ld.const.u64 	%rd9666, [R_DEV+8];
	sub.s64 	%rd16222, %rd16222, %rd9666;
	sub.s64 	%rd16221, %rd16221, %rd11;
	sub.s64 	%rd16220, %rd16220, %rd10;
$L__BB1_355:
	sub.s64 	%rd9671, %rd16219, %rd9657;
	sub.s64 	%rd9672, %rd16218, %rd9658;
	sub.s64 	%rd9673, %rd16217, %rd9659;
	sub.s64 	%rd9674, %rd16216, %rd9660;
	mov.u64 	%rd16224, %rd16220;
	mov.u64 	%rd16226, %rd16222;
	mov.u64 	%rd16225, %rd16221;
	mov.u64 	%rd16227, %rd16223;
	// begin inline asm
	add.cc.u64 %rd16227, %rd16227, %rd9671;
	addc.cc.u64 %rd16226, %rd16226, %rd9672;
	addc.cc.u64 %rd16225, %rd16225, %rd9673;
	addc.u64 %rd16224, %rd16224, %rd9674;
	
	// end inline asm
	setp.gt.u64 	%p474, %rd16224, %rd10;
	@%p474 bra 	$L__BB1_357;
	setp.ne.s64 	%p475, %rd16224, %rd10;
	setp.lt.u64 	%p476, %rd16225, %rd11;
	or.pred  	%p477, %p475, %p476;
	@%p477 bra 	$L__BB1_358;
$L__BB1_357:
	ld.const.u64 	%rd9679, [R_DEV];
	sub.s64 	%rd16227, %rd16227, %rd9679;
	ld.const.u64 	%rd9680, [R_DEV+8];
	sub.s64 	%rd16226, %rd16226, %rd9680;
	sub.s64 	%rd16225, %rd16225, %rd11;
	sub.s64 	%rd16224, %rd16224, %rd10;
$L__BB1_358:
	sub.s64 	%rd9685, %rd16223, %rd9671;
	sub.s64 	%rd9686, %rd16222, %rd9672;
	sub.s64 	%rd9687, %rd16221, %rd9673;
	sub.s64 	%rd9688, %rd16220, %rd9674;
	mov.u64 	%rd16229, %rd16225;
	mov.u64 	%rd16231, %rd16227;
	mov.u64 	%rd16228, %rd16224;
	mov.u64 	%rd16230, %rd16226;
	// begin inline asm
	add.cc.u64 %rd16231, %rd16231, %rd9685;
	addc.cc.u64 %rd16230, %rd16230, %rd9686;
	addc.cc.u64 %rd16229, %rd16229, %rd9687;
	addc.u64 %rd16228, %rd16228, %rd9688;
	
	// end inline asm
	setp.gt.u64 	%p478, %rd16228, %rd10;
	@%p478 bra 	$L__BB1_360;
	setp.ne.s64 	%p479, %rd16228, %rd10;
	setp.lt.u64 	%p480, %rd16229, %rd11;
	or.pred  	%p481, %p479, %p480;
	@%p481 bra 	$L__BB1_361;
$L__BB1_360:
	ld.const.u64 	%rd9693, [R_DEV];
	sub.s64 	%rd16231, %rd16231, %rd9693;
	ld.const.u64 	%rd9694, [R_DEV+8];
	sub.s64 	%rd16230, %rd16230, %rd9694;
	sub.s64 	%rd16229, %rd16229, %rd11;
	sub.s64 	%rd16228, %rd16228, %rd10;
$L__BB1_361:
	sub.s64 	%rd9699, %rd16227, %rd9685;
	sub.s64 	%rd9700, %rd16226, %rd9686;
	sub.s64 	%rd9701, %rd16225, %rd9687;
	sub.s64 	%rd9702, %rd16224, %rd9688;
	mov.u64 	%rd16233, %rd16229;
	mov.u64 	%rd16235, %rd16231;
	mov.u64 	%rd16232, %rd16228;
	mov.u64 	%rd16234, %rd16230;
	// begin inline asm
	add.cc.u64 %rd16235, %rd16235, %rd9699;
	addc.cc.u64 %rd16234, %rd16234, %rd9700;
	addc.cc.u64 %rd16233, %rd16233, %rd9701;
	addc.u64 %rd16232, %rd16232, %rd9702;
	
	// end inline asm
	setp.gt.u64 	%p482, %rd16232, %rd10;
	@%p482 bra 	$L__BB1_363;
	setp.ne.s64 	%p483, %rd16232, %rd10;
	setp.lt.u64 	%p484, %rd16233, %rd11;
	or.pred  	%p485, %p483, %p484;
	@%p485 bra 	$L__BB1_364;
$L__BB1_363:
	ld.const.u64 	%rd9707, [R_DEV];
	sub.s64 	%rd16235, %rd16235, %rd9707;
	ld.const.u64 	%rd9708, [R_DEV+8];
	sub.s64 	%rd16234, %rd16234, %rd9708;
	sub.s64 	%rd16233, %rd16233, %rd11;
	sub.s64 	%rd16232, %rd16232, %rd10;
$L__BB1_364:
	sub.s64 	%rd9713, %rd16231, %rd9699;
	sub.s64 	%rd9714, %rd16230, %rd9700;
	sub.s64 	%rd9715, %rd16229, %rd9701;
	sub.s64 	%rd9716, %rd16228, %rd9702;
	mov.u64 	%rd16238, %rd16234;
	mov.u64 	%rd16237, %rd16233;
	mov.u64 	%rd16239, %rd16235;
	mov.u64 	%rd16236, %rd16232;
	// begin inline asm
	add.cc.u64 %rd16239, %rd16239, %rd9713;
	addc.cc.u64 %rd16238, %rd16238, %rd9714;
	addc.cc.u64 %rd16237, %rd16237, %rd9715;
	addc.u64 %rd16236, %rd16236, %rd9716;
	
	// end inline asm
	setp.gt.u64 	%p486, %rd16236, %rd10;
	@%p486 bra 	$L__BB1_366;
	setp.ne.s64 	%p487, %rd16236, %rd10;
	setp.lt.u64 	%p488, %rd16237, %rd11;
	or.pred  	%p489, %p487, %p488;
	@%p489 bra 	$L__BB1_367;
$L__BB1_366:
	ld.const.u64 	%rd9721, [R_DEV];
	sub.s64 	%rd16239, %rd16239, %rd9721;
	ld.const.u64 	%rd9722, [R_DEV+8];
	sub.s64 	%rd16238, %rd16238, %rd9722;
	sub.s64 	%rd16237, %rd16237, %rd11;
	sub.s64 	%rd16236, %rd16236, %rd10;
$L__BB1_367:
	sub.s64 	%rd9727, %rd16235, %rd9713;
	sub.s64 	%rd9728, %rd16234, %rd9714;
	sub.s64 	%rd9729, %rd16233, %rd9715;
	sub.s64 	%rd9730, %rd16232, %rd9716;
	mov.u64 	%rd16240, %rd16236;
	mov.u64 	%rd16242, %rd16238;
	mov.u64 	%rd16241, %rd16237;
	mov.u64 	%rd16243, %rd16239;
	// begin inline asm
	add.cc.u64 %rd16243, %rd16243, %rd9727;
	addc.cc.u64 %rd16242, %rd16242, %rd9728;
	addc.cc.u64 %rd16241, %rd16241, %rd9729;
	addc.u64 %rd16240, %rd16240, %rd9730;
	
	// end inline asm
	setp.gt.u64 	%p490, %rd16240, %rd10;
	@%p490 bra 	$L__BB1_369;
	setp.ne.s64 	%p491, %rd16240, %rd10;
	setp.lt.u64 	%p492, %rd16241, %rd11;
	or.pred  	%p493, %p491, %p492;
	@%p493 bra 	$L__BB1_370;
$L__BB1_369:
	ld.const.u64 	%rd9735, [R_DEV];
	sub.s64 	%rd16243, %rd16243, %rd9735;
	ld.const.u64 	%rd9736, [R_DEV+8];
	sub.s64 	%rd16242, %rd16242, %rd9736;
	sub.s64 	%rd16241, %rd16241, %rd11;
	sub.s64 	%rd16240, %rd16240, %rd10;
$L__BB1_370:
	sub.s64 	%rd9741, %rd16239, %rd9727;
	sub.s64 	%rd9742, %rd16238, %rd9728;
	sub.s64 	%rd9743, %rd16237, %rd9729;
	sub.s64 	%rd9744, %rd16236, %rd9730;
	mov.u64 	%rd16245, %rd16241;
	mov.u64 	%rd16247, %rd16243;
	mov.u64 	%rd16244, %rd16240;
	mov.u64 	%rd16246, %rd16242;
	// begin inline asm
	add.cc.u64 %rd16247, %rd16247, %rd9741;
	addc.cc.u64 %rd16246, %rd16246, %rd9742;
	addc.cc.u64 %rd16245, %rd16245, %rd9743;
	addc.u64 %rd16244, %rd16244, %rd9744;
	
	// end inline asm
	setp.gt.u64 	%p494, %rd16244, %rd10;
	@%p494 bra 	$L__BB1_372;
	setp.ne.s64 	%p495, %rd16244, %rd10;
	setp.lt.u64 	%p496, %rd16245, %rd11;
	or.pred  	%p497, %p495, %p496;
	@%p497 bra 	$L__BB1_373;
$L__BB1_372:
	ld.const.u64 	%rd9749, [R_DEV];
	sub.s64 	%rd16247, %rd16247, %rd9749;
	ld.const.u64 	%rd9750, [R_DEV+8];
	sub.s64 	%rd16246, %rd16246, %rd9750;
	sub.s64 	%rd16245, %rd16245, %rd11;
	sub.s64 	%rd16244, %rd16244, %rd10;
$L__BB1_373:
	sub.s64 	%rd9755, %rd16243, %rd9741;
	sub.s64 	%rd9756, %rd16242, %rd9742;
	sub.s64 	%rd9757, %rd16241, %rd9743;
	sub.s64 	%rd9758, %rd16240, %rd9744;
	mov.u64 	%rd16249, %rd16245;
	mov.u64 	%rd16251, %rd16247;
	mov.u64 	%rd16248, %rd16244;
	mov.u64 	%rd16250, %rd16246;
	// begin inline asm
	add.cc.u64 %rd16251, %rd16251, %rd9755;
	addc.cc.u64 %rd16250, %rd16250, %rd9756;
	addc.cc.u64 %rd16249, %rd16249, %rd9757;
	addc.u64 %rd16248, %rd16248, %rd9758;
	
	// end inline asm
	setp.gt.u64 	%p498, %rd16248, %rd10;
	@%p498 bra 	$L__BB1_375;
	setp.ne.s64 	%p499, %rd16248, %rd10;
	setp.lt.u64 	%p500, %rd16249, %rd11;
	or.pred  	%p501, %p499, %p500;
	@%p501 bra 	$L__BB1_376;
$L__BB1_375:
	ld.const.u64 	%rd9763, [R_DEV];
	sub.s64 	%rd16251, %rd16251, %rd9763;
	ld.const.u64 	%rd9764, [R_DEV+8];
	sub.s64 	%rd16250, %rd16250, %rd9764;
	sub.s64 	%rd16249, %rd16249, %rd11;
	sub.s64 	%rd16248, %rd16248, %rd10;
$L__BB1_376:
	sub.s64 	%rd9769, %rd16247, %rd9755;
	sub.s64 	%rd9770, %rd16246, %rd9756;
	sub.s64 	%rd9771, %rd16245, %rd9757;
	sub.s64 	%rd9772, %rd16244, %rd9758;
	mov.u64 	%rd16254, %rd16250;
	mov.u64 	%rd16253, %rd16249;
	mov.u64 	%rd16255, %rd16251;
	mov.u64 	%rd16252, %rd16248;
	// begin inline asm
	add.cc.u64 %rd16255, %rd16255, %rd9769;
	addc.cc.u64 %rd16254, %rd16254, %rd9770;
	addc.cc.u64 %rd16253, %rd16253, %rd9771;
	addc.u64 %rd16252, %rd16252, %rd9772;
	
	// end inline asm
	setp.gt.u64 	%p502, %rd16252, %rd10;
	@%p502 bra 	$L__BB1_378;
	setp.ne.s64 	%p503, %rd16252, %rd10;
	setp.lt.u64 	%p504, %rd16253, %rd11;
	or.pred  	%p505, %p503, %p504;
	@%p505 bra 	$L__BB1_379;
$L__BB1_378:
	ld.const.u64 	%rd9777, [R_DEV];
	sub.s64 	%rd16255, %rd16255, %rd9777;
	ld.const.u64 	%rd9778, [R_DEV+8];
	sub.s64 	%rd16254, %rd16254, %rd9778;
	sub.s64 	%rd16253, %rd16253, %rd11;
	sub.s64 	%rd16252, %rd16252, %rd10;
$L__BB1_379:
	sub.s64 	%rd9783, %rd16251, %rd9769;
	sub.s64 	%rd9784, %rd16250, %rd9770;
	sub.s64 	%rd9785, %rd16249, %rd9771;
	sub.s64 	%rd9786, %rd16248, %rd9772;
	mov.u64 	%rd16256, %rd16252;
	mov.u64 	%rd16258, %rd16254;
	mov.u64 	%rd16257, %rd16253;
	mov.u64 	%rd16259, %rd16255;
	// begin inline asm
	add.cc.u64 %rd16259, %rd16259, %rd9783;
	addc.cc.u64 %rd16258, %rd16258, %rd9784;
	addc.cc.u64 %rd16257, %rd16257, %rd9785;
	addc.u64 %rd16256, %rd16256, %rd9786;
	
	// end inline asm
	setp.gt.u64 	%p506, %rd16256, %rd10;
	@%p506 bra 	$L__BB1_381;
	setp.ne.s64 	%p507, %rd16256, %rd10;
	setp.lt.u64 	%p508, %rd16257, %rd11;
	or.pred  	%p509, %p507, %p508;
	@%p509 bra 	$L__BB1_382;
$L__BB1_381:
	ld.const.u64 	%rd9791, [R_DEV];
	sub.s64 	%rd16259, %rd16259, %rd9791;
	ld.const.u64 	%rd9792, [R_DEV+8];
	sub.s64 	%rd16258, %rd16258, %rd9792;
	sub.s64 	%rd16257, %rd16257, %rd11;
	sub.s64 	%rd16256, %rd16256, %rd10;
$L__BB1_382:
	sub.s64 	%rd9797, %rd16255, %rd9783;
	sub.s64 	%rd9798, %rd16254, %rd9784;
	sub.s64 	%rd9799, %rd16253, %rd9785;
	sub.s64 	%rd9800, %rd16252, %rd9786;
	mov.u64 	%rd16261, %rd16257;
	mov.u64 	%rd16263, %rd16259;
	mov.u64 	%rd16260, %rd16256;
	mov.u64 	%rd16262, %rd16258;
	// begin inline asm
	add.cc.u64 %rd16263, %rd16263, %rd9797;
	addc.cc.u64 %rd16262, %rd16262, %rd9798;
	addc.cc.u64 %rd16261, %rd16261, %rd9799;
	addc.u64 %rd16260, %rd16260, %rd9800;
	
	// end inline asm
	setp.gt.u64 	%p510, %rd16260, %rd10;
	@%p510 bra 	$L__BB1_384;
	setp.ne.s64 	%p511, %rd16260, %rd10;
	setp.lt.u64 	%p512, %rd16261, %rd11;
	or.pred  	%p513, %p511, %p512;
	@%p513 bra 	$L__BB1_385;
$L__BB1_384:
	ld.const.u64 	%rd9805, [R_DEV];
	sub.s64 	%rd16263, %rd16263, %rd9805;
	ld.const.u64 	%rd9806, [R_DEV+8];
	sub.s64 	%rd16262, %rd16262, %rd9806;
	sub.s64 	%rd16261, %rd16261, %rd11;
	sub.s64 	%rd16260, %rd16260, %rd10;
$L__BB1_385:
	sub.s64 	%rd9811, %rd16259, %rd9797;
	sub.s64 	%rd9812, %rd16258, %rd9798;
	sub.s64 	%rd9813, %rd16257, %rd9799;
	sub.s64 	%rd9814, %rd16256, %rd9800;
	mov.u64 	%rd16265, %rd16261;
	mov.u64 	%rd16267, %rd16263;
	mov.u64 	%rd16264, %rd16260;
	mov.u64 	%rd16266, %rd16262;
	// begin inline asm
	add.cc.u64 %rd16267, %rd16267, %rd9811;
	addc.cc.u64 %rd16266, %rd16266, %rd9812;
	addc.cc.u64 %rd16265, %rd16265, %rd9813;
	addc.u64 %rd16264, %rd16264, %rd9814;
	
	// end inline asm
	setp.gt.u64 	%p514, %rd16264, %rd10;
	@%p514 bra 	$L__BB1_387;
	setp.ne.s64 	%p515, %rd16264, %rd10;
	setp.lt.u64 	%p516, %rd16265, %rd11;
	or.pred  	%p517, %p515, %p516;
	@%p517 bra 	$L__BB1_388;
$L__BB1_387:
	ld.const.u64 	%rd9819, [R_DEV];
	sub.s64 	%rd16267, %rd16267, %rd9819;
	ld.const.u64 	%rd9820, [R_DEV+8];
	sub.s64 	%rd16266, %rd16266, %rd9820;
	sub.s64 	%rd16265, %rd16265, %rd11;
	sub.s64 	%rd16264, %rd16264, %rd10;
$L__BB1_388:
	sub.s64 	%rd9825, %rd16263, %rd9811;
	sub.s64 	%rd9826, %rd16262, %rd9812;
	sub.s64 	%rd9827, %rd16261, %rd9813;
	sub.s64 	%rd9828, %rd16260, %rd9814;
	mov.u64 	%rd16270, %rd16266;
	mov.u64 	%rd16269, %rd16265;
	mov.u64 	%rd16271, %rd16267;
	mov.u64 	%rd16268, %rd16264;
	// begin inline asm
	add.cc.u64 %rd16271, %rd16271, %rd9825;
	addc.cc.u64 %rd16270, %rd16270, %rd9826;
	addc.cc.u64 %rd16269, %rd16269, %rd9827;
	addc.u64 %rd16268, %rd16268, %rd9828;
	
	// end inline asm
	setp.gt.u64 	%p518, %rd16268, %rd10;
	@%p518 bra 	$L__BB1_390;
	setp.ne.s64 	%p519, %rd16268, %rd10;
	setp.lt.u64 	%p520, %rd16269, %rd11;
	or.pred  	%p521, %p519, %p520;
	@%p521 bra 	$L__BB1_391;
$L__BB1_390:
	ld.const.u64 	%rd9833, [R_DEV];
	sub.s64 	%rd16271, %rd16271, %rd9833;
	ld.const.u64 	%rd9834, [R_DEV+8];
	sub.s64 	%rd16270, %rd16270, %rd9834;
	sub.s64 	%rd16269, %rd16269, %rd11;
	sub.s64 	%rd16268, %rd16268, %rd10;
$L__BB1_391:
	sub.s64 	%rd9839, %rd16267, %rd9825;
	sub.s64 	%rd9840, %rd16266, %rd9826;
	sub.s64 	%rd9841, %rd16265, %rd9827;
	sub.s64 	%rd9842, %rd16264, %rd9828;
	mov.u64 	%rd16272, %rd16268;
	mov.u64 	%rd16274, %rd16270;
	mov.u64 	%rd16273, %rd16269;
	mov.u64 	%rd16275, %rd16271;
	// begin inline asm
	add.cc.u64 %rd16275, %rd16275, %rd9839;
	addc.cc.u64 %rd16274, %rd16274, %rd9840;
	addc.cc.u64 %rd16273, %rd16273, %rd9841;
	addc.u64 %rd16272, %rd16272, %rd9842;
	
	// end inline asm
	setp.gt.u64 	%p522, %rd16272, %rd10;
	@%p522 bra 	$L__BB1_393;
	setp.ne.s64 	%p523, %rd16272, %rd10;
	setp.lt.u64 	%p524, %rd16273, %rd11;
	or.pred  	%p525, %p523, %p524;
	@%p525 bra 	$L__BB1_394;
$L__BB1_393:
	ld.const.u64 	%rd9847, [R_DEV];
	sub.s64 	%rd16275, %rd16275, %rd9847;
	ld.const.u64 	%rd9848, [R_DEV+8];
	sub.s64 	%rd16274, %rd16274, %rd9848;
	sub.s64 	%rd16273, %rd16273, %rd11;
	sub.s64 	%rd16272, %rd16272, %rd10;
$L__BB1_394:
	sub.s64 	%rd9853, %rd16271, %rd9839;
	sub.s64 	%rd9854, %rd16270, %rd9840;
	sub.s64 	%rd9855, %rd16269, %rd9841;
	sub.s64 	%rd9856, %rd16268, %rd9842;
	mov.u64 	%rd16277, %rd16273;
	mov.u64 	%rd16279, %rd16275;
	mov.u64 	%rd16276, %rd16272;
	mov.u64 	%rd16278, %rd16274;
	// begin inline asm
	add.cc.u64 %rd16279, %rd16279, %rd9853;
	addc.cc.u64 %rd16278, %rd16278, %rd9854;
	addc.cc.u64 %rd16277, %rd16277, %rd9855;
	addc.u64 %rd16276, %rd16276, %rd9856;
	
	// end inline asm
	setp.gt.u64 	%p526, %rd16276, %rd10;
	@%p526 bra 	$L__BB1_396;
	setp.ne.s64 	%p527, %rd16276, %rd10;
	setp.lt.u64 	%p528, %rd16277, %rd11;
	or.pred  	%p529, %p527, %p528;
	@%p529 bra 	$L__BB1_397;
$L__BB1_396:
	ld.const.u64 	%rd9861, [R_DEV];
	sub.s64 	%rd16279, %rd16279, %rd9861;
	ld.const.u64 	%rd9862, [R_DEV+8];
	sub.s64 	%rd16278, %rd16278, %rd9862;
	sub.s64 	%rd16277, %rd16277, %rd11;
	sub.s64 	%rd16276, %rd16276, %rd10;
$L__BB1_397:
	sub.s64 	%rd9867, %rd16275, %rd9853;
	sub.s64 	%rd9868, %rd16274, %rd9854;
	sub.s64 	%rd9869, %rd16273, %rd9855;
	sub.s64 	%rd9870, %rd16272, %rd9856;
	mov.u64 	%rd16281, %rd16277;
	mov.u64 	%rd16283, %rd16279;
	mov.u64 	%rd16280, %rd16276;
	mov.u64 	%rd16282, %rd16278;
	// begin inline asm
	add.cc.u64 %rd16283, %rd16283, %rd9867;
	addc.cc.u64 %rd16282, %rd16282, %rd9868;
	addc.cc.u64 %rd16281, %rd16281, %rd9869;
	addc.u64 %rd16280, %rd16280, %rd9870;
	
	// end inline asm
	setp.gt.u64 	%p530, %rd16280, %rd10;
	@%p530 bra 	$L__BB1_399;
	setp.ne.s64 	%p531, %rd16280, %rd10;
	setp.lt.u64 	%p532, %rd16281, %rd11;
	or.pred  	%p533, %p531, %p532;
	@%p533 bra 	$L__BB1_400;
$L__BB1_399:
	ld.const.u64 	%rd9875, [R_DEV];
	sub.s64 	%rd16283, %rd16283, %rd9875;
	ld.const.u64 	%rd9876, [R_DEV+8];
	sub.s64 	%rd16282, %rd16282, %rd9876;
	sub.s64 	%rd16281, %rd16281, %rd11;
	sub.s64 	%rd16280, %rd16280, %rd10;
$L__BB1_400:
	sub.s64 	%rd9881, %rd16279, %rd9867;
	sub.s64 	%rd9882, %rd16278, %rd9868;
	sub.s64 	%rd9883, %rd16277, %rd9869;
	sub.s64 	%rd9884, %rd16276, %rd9870;
	mov.u64 	%rd16286, %rd16282;
	mov.u64 	%rd16285, %rd16281;
	mov.u64 	%rd16287, %rd16283;
	mov.u64 	%rd16284, %rd16280;
	// begin inline asm
	add.cc.u64 %rd16287, %rd16287, %rd9881;
	addc.cc.u64 %rd16286, %rd16286, %rd9882;
	addc.cc.u64 %rd16285, %rd16285, %rd9883;
	addc.u64 %rd16284, %rd16284, %rd9884;
	
	// end inline asm
	setp.gt.u64 	%p534, %rd16284, %rd10;
	@%p534 bra 	$L__BB1_402;
	setp.ne.s64 	%p535, %rd16284, %rd10;
	setp.lt.u64 	%p536, %rd16285, %rd11;
	or.pred  	%p537, %p535, %p536;
	@%p537 bra 	$L__BB1_403;
$L__BB1_402:
	ld.const.u64 	%rd9889, [R_DEV];
	sub.s64 	%rd16287, %rd16287, %rd9889;
	ld.const.u64 	%rd9890, [R_DEV+8];
	sub.s64 	%rd16286, %rd16286, %rd9890;
	sub.s64 	%rd16285, %rd16285, %rd11;
	ld.const.u64 	%rd9892, [R_DEV+24];
	sub.s64 	%rd16284, %rd16284, %rd9892;
$L__BB1_403:
	sub.s64 	%rd9897, %rd16283, %rd9881;
	sub.s64 	%rd9898, %rd16282, %rd9882;
	sub.s64 	%rd9899, %rd16281, %rd9883;
	sub.s64 	%rd9900, %rd16280, %rd9884;
	mov.u64 	%rd16288, %rd16284;
	mov.u64 	%rd16290, %rd16286;
	mov.u64 	%rd16289, %rd16285;
	mov.u64 	%rd16291, %rd16287;
	// begin inline asm
	add.cc.u64 %rd16291, %rd16291, %rd9897;
	addc.cc.u64 %rd16290, %rd16290, %rd9898;
	addc.cc.u64 %rd16289, %rd16289, %rd9899;
	addc.u64 %rd16288, %rd16288, %rd9900;
	
	// end inline asm
	setp.gt.u64 	%p538, %rd16288, %rd10;
	@%p538 bra 	$L__BB1_405;
	setp.ne.s64 	%p539, %rd16288, %rd10;
	setp.lt.u64 	%p540, %rd16289, %rd11;
	or.pred  	%p541, %p539, %p540;
	@%p541 bra 	$L__BB1_406;
$L__BB1_405:
	ld.const.u64 	%rd9905, [R_DEV];
	sub.s64 	%rd16291, %rd16291, %rd9905;
	ld.const.u64 	%rd9906, [R_DEV+8];
	sub.s64 	%rd16290, %rd16290, %rd9906;
	sub.s64 	%rd16289, %rd16289, %rd11;
	ld.const.u64 	%rd9908, [R_DEV+24];
	sub.s64 	%rd16288, %rd16288, %rd9908;
$L__BB1_406:
	sub.s64 	%rd9913, %rd16287, %rd9897;
	sub.s64 	%rd9914, %rd16286, %rd9898;
	sub.s64 	%rd9915, %rd16285, %rd9899;
	sub.s64 	%rd9916, %rd16284, %rd9900;
	mov.u64 	%rd16293, %rd16289;
	mov.u64 	%rd16295, %rd16291;
	mov.u64 	%rd16292, %rd16288;
	mov.u64 	%rd16294, %rd16290;
	// begin inline asm
	add.cc.u64 %rd16295, %rd16295, %rd9913;
	addc.cc.u64 %rd16294, %rd16294, %rd9914;
	addc.cc.u64 %rd16293, %rd16293, %rd9915;
	addc.u64 %rd16292, %rd16292, %rd9916;
	
	// end inline asm
	setp.gt.u64 	%p542, %rd16292, %rd10;
	@%p542 bra 	$L__BB1_408;
	setp.ne.s64 	%p543, %rd16292, %rd10;
	setp.lt.u64 	%p544, %rd16293, %rd11;
	or.pred  	%p545, %p543, %p544;
	@%p545 bra 	$L__BB1_409;
$L__BB1_408:
	ld.const.u64 	%rd9921, [R_DEV];
	sub.s64 	%rd16295, %rd16295, %rd9921;
	ld.const.u64 	%rd9922, [R_DEV+8];
	sub.s64 	%rd16294, %rd16294, %rd9922;
	sub.s64 	%rd16293, %rd16293, %rd11;
	ld.const.u64 	%rd9924, [R_DEV+24];
	sub.s64 	%rd16292, %rd16292, %rd9924;
$L__BB1_409:
	sub.s64 	%rd9929, %rd16291, %rd9913;
	sub.s64 	%rd9930, %rd16290, %rd9914;
	sub.s64 	%rd9931, %rd16289, %rd9915;
	sub.s64 	%rd9932, %rd16288, %rd9916;
	mov.u64 	%rd16297, %rd16293;
	mov.u64 	%rd16299, %rd16295;
	mov.u64 	%rd16296, %rd16292;
	mov.u64 	%rd16298, %rd16294;
	// begin inline asm
	add.cc.u64 %rd16299, %rd16299, %rd9929;
	addc.cc.u64 %rd16298, %rd16298, %rd9930;
	addc.cc.u64 %rd16297, %rd16297, %rd9931;
	addc.u64 %rd16296, %rd16296, %rd9932;
	
	// end inline asm
	setp.gt.u64 	%p546, %rd16296, %rd10;
	@%p546 bra 	$L__BB1_411;
	setp.ne.s64 	%p547, %rd16296, %rd10;
	setp.lt.u64 	%p548, %rd16297, %rd11;
	or.pred  	%p549, %p547, %p548;
	@%p549 bra 	$L__BB1_412;
$L__BB1_411:
	ld.const.u64 	%rd9937, [R_DEV];
	sub.s64 	%rd16299, %rd16299, %rd9937;
	ld.const.u64 	%rd9938, [R_DEV+8];
	sub.s64 	%rd16298, %rd16298, %rd9938;
	sub.s64 	%rd16297, %rd16297, %rd11;
	ld.const.u64 	%rd9940, [R_DEV+24];
	sub.s64 	%rd16296, %rd16296, %rd9940;
$L__BB1_412:
	sub.s64 	%rd9945, %rd16295, %rd9929;
	sub.s64 	%rd9946, %rd16294, %rd9930;
	sub.s64 	%rd9947, %rd16293, %rd9931;
	sub.s64 	%rd9948, %rd16292, %rd9932;
	mov.u64 	%rd16302, %rd16298;
	mov.u64 	%rd16301, %rd16297;
	mov.u64 	%rd16303, %rd16299;
	mov.u64 	%rd16300, %rd16296;
	// begin inline asm
	add.cc.u64 %rd16303, %rd16303, %rd9945;
	addc.cc.u64 %rd16302, %rd16302, %rd9946;
	addc.cc.u64 %rd16301, %rd16301, %rd9947;
	addc.u64 %rd16300, %rd16300, %rd9948;
	
	// end inline asm
	setp.gt.u64 	%p550, %rd16300, %rd10;
	@%p550 bra 	$L__BB1_414;
	setp.ne.s64 	%p551, %rd16300, %rd10;
	setp.lt.u64 	%p552, %rd16301, %rd11;
	or.pred  	%p553, %p551, %p552;
	@%p553 bra 	$L__BB1_415;
$L__BB1_414:
	ld.const.u64 	%rd9953, [R_DEV];
	sub.s64 	%rd16303, %rd16303, %rd9953;
	ld.const.u64 	%rd9954, [R_DEV+8];
	sub.s64 	%rd16302, %rd16302, %rd9954;
	sub.s64 	%rd16301, %rd16301, %rd11;
	ld.const.u64 	%rd9956, [R_DEV+24];
	sub.s64 	%rd16300, %rd16300, %rd9956;
$L__BB1_415:
	sub.s64 	%rd9961, %rd16299, %rd9945;
	sub.s64 	%rd9962, %rd16298, %rd9946;
	sub.s64 	%rd9963, %rd16297, %rd9947;
	sub.s64 	%rd9964, %rd16296, %rd9948;
	mov.u64 	%rd16304, %rd16300;
	mov.u64 	%rd16306, %rd16302;
	mov.u64 	%rd16305, %rd16301;
	mov.u64 	%rd16307, %rd16303;
	// begin inline asm
	add.cc.u64 %rd16307, %rd16307, %rd9961;
	addc.cc.u64 %rd16306, %rd16306, %rd9962;
	addc.cc.u64 %rd16305, %rd16305, %rd9963;
	addc.u64 %rd16304, %rd16304, %rd9964;
	
	// end inline asm
	setp.gt.u64 	%p554, %rd16304, %rd10;
	@%p554 bra 	$L__BB1_417;
	setp.ne.s64 	%p555, %rd16304, %rd10;
	setp.lt.u64 	%p556, %rd16305, %rd11;
	or.pred  	%p557, %p555, %p556;
	@%p557 bra 	$L__BB1_418;
$L__BB1_417:
	ld.const.u64 	%rd9969, [R_DEV];
	sub.s64 	%rd16307, %rd16307, %rd9969;
	ld.const.u64 	%rd9970, [R_DEV+8];
	sub.s64 	%rd16306, %rd16306, %rd9970;
	sub.s64 	%rd16305, %rd16305, %rd11;
	ld.const.u64 	%rd9972, [R_DEV+24];
	sub.s64 	%rd16304, %rd16304, %rd9972;
$L__BB1_418:
	sub.s64 	%rd9977, %rd16303, %rd9961;
	sub.s64 	%rd9978, %rd16302, %rd9962;
	sub.s64 	%rd9979, %rd16301, %rd9963;
	sub.s64 	%rd9980, %rd16300, %rd9964;
	mov.u64 	%rd16309, %rd16305;
	mov.u64 	%rd16311, %rd16307;
	mov.u64 	%rd16308, %rd16304;
	mov.u64 	%rd16310, %rd16306;
	// begin inline asm
	add.cc.u64 %rd16311, %rd16311, %rd9977;
	addc.cc.u64 %rd16310, %rd16310, %rd9978;
	addc.cc.u64 %rd16309, %rd16309, %rd9979;
	addc.u64 %rd16308, %rd16308, %rd9980;
	
	// end inline asm
	setp.gt.u64 	%p558, %rd16308, %rd10;
	@%p558 bra 	$L__BB1_420;
	setp.ne.s64 	%p559, %rd16308, %rd10;
	setp.lt.u64 	%p560, %rd16309, %rd11;
	or.pred  	%p561, %p559, %p560;
	@%p561 bra 	$L__BB1_421;
$L__BB1_420:
	ld.const.u64 	%rd9985, [R_DEV];
	sub.s64 	%rd16311, %rd16311, %rd9985;
	ld.const.u64 	%rd9986, [R_DEV+8];
	sub.s64 	%rd16310, %rd16310, %rd9986;
	sub.s64 	%rd16309, %rd16309, %rd11;
	ld.const.u64 	%rd9988, [R_DEV+24];
	sub.s64 	%rd16308, %rd16308, %rd9988;
$L__BB1_421:
	sub.s64 	%rd9993, %rd16307, %rd9977;
	sub.s64 	%rd9994, %rd16306, %rd9978;
	sub.s64 	%rd9995, %rd16305, %rd9979;
	sub.s64 	%rd9996, %rd16304, %rd9980;
	mov.u64 	%rd16313, %rd16309;
	mov.u64 	%rd16315, %rd16311;
	mov.u64 	%rd16312, %rd16308;
	mov.u64 	%rd16314, %rd16310;
	// begin inline asm
	add.cc.u64 %rd16315, %rd16315, %rd9993;
	addc.cc.u64 %rd16314, %rd16314, %rd9994;
	addc.cc.u64 %rd16313, %rd16313, %rd9995;
	addc.u64 %rd16312, %rd16312, %rd9996;
	
	// end inline asm
	setp.gt.u64 	%p562, %rd16312, %rd10;
	@%p562 bra 	$L__BB1_423;
	setp.ne.s64 	%p563, %rd16312, %rd10;
	setp.lt.u64 	%p564, %rd16313, %rd11;
	or.pred  	%p565, %p563, %p564;
	@%p565 bra 	$L__BB1_424;
$L__BB1_423:
	ld.const.u64 	%rd10001, [R_DEV];
	sub.s64 	%rd16315, %rd16315, %rd10001;
	ld.const.u64 	%rd10002, [R_DEV+8];
	sub.s64 	%rd16314, %rd16314, %rd10002;
	sub.s64 	%rd16313, %rd16313, %rd11;
	ld.const.u64 	%rd10004, [R_DEV+24];
	sub.s64 	%rd16312, %rd16312, %rd10004;
$L__BB1_424:
	sub.s64 	%rd10009, %rd16311, %rd9993;
	sub.s64 	%rd10010, %rd16310, %rd9994;
	sub.s64 	%rd10011, %rd16309, %rd9995;
	sub.s64 	%rd10012, %rd16308, %rd9996;
	mov.u64 	%rd16318, %rd16314;
	mov.u64 	%rd16317, %rd16313;
	mov.u64 	%rd16319, %rd16315;
	mov.u64 	%rd16316, %rd16312;
	// begin inline asm
	add.cc.u64 %rd16319, %rd16319, %rd10009;
	addc.cc.u64 %rd16318, %rd16318, %rd10010;
	addc.cc.u64 %rd16317, %rd16317, %rd10011;
	addc.u64 %rd16316, %rd16316, %rd10012;
	
	// end inline asm
	setp.gt.u64 	%p566, %rd16316, %rd10;
	@%p566 bra 	$L__BB1_426;
	setp.ne.s64 	%p567, %rd16316, %rd10;
	setp.lt.u64 	%p568, %rd16317, %rd11;
	or.pred  	%p569, %p567, %p568;
	@%p569 bra 	$L__BB1_427;
$L__BB1_426:
	ld.const.u64 	%rd10017, [R_DEV];
	sub.s64 	%rd16319, %rd16319, %rd10017;
	ld.const.u64 	%rd10018, [R_DEV+8];
	sub.s64 	%rd16318, %rd16318, %rd10018;
	sub.s64 	%rd16317, %rd16317, %rd11;
	ld.const.u64 	%rd10020, [R_DEV+24];
	sub.s64 	%rd16316, %rd16316, %rd10020;
$L__BB1_427:
	sub.s64 	%rd10025, %rd16315, %rd10009;
	sub.s64 	%rd10026, %rd16314, %rd10010;
	sub.s64 	%rd10027, %rd16313, %rd10011;
	sub.s64 	%rd10028, %rd16312, %rd10012;
	mov.u64 	%rd16320, %rd16316;
	mov.u64 	%rd16322, %rd16318;
	mov.u64 	%rd16321, %rd16317;
	mov.u64 	%rd16323, %rd16319;
	// begin inline asm
	add.cc.u64 %rd16323, %rd16323, %rd10025;
	addc.cc.u64 %rd16322, %rd16322, %rd10026;
	addc.cc.u64 %rd16321, %rd16321, %rd10027;
	addc.u64 %rd16320, %rd16320, %rd10028;
	
	// end inline asm
	setp.gt.u64 	%p570, %rd16320, %rd10;
	@%p570 bra 	$L__BB1_429;
	setp.ne.s64 	%p571, %rd16320, %rd10;
	setp.lt.u64 	%p572, %rd16321, %rd11;
	or.pred  	%p573, %p571, %p572;
	@%p573 bra 	$L__BB1_430;
$L__BB1_429:
	ld.const.u64 	%rd10033, [R_DEV];
	sub.s64 	%rd16323, %rd16323, %rd10033;
	ld.const.u64 	%rd10034, [R_DEV+8];
	sub.s64 	%rd16322, %rd16322, %rd10034;
	sub.s64 	%rd16321, %rd16321, %rd11;
	ld.const.u64 	%rd10036, [R_DEV+24];
	sub.s64 	%rd16320, %rd16320, %rd10036;
$L__BB1_430:
	sub.s64 	%rd10041, %rd16319, %rd10025;
	sub.s64 	%rd10042, %rd16318, %rd10026;
	sub.s64 	%rd10043, %rd16317, %rd10027;
	sub.s64 	%rd10044, %rd16316, %rd10028;
	mov.u64 	%rd16325, %rd16321;
	mov.u64 	%rd16327, %rd16323;
	mov.u64 	%rd16324, %rd16320;
	mov.u64 	%rd16326, %rd16322;
	// begin inline asm
	add.cc.u64 %rd16327, %rd16327, %rd10041;
	addc.cc.u64 %rd16326, %rd16326, %rd10042;
	addc.cc.u64 %rd16325, %rd16325, %rd10043;
	addc.u64 %rd16324, %rd16324, %rd10044;
	
	// end inline asm
	setp.gt.u64 	%p574, %rd16324, %rd10;
	@%p574 bra 	$L__BB1_432;
	setp.ne.s64 	%p575, %rd16324, %rd10;
	setp.lt.u64 	%p576, %rd16325, %rd11;
	or.pred  	%p577, %p575, %p576;
	@%p577 bra 	$L__BB1_433;
$L__BB1_432:
	ld.const.u64 	%rd10049, [R_DEV];
	sub.s64 	%rd16327, %rd16327, %rd10049;
	ld.const.u64 	%rd10050, [R_DEV+8];
	sub.s64 	%rd16326, %rd16326, %rd10050;
	sub.s64 	%rd16325, %rd16325, %rd11;
	ld.const.u64 	%rd10052, [R_DEV+24];
	sub.s64 	%rd16324, %rd16324, %rd10052;
$L__BB1_433:
	sub.s64 	%rd10057, %rd16323, %rd10041;
	sub.s64 	%rd10058, %rd16322, %rd10042;
	sub.s64 	%rd10059, %rd16321, %rd10043;
	sub.s64 	%rd10060, %rd16320, %rd10044;
	mov.u64 	%rd16329, %rd16325;
	mov.u64 	%rd16331, %rd16327;
	mov.u64 	%rd16328, %rd16324;
	mov.u64 	%rd16330, %rd16326;
	// begin inline asm
	add.cc.u64 %rd16331, %rd16331, %rd10057;
	addc.cc.u64 %rd16330, %rd16330, %rd10058;
	addc.cc.u64 %rd16329, %rd16329, %rd10059;
	addc.u64 %rd16328, %rd16328, %rd10060;
	
	// end inline asm
	setp.gt.u64 	%p578, %rd16328, %rd10;
	@%p578 bra 	$L__BB1_435;
	setp.ne.s64 	%p579, %rd16328, %rd10;
	setp.lt.u64 	%p580, %rd16329, %rd11;
	or.pred  	%p581, %p579, %p580;
	@%p581 bra 	$L__BB1_436;
$L__BB1_435:
	ld.const.u64 	%rd10065, [R_DEV];
	sub.s64 	%rd16331, %rd16331, %rd10065;
	ld.const.u64 	%rd10066, [R_DEV+8];
	sub.s64 	%rd16330, %rd16330, %rd10066;
	sub.s64 	%rd16329, %rd16329, %rd11;
	ld.const.u64 	%rd10068, [R_DEV+24];
	sub.s64 	%rd16328, %rd16328, %rd10068;
$L__BB1_436:
	sub.s64 	%rd10073, %rd16327, %rd10057;
	sub.s64 	%rd10074, %rd16326, %rd10058;
	sub.s64 	%rd10075, %rd16325, %rd10059;
	sub.s64 	%rd10076, %rd16324, %rd10060;
	mov.u64 	%rd16334, %rd16330;
	mov.u64 	%rd16333, %rd16329;
	mov.u64 	%rd16335, %rd16331;
	mov.u64 	%rd16332, %rd16328;
	// begin inline asm
	add.cc.u64 %rd16335, %rd16335, %rd10073;
	addc.cc.u64 %rd16334, %rd16334, %rd10074;
	addc.cc.u64 %rd16333, %rd16333, %rd10075;
	addc.u64 %rd16332, %rd16332, %rd10076;
	
	// end inline asm
	setp.gt.u64 	%p582, %rd16332, %rd10;
	@%p582 bra 	$L__BB1_438;
	setp.ne.s64 	%p583, %rd16332, %rd10;
	setp.lt.u64 	%p584, %rd16333, %rd11;
	or.pred  	%p585, %p583, %p584;
	@%p585 bra 	$L__BB1_439;
$L__BB1_438:
	ld.const.u64 	%rd10081, [R_DEV];
	sub.s64 	%rd16335, %rd16335, %rd10081;
	ld.const.u64 	%rd10082, [R_DEV+8];
	sub.s64 	%rd16334, %rd16334, %rd10082;
	sub.s64 	%rd16333, %rd16333, %rd11;
	ld.const.u64 	%rd10084, [R_DEV+24];
	sub.s64 	%rd16332, %rd16332, %rd10084;
$L__BB1_439:
	sub.s64 	%rd10089, %rd16331, %rd10073;
	sub.s64 	%rd10090, %rd16330, %rd10074;
	sub.s64 	%rd10091, %rd16329, %rd10075;
	sub.s64 	%rd10092, %rd16328, %rd10076;
	mov.u64 	%rd16336, %rd16332;
	mov.u64 	%rd16338, %rd16334;
	mov.u64 	%rd16337, %rd16333;
	mov.u64 	%rd16339, %rd16335;
	// begin inline asm
	add.cc.u64 %rd16339, %rd16339, %rd10089;
	addc.cc.u64 %rd16338, %rd16338, %rd10090;
	addc.cc.u64 %rd16337, %rd16337, %rd10091;
	addc.u64 %rd16336, %rd16336, %rd10092;
	
	// end inline asm
	setp.gt.u64 	%p586, %rd16336, %rd10;
	@%p586 bra 	$L__BB1_441;
	setp.ne.s64 	%p587, %rd16336, %rd10;
	setp.lt.u64 	%p588, %rd16337, %rd11;
	or.pred  	%p589, %p587, %p588;
	@%p589 bra 	$L__BB1_442;
$L__BB1_441:
	ld.const.u64 	%rd10097, [R_DEV];
	sub.s64 	%rd16339, %rd16339, %rd10097;
	ld.const.u64 	%rd10098, [R_DEV+8];
	sub.s64 	%rd16338, %rd16338, %rd10098;
	sub.s64 	%rd16337, %rd16337, %rd11;
	ld.const.u64 	%rd10100, [R_DEV+24];
	sub.s64 	%rd16336, %rd16336, %rd10100;
$L__BB1_442:
	sub.s64 	%rd10105, %rd16335, %rd10089;
	sub.s64 	%rd10106, %rd16334, %rd10090;
	sub.s64 	%rd10107, %rd16333, %rd10091;
	sub.s64 	%rd10108, %rd16332, %rd10092;
	mov.u64 	%rd16341, %rd16337;
	mov.u64 	%rd16343, %rd16339;
	mov.u64 	%rd16340, %rd16336;
	mov.u64 	%rd16342, %rd16338;
	// begin inline asm
	add.cc.u64 %rd16343, %rd16343, %rd10105;
	addc.cc.u64 %rd16342, %rd16342, %rd10106;
	addc.cc.u64 %rd16341, %rd16341, %rd10107;
	addc.u64 %rd16340, %rd16340, %rd10108;
	
	// end inline asm
	setp.gt.u64 	%p590, %rd16340, %rd10;
	@%p590 bra 	$L__BB1_444;
	setp.ne.s64 	%p591, %rd16340, %rd10;
	setp.lt.u64 	%p592, %rd16341, %rd11;
	or.pred  	%p593, %p591, %p592;
	@%p593 bra 	$L__BB1_445;
$L__BB1_444:
	ld.const.u64 	%rd10113, [R_DEV];
	sub.s64 	%rd16343, %rd16343, %rd10113;
	ld.const.u64 	%rd10114, [R_DEV+8];
	sub.s64 	%rd16342, %rd16342, %rd10114;
	sub.s64 	%rd16341, %rd16341, %rd11;
	ld.const.u64 	%rd10116, [R_DEV+24];
	sub.s64 	%rd16340, %rd16340, %rd10116;
$L__BB1_445:
	sub.s64 	%rd10121, %rd16339, %rd10105;
	sub.s64 	%rd10122, %rd16338, %rd10106;
	sub.s64 	%rd10123, %rd16337, %rd10107;
	sub.s64 	%rd10124, %rd16336, %rd10108;
	mov.u64 	%rd16345, %rd16341;
	mov.u64 	%rd16347, %rd16343;
	mov.u64 	%rd16344, %rd16340;
	mov.u64 	%rd16346, %rd16342;
	// begin inline asm
	add.cc.u64 %rd16347, %rd16347, %rd10121;
	addc.cc.u64 %rd16346, %rd16346, %rd10122;
	addc.cc.u64 %rd16345, %rd16345, %rd10123;
	addc.u64 %rd16344, %rd16344, %rd10124;
	
	// end inline asm
	setp.gt.u64 	%p594, %rd16344, %rd10;
	@%p594 bra 	$L__BB1_447;
	setp.ne.s64 	%p595, %rd16344, %rd10;
	setp.lt.u64 	%p596, %rd16345, %rd11;
	or.pred  	%p597, %p595, %p596;
	@%p597 bra 	$L__BB1_448;
$L__BB1_447:
	ld.const.u64 	%rd10129, [R_DEV];
	sub.s64 	%rd16347, %rd16347, %rd10129;
	ld.const.u64 	%rd10130, [R_DEV+8];
	sub.s64 	%rd16346, %rd16346, %rd10130;
	sub.s64 	%rd16345, %rd16345, %rd11;
	ld.const.u64 	%rd10132, [R_DEV+24];
	sub.s64 	%rd16344, %rd16344, %rd10132;
$L__BB1_448:
	sub.s64 	%rd10137, %rd16343, %rd10121;
	sub.s64 	%rd10138, %rd16342, %rd10122;
	sub.s64 	%rd10139, %rd16341, %rd10123;
	sub.s64 	%rd10140, %rd16340, %rd10124;
	mov.u64 	%rd16350, %rd16346;
	mov.u64 	%rd16349, %rd16345;
	mov.u64 	%rd16351, %rd16347;
	mov.u64 	%rd16348, %rd16344;
	// begin inline asm
	add.cc.u64 %rd16351, %rd16351, %rd10137;
	addc.cc.u64 %rd16350, %rd16350, %rd10138;
	addc.cc.u64 %rd16349, %rd16349, %rd10139;
	addc.u64 %rd16348, %rd16348, %rd10140;
	
	// end inline asm
	setp.gt.u64 	%p598, %rd16348, %rd10;
	@%p598 bra 	$L__BB1_450;
	setp.ne.s64 	%p599, %rd16348, %rd10;
	setp.lt.u64 	%p600, %rd16349, %rd11;
	or.pred  	%p601, %p599, %p600;
	@%p601 bra 	$L__BB1_451;
$L__BB1_450:
	ld.const.u64 	%rd10145, [R_DEV];
	sub.s64 	%rd16351, %rd16351, %rd10145;
	ld.const.u64 	%rd10146, [R_DEV+8];
	sub.s64 	%rd16350, %rd16350, %rd10146;
	sub.s64 	%rd16349, %rd16349, %rd11;
	ld.const.u64 	%rd10148, [R_DEV+24];
	sub.s64 	%rd16348, %rd16348, %rd10148;
$L__BB1_451:
	sub.s64 	%rd10153, %rd16347, %rd10137;
	sub.s64 	%rd10154, %rd16346, %rd10138;
	sub.s64 	%rd10155, %rd16345, %rd10139;
	sub.s64 	%rd10156, %rd16344, %rd10140;
	mov.u64 	%rd16352, %rd16348;
	mov.u64 	%rd16354, %rd16350;
	mov.u64 	%rd16353, %rd16349;
	mov.u64 	%rd16355, %rd16351;
	// begin inline asm
	add.cc.u64 %rd16355, %rd16355, %rd10153;
	addc.cc.u64 %rd16354, %rd16354, %rd10154;
	addc.cc.u64 %rd16353, %rd16353, %rd10155;
	addc.u64 %rd16352, %rd16352, %rd10156;
	
	// end inline asm
	setp.gt.u64 	%p602, %rd16352, %rd10;
	@%p602 bra 	$L__BB1_453;
	setp.ne.s64 	%p603, %rd16352, %rd10;
	setp.lt.u64 	%p604, %rd16353, %rd11;
	or.pred  	%p605, %p603, %p604;
	@%p605 bra 	$L__BB1_454;
$L__BB1_453:
	ld.const.u64 	%rd10161, [R_DEV];
	sub.s64 	%rd16355, %rd16355, %rd10161;
	ld.const.u64 	%rd10162, [R_DEV+8];
	sub.s64 	%rd16354, %rd16354, %rd10162;
	sub.s64 	%rd16353, %rd16353, %rd11;
	ld.const.u64 	%rd10164, [R_DEV+24];
	sub.s64 	%rd16352, %rd16352, %rd10164;
$L__BB1_454:
	sub.s64 	%rd10169, %rd16351, %rd10153;
	sub.s64 	%rd10170, %rd16350, %rd10154;
	sub.s64 	%rd10171, %rd16349, %rd10155;
	sub.s64 	%rd10172, %rd16348, %rd10156;
	mov.u64 	%rd16357, %rd16353;
	mov.u64 	%rd16359, %rd16355;
	mov.u64 	%rd16356, %rd16352;
	mov.u64 	%rd16358, %rd16354;
	// begin inline asm
	add.cc.u64 %rd16359, %rd16359, %rd10169;
	addc.cc.u64 %rd16358, %rd16358, %rd10170;
	addc.cc.u64 %rd16357, %rd16357, %rd10171;
	addc.u64 %rd16356, %rd16356, %rd10172;
	
	// end inline asm
	setp.gt.u64 	%p606, %rd16356, %rd10;
	@%p606 bra 	$L__BB1_456;
	setp.ne.s64 	%p607, %rd16356, %rd10;
	setp.lt.u64 	%p608, %rd16357, %rd11;
	or.pred  	%p609, %p607, %p608;
	@%p609 bra 	$L__BB1_457;
$L__BB1_456:
	ld.const.u64 	%rd10177, [R_DEV];
	sub.s64 	%rd16359, %rd16359, %rd10177;
	ld.const.u64 	%rd10178, [R_DEV+8];
	sub.s64 	%rd16358, %rd16358, %rd10178;
	sub.s64 	%rd16357, %rd16357, %rd11;
	ld.const.u64 	%rd10180, [R_DEV+24];
	sub.s64 	%rd16356, %rd16356, %rd10180;
$L__BB1_457:
	sub.s64 	%rd10185, %rd16355, %rd10169;
	sub.s64 	%rd10186, %rd16354, %rd10170;
	sub.s64 	%rd10187, %rd16353, %rd10171;
	sub.s64 	%rd10188, %rd16352, %rd10172;
	mov.u64 	%rd16361, %rd16357;
	mov.u64 	%rd16363, %rd16359;
	mov.u64 	%rd16360, %rd16356;
	mov.u64 	%rd16362, %rd16358;
	// begin inline asm
	add.cc.u64 %rd16363, %rd16363, %rd10185;
	addc.cc.u64 %rd16362, %rd16362, %rd10186;
	addc.cc.u64 %rd16361, %rd16361, %rd10187;
	addc.u64 %rd16360, %rd16360, %rd10188;
	
	// end inline asm
	setp.gt.u64 	%p610, %rd16360, %rd10;
	@%p610 bra 	$L__BB1_459;
	setp.ne.s64 	%p611, %rd16360, %rd10;
	setp.lt.u64 	%p612, %rd16361, %rd11;
	or.pred  	%p613, %p611, %p612;
	@%p613 bra 	$L__BB1_460;
$L__BB1_459:
	ld.const.u64 	%rd10193, [R_DEV];
	sub.s64 	%rd16363, %rd16363, %rd10193;
	ld.const.u64 	%rd10194, [R_DEV+8];
	sub.s64 	%rd16362, %rd16362, %rd10194;
	sub.s64 	%rd16361, %rd16361, %rd11;
	ld.const.u64 	%rd10196, [R_DEV+24];
	sub.s64 	%rd16360, %rd16360, %rd10196;
$L__BB1_460:
	sub.s64 	%rd10201, %rd16359, %rd10185;
	sub.s64 	%rd10202, %rd16358, %rd10186;
	sub.s64 	%rd10203, %rd16357, %rd10187;
	sub.s64 	%rd10204, %rd16356, %rd10188;
	mov.u64 	%rd16366, %rd16362;
	mov.u64 	%rd16365, %rd16361;
	mov.u64 	%rd16367, %rd16363;
	mov.u64 	%rd16364, %rd16360;
	// begin inline asm
	add.cc.u64 %rd16367, %rd16367, %rd10201;
	addc.cc.u64 %rd16366, %rd16366, %rd10202;
	addc.cc.u64 %rd16365, %rd16365, %rd10203;
	addc.u64 %rd16364, %rd16364, %rd10204;
	
	// end inline asm
	setp.gt.u64 	%p614, %rd16364, %rd10;
	@%p614 bra 	$L__BB1_462;
	setp.ne.s64 	%p615, %rd16364, %rd10;
	setp.lt.u64 	%p616, %rd16365, %rd11;
	or.pred  	%p617, %p615, %p616;
	@%p617 bra 	$L__BB1_463;
$L__BB1_462:
	ld.const.u64 	%rd10209, [R_DEV];
	sub.s64 	%rd16367, %rd16367, %rd10209;
	ld.const.u64 	%rd10210, [R_DEV+8];
	sub.s64 	%rd16366, %rd16366, %rd10210;
	sub.s64 	%rd16365, %rd16365, %rd11;
	ld.const.u64 	%rd10212, [R_DEV+24];
	sub.s64 	%rd16364, %rd16364, %rd10212;
$L__BB1_463:
	sub.s64 	%rd10217, %rd16363, %rd10201;
	sub.s64 	%rd10218, %rd16362, %rd10202;
	sub.s64 	%rd10219, %rd16361, %rd10203;
	sub.s64 	%rd10220, %rd16360, %rd10204;
	mov.u64 	%rd16368, %rd16364;
	mov.u64 	%rd16370, %rd16366;
	mov.u64 	%rd16369, %rd16365;
	mov.u64 	%rd16371, %rd16367;
	// begin inline asm
	add.cc.u64 %rd16371, %rd16371, %rd10217;
	addc.cc.u64 %rd16370, %rd16370, %rd10218;
	addc.cc.u64 %rd16369, %rd16369, %rd10219;
	addc.u64 %rd16368, %rd16368, %rd10220;
	
	// end inline asm
	setp.gt.u64 	%p618, %rd16368, %rd10;
	@%p618 bra 	$L__BB1_465;
	setp.ne.s64 	%p619, %rd16368, %rd10;
	setp.lt.u64 	%p620, %rd16369, %rd11;
	or.pred  	%p621, %p619, %p620;
	@%p621 bra 	$L__BB1_466;
$L__BB1_465:
	ld.const.u64 	%rd10225, [R_DEV];
	sub.s64 	%rd16371, %rd16371, %rd10225;
	ld.const.u64 	%rd10226, [R_DEV+8];
	sub.s64 	%rd16370, %rd16370, %rd10226;
	sub.s64 	%rd16369, %rd16369, %rd11;
	ld.const.u64 	%rd10228, [R_DEV+24];
	sub.s64 	%rd16368, %rd16368, %rd10228;
$L__BB1_466:
	sub.s64 	%rd10233, %rd16367, %rd10217;
	sub.s64 	%rd10234, %rd16366, %rd10218;
	sub.s64 	%rd10235, %rd16365, %rd10219;
	sub.s64 	%rd10236, %rd16364, %rd10220;
	mov.u64 	%rd16373, %rd16369;
	mov.u64 	%rd16375, %rd16371;
	mov.u64 	%rd16372, %rd16368;
	mov.u64 	%rd16374, %rd16370;
	// begin inline asm
	add.cc.u64 %rd16375, %rd16375, %rd10233;
	addc.cc.u64 %rd16374, %rd16374, %rd10234;
	addc.cc.u64 %rd16373, %rd16373, %rd10235;
	addc.u64 %rd16372, %rd16372, %rd10236;
	
	// end inline asm
	setp.gt.u64 	%p622, %rd16372, %rd10;
	@%p622 bra 	$L__BB1_468;
	setp.ne.s64 	%p623, %rd16372, %rd10;
	setp.lt.u64 	%p624, %rd16373, %rd11;
	or.pred  	%p625, %p623, %p624;
	@%p625 bra 	$L__BB1_469;
$L__BB1_468:
	ld.const.u64 	%rd10241, [R_DEV];
	sub.s64 	%rd16375, %rd16375, %rd10241;
	ld.const.u64 	%rd10242, [R_DEV+8];
	sub.s64 	%rd16374, %rd16374, %rd10242;
	sub.s64 	%rd16373, %rd16373, %rd11;
	ld.const.u64 	%rd10244, [R_DEV+24];
	sub.s64 	%rd16372, %rd16372, %rd10244;
$L__BB1_469:
	sub.s64 	%rd10249, %rd16371, %rd10233;
	sub.s64 	%rd10250, %rd16370, %rd10234;
	sub.s64 	%rd10251, %rd16369, %rd10235;
	sub.s64 	%rd10252, %rd16368, %rd10236;
	mov.u64 	%rd16377, %rd16373;
	mov.u64 	%rd16379, %rd16375;
	mov.u64 	%rd16376, %rd16372;
	mov.u64 	%rd16378, %rd16374;
	// begin inline asm
	add.cc.u64 %rd16379, %rd16379, %rd10249;
	addc.cc.u64 %rd16378, %rd16378, %rd10250;
	addc.cc.u64 %rd16377, %rd16377, %rd10251;
	addc.u64 %rd16376, %rd16376, %rd10252;
	
	// end inline asm
	setp.gt.u64 	%p626, %rd16376, %rd10;
	@%p626 bra 	$L__BB1_471;
	setp.ne.s64 	%p627, %rd16376, %rd10;
	setp.lt.u64 	%p628, %rd16377, %rd11;
	or.pred  	%p629, %p627, %p628;
	@%p629 bra 	$L__BB1_472;
$L__BB1_471:
	ld.const.u64 	%rd10257, [R_DEV];
	sub.s64 	%rd16379, %rd16379, %rd10257;
	ld.const.u64 	%rd10258, [R_DEV+8];
	sub.s64 	%rd16378, %rd16378, %rd10258;
	sub.s64 	%rd16377, %rd16377, %rd11;
	ld.const.u64 	%rd10260, [R_DEV+24];
	sub.s64 	%rd16376, %rd16376, %rd10260;
$L__BB1_472:
	sub.s64 	%rd10265, %rd16375, %rd10249;
	sub.s64 	%rd10266, %rd16374, %rd10250;
	sub.s64 	%rd10267, %rd16373, %rd10251;
	sub.s64 	%rd10268, %rd16372, %rd10252;
	mov.u64 	%rd16382, %rd16378;
	mov.u64 	%rd16381, %rd16377;
	mov.u64 	%rd16383, %rd16379;
	mov.u64 	%rd16380, %rd16376;
	// begin inline asm
	add.cc.u64 %rd16383, %rd16383, %rd10265;
	addc.cc.u64 %rd16382, %rd16382, %rd10266;
	addc.cc.u64 %rd16381, %rd16381, %rd10267;
	addc.u64 %rd16380, %rd16380, %rd10268;
	
	// end inline asm
	setp.gt.u64 	%p630, %rd16380, %rd10;
	@%p630 bra 	$L__BB1_474;
	setp.ne.s64 	%p631, %rd16380, %rd10;
	setp.lt.u64 	%p632, %rd16381, %rd11;
	or.pred  	%p633, %p631, %p632;
	@%p633 bra 	$L__BB1_475;
$L__BB1_474:
	ld.const.u64 	%rd10273, [R_DEV];
	sub.s64 	%rd16383, %rd16383, %rd10273;
	ld.const.u64 	%rd10274, [R_DEV+8];
	sub.s64 	%rd16382, %rd16382, %rd10274;
	sub.s64 	%rd16381, %rd16381, %rd11;
	ld.const.u64 	%rd10276, [R_DEV+24];
	sub.s64 	%rd16380, %rd16380, %rd10276;
$L__BB1_475:
	sub.s64 	%rd10281, %rd16379, %rd10265;
	sub.s64 	%rd10282, %rd16378, %rd10266;
	sub.s64 	%rd10283, %rd16377, %rd10267;
	sub.s64 	%rd10284, %rd16376, %rd10268;
	mov.u64 	%rd16384, %rd16380;
	mov.u64 	%rd16386, %rd16382;
	mov.u64 	%rd16385, %rd16381;
	mov.u64 	%rd16387, %rd16383;
	// begin inline asm
	add.cc.u64 %rd16387, %rd16387, %rd10281;
	addc.cc.u64 %rd16386, %rd16386, %rd10282;
	addc.cc.u64 %rd16385, %rd16385, %rd10283;
	addc.u64 %rd16384, %rd16384, %rd10284;
	
	// end inline asm
	setp.gt.u64 	%p634, %rd16384, %rd10;
	@%p634 bra 	$L__BB1_477;
	setp.ne.s64 	%p635, %rd16384, %rd10;
	setp.lt.u64 	%p636, %rd16385, %rd11;
	or.pred  	%p637, %p635, %p636;
	@%p637 bra 	$L__BB1_478;
$L__BB1_477:
	ld.const.u64 	%rd10289, [R_DEV];
	sub.s64 	%rd16387, %rd16387, %rd10289;
	ld.const.u64 	%rd10290, [R_DEV+8];
	sub.s64 	%rd16386, %rd16386, %rd10290;
	sub.s64 	%rd16385, %rd16385, %rd11;
	ld.const.u64 	%rd10292, [R_DEV+24];
	sub.s64 	%rd16384, %rd16384, %rd10292;
$L__BB1_478:
	sub.s64 	%rd10297, %rd16383, %rd10281;
	sub.s64 	%rd10298, %rd16382, %rd10282;
	sub.s64 	%rd10299, %rd16381, %rd10283;
	sub.s64 	%rd10300, %rd16380, %rd10284;
	mov.u64 	%rd16389, %rd16385;
	mov.u64 	%rd16391, %rd16387;
	mov.u64 	%rd16388, %rd16384;
	mov.u64 	%rd16390, %rd16386;
	// begin inline asm
	add.cc.u64 %rd16391, %rd16391, %rd10297;
	addc.cc.u64 %rd16390, %rd16390, %rd10298;
	addc.cc.u64 %rd16389, %rd16389, %rd10299;
	addc.u64 %rd16388, %rd16388, %rd10300;
	
	// end inline asm
	setp.gt.u64 	%p638, %rd16388, %rd10;
	@%p638 bra 	$L__BB1_480;
	setp.ne.s64 	%p639, %rd16388, %rd10;
	setp.lt.u64 	%p640, %rd16389, %rd11;
	or.pred  	%p641, %p639, %p640;
	@%p641 bra 	$L__BB1_481;
$L__BB1_480:
	ld.const.u64 	%rd10305, [R_DEV];
	sub.s64 	%rd16391, %rd16391, %rd10305;
	ld.const.u64 	%rd10306, [R_DEV+8];
	sub.s64 	%rd16390, %rd16390, %rd10306;
	sub.s64 	%rd16389, %rd16389, %rd11;
	ld.const.u64 	%rd10308, [R_DEV+24];
	sub.s64 	%rd16388, %rd16388, %rd10308;
$L__BB1_481:
	sub.s64 	%rd10313, %rd16387, %rd10297;
	sub.s64 	%rd10314, %rd16386, %rd10298;
	sub.s64 	%rd10315, %rd16385, %rd10299;
	sub.s64 	%rd10316, %rd16384, %rd10300;
	mov.u64 	%rd16393, %rd16389;
	mov.u64 	%rd16395, %rd16391;
	mov.u64 	%rd16392, %rd16388;
	mov.u64 	%rd16394, %rd16390;
	// begin inline asm
	add.cc.u64 %rd16395, %rd16395, %rd10313;
	addc.cc.u64 %rd16394, %rd16394, %rd10314;
	addc.cc.u64 %rd16393, %rd16393, %rd10315;
	addc.u64 %rd16392, %rd16392, %rd10316;
	
	// end inline asm
	setp.gt.u64 	%p642, %rd16392, %rd10;
	@%p642 bra 	$L__BB1_483;
	setp.ne.s64 	%p643, %rd16392, %rd10;
	setp.lt.u64 	%p644, %rd16393, %rd11;
	or.pred  	%p645, %p643, %p644;
	@%p645 bra 	$L__BB1_484;
$L__BB1_483:
	ld.const.u64 	%rd10321, [R_DEV];
	sub.s64 	%rd16395, %rd16395, %rd10321;
	ld.const.u64 	%rd10322, [R_DEV+8];
	sub.s64 	%rd16394, %rd16394, %rd10322;
	sub.s64 	%rd16393, %rd16393, %rd11;
	ld.const.u64 	%rd10324, [R_DEV+24];
	sub.s64 	%rd16392, %rd16392, %rd10324;
$L__BB1_484:
	sub.s64 	%rd10329, %rd16391, %rd10313;
	sub.s64 	%rd10330, %rd16390, %rd10314;
	sub.s64 	%rd10331, %rd16389, %rd10315;
	sub.s64 	%rd10332, %rd16388, %rd10316;
	mov.u64 	%rd16398, %rd16394;
	mov.u64 	%rd16397, %rd16393;
	mov.u64 	%rd16399, %rd16395;
	mov.u64 	%rd16396, %rd16392;
	// begin inline asm
	add.cc.u64 %rd16399, %rd16399, %rd10329;
	addc.cc.u64 %rd16398, %rd16398, %rd10330;
	addc.cc.u64 %rd16397, %rd16397, %rd10331;
	addc.u64 %rd16396, %rd16396, %rd10332;
	
	// end inline asm
	setp.gt.u64 	%p646, %rd16396, %rd10;
	@%p646 bra 	$L__BB1_486;
	setp.ne.s64 	%p647, %rd16396, %rd10;
	setp.lt.u64 	%p648, %rd16397, %rd11;
	or.pred  	%p649, %p647, %p648;
	@%p649 bra 	$L__BB1_487;
$L__BB1_486:
	ld.const.u64 	%rd10337, [R_DEV];
	sub.s64 	%rd16399, %rd16399, %rd10337;
	ld.const.u64 	%rd10338, [R_DEV+8];
	sub.s64 	%rd16398, %rd16398, %rd10338;
	sub.s64 	%rd16397, %rd16397, %rd11;
	ld.const.u64 	%rd10340, [R_DEV+24];
	sub.s64 	%rd16396, %rd16396, %rd10340;
$L__BB1_487:
	sub.s64 	%rd10345, %rd16395, %rd10329;
	sub.s64 	%rd10346, %rd16394, %rd10330;
	sub.s64 	%rd10347, %rd16393, %rd10331;
	sub.s64 	%rd10348, %rd16392, %rd10332;
	mov.u64 	%rd16400, %rd16396;
	mov.u64 	%rd16402, %rd16398;
	mov.u64 	%rd16401, %rd16397;
	mov.u64 	%rd16403, %rd16399;
	// begin inline asm
	add.cc.u64 %rd16403, %rd16403, %rd10345;
	addc.cc.u64 %rd16402, %rd16402, %rd10346;
	addc.cc.u64 %rd16401, %rd16401, %rd10347;
	addc.u64 %rd16400, %rd16400, %rd10348;
	
	// end inline asm
	setp.gt.u64 	%p650, %rd16400, %rd10;
	@%p650 bra 	$L__BB1_489;
	setp.ne.s64 	%p651, %rd16400, %rd10;
	setp.lt.u64 	%p652, %rd16401, %rd11;
	or.pred  	%p653, %p651, %p652;
	@%p653 bra 	$L__BB1_490;
$L__BB1_489:
	ld.const.u64 	%rd10353, [R_DEV];
	sub.s64 	%rd16403, %rd16403, %rd10353;
	ld.const.u64 	%rd10354, [R_DEV+8];
	sub.s64 	%rd16402, %rd16402, %rd10354;
	sub.s64 	%rd16401, %rd16401, %rd11;
	ld.const.u64 	%rd10356, [R_DEV+24];
	sub.s64 	%rd16400, %rd16400, %rd10356;
$L__BB1_490:
	sub.s64 	%rd10361, %rd16399, %rd10345;
	sub.s64 	%rd10362, %rd16398, %rd10346;
	sub.s64 	%rd10363, %rd16397, %rd10347;
	sub.s64 	%rd10364, %rd16396, %rd10348;
	mov.u64 	%rd16405, %rd16401;
	mov.u64 	%rd16407, %rd16403;
	mov.u64 	%rd16404, %rd16400;
	mov.u64 	%rd16406, %rd16402;
	// begin inline asm
	add.cc.u64 %rd16407, %rd16407, %rd10361;
	addc.cc.u64 %rd16406, %rd16406, %rd10362;
	addc.cc.u64 %rd16405, %rd16405, %rd10363;
	addc.u64 %rd16404, %rd16404, %rd10364;
	
	// end inline asm
	setp.gt.u64 	%p654, %rd16404, %rd10;
	@%p654 bra 	$L__BB1_492;
	setp.ne.s64 	%p655, %rd16404, %rd10;
	setp.lt.u64 	%p656, %rd16405, %rd11;
	or.pred  	%p657, %p655, %p656;
	@%p657 bra 	$L__BB1_493;
$L__BB1_492:
	ld.const.u64 	%rd10369, [R_DEV];
	sub.s64 	%rd16407, %rd16407, %rd10369;
	ld.const.u64 	%rd10370, [R_DEV+8];
	sub.s64 	%rd16406, %rd16406, %rd10370;
	sub.s64 	%rd16405, %rd16405, %rd11;
	ld.const.u64 	%rd10372, [R_DEV+24];
	sub.s64 	%rd16404, %rd16404, %rd10372;
$L__BB1_493:
	sub.s64 	%rd10377, %rd16403, %rd10361;
	sub.s64 	%rd10378, %rd16402, %rd10362;
	sub.s64 	%rd10379, %rd16401, %rd10363;
	sub.s64 	%rd10380, %rd16400, %rd10364;
	mov.u64 	%rd16409, %rd16405;
	mov.u64 	%rd16411, %rd16407;
	mov.u64 	%rd16408, %rd16404;
	mov.u64 	%rd16410, %rd16406;
	// begin inline asm
	add.cc.u64 %rd16411, %rd16411, %rd10377;
	addc.cc.u64 %rd16410, %rd16410, %rd10378;
	addc.cc.u64 %rd16409, %rd16409, %rd10379;
	addc.u64 %rd16408, %rd16408, %rd10380;
	
	// end inline asm
	setp.gt.u64 	%p658, %rd16408, %rd10;
	@%p658 bra 	$L__BB1_495;
	setp.ne.s64 	%p659, %rd16408, %rd10;
	setp.lt.u64 	%p660, %rd16409, %rd11;
	or.pred  	%p661, %p659, %p660;
	@%p661 bra 	$L__BB1_496;
$L__BB1_495:
	ld.const.u64 	%rd10385, [R_DEV];
	sub.s64 	%rd16411, %rd16411, %rd10385;
	ld.const.u64 	%rd10386, [R_DEV+8];
	sub.s64 	%rd16410, %rd16410, %rd10386;
	sub.s64 	%rd16409, %rd16409, %rd11;
	ld.const.u64 	%rd10388, [R_DEV+24];
	sub.s64 	%rd16408, %rd16408, %rd10388;
$L__BB1_496:
	sub.s64 	%rd10393, %rd16407, %rd10377;
	sub.s64 	%rd10394, %rd16406, %rd10378;
	sub.s64 	%rd10395, %rd16405, %rd10379;
	sub.s64 	%rd10396, %rd16404, %rd10380;
	mov.u64 	%rd16414, %rd16410;
	mov.u64 	%rd16413, %rd16409;
	mov.u64 	%rd16415, %rd16411;
	mov.u64 	%rd16412, %rd16408;
	// begin inline asm
	add.cc.u64 %rd16415, %rd16415, %rd10393;
	addc.cc.u64 %rd16414, %rd16414, %rd10394;
	addc.cc.u64 %rd16413, %rd16413, %rd10395;
	addc.u64 %rd16412, %rd16412, %rd10396;
	
	// end inline asm
	setp.gt.u64 	%p662, %rd16412, %rd10;
	@%p662 bra 	$L__BB1_498;
	setp.ne.s64 	%p663, %rd16412, %rd10;
	setp.lt.u64 	%p664, %rd16413, %rd11;
	or.pred  	%p665, %p663, %p664;
	@%p665 bra 	$L__BB1_499;
$L__BB1_498:
	ld.const.u64 	%rd10401, [R_DEV];
	sub.s64 	%rd16415, %rd16415, %rd10401;
	ld.const.u64 	%rd10402, [R_DEV+8];
	sub.s64 	%rd16414, %rd16414, %rd10402;
	sub.s64 	%rd16413, %rd16413, %rd11;
	ld.const.u64 	%rd10404, [R_DEV+24];
	sub.s64 	%rd16412, %rd16412, %rd10404;
$L__BB1_499:
	sub.s64 	%rd10409, %rd16411, %rd10393;
	sub.s64 	%rd10410, %rd16410, %rd10394;
	sub.s64 	%rd10411, %rd16409, %rd10395;
	sub.s64 	%rd10412, %rd16408, %rd10396;
	mov.u64 	%rd16416, %rd16412;
	mov.u64 	%rd16418, %rd16414;
	mov.u64 	%rd16417, %rd16413;
	mov.u64 	%rd16419, %rd16415;
	// begin inline asm
	add.cc.u64 %rd16419, %rd16419, %rd10409;
	addc.cc.u64 %rd16418, %rd16418, %rd10410;
	addc.cc.u64 %rd16417, %rd16417, %rd10411;
	addc.u64 %rd16416, %rd16416, %rd10412;
	
	// end inline asm
	setp.gt.u64 	%p666, %rd16416, %rd10;
	@%p666 bra 	$L__BB1_501;
	setp.ne.s64 	%p667, %rd16416, %rd10;
	setp.lt.u64 	%p668, %rd16417, %rd11;
	or.pred  	%p669, %p667, %p668;
	@%p669 bra 	$L__BB1_502;
$L__BB1_501:
	ld.const.u64 	%rd10417, [R_DEV];
	sub.s64 	%rd16419, %rd16419, %rd10417;
	ld.const.u64 	%rd10418, [R_DEV+8];
	sub.s64 	%rd16418, %rd16418, %rd10418;
	sub.s64 	%rd16417, %rd16417, %rd11;
	ld.const.u64 	%rd10420, [R_DEV+24];
	sub.s64 	%rd16416, %rd16416, %rd10420;
$L__BB1_502:
	sub.s64 	%rd10425, %rd16415, %rd10409;
	sub.s64 	%rd10426, %rd16414, %rd10410;
	sub.s64 	%rd10427, %rd16413, %rd10411;
	sub.s64 	%rd10428, %rd16412, %rd10412;
	mov.u64 	%rd16421, %rd16417;
	mov.u64 	%rd16423, %rd16419;
	mov.u64 	%rd16420, %rd16416;
	mov.u64 	%rd16422, %rd16418;
	// begin inline asm
	add.cc.u64 %rd16423, %rd16423, %rd10425;
	addc.cc.u64 %rd16422, %rd16422, %rd10426;
	addc.cc.u64 %rd16421, %rd16421, %rd10427;
	addc.u64 %rd16420, %rd16420, %rd10428;
	
	// end inline asm
	setp.gt.u64 	%p670, %rd16420, %rd10;
	@%p670 bra 	$L__BB1_504;
	setp.ne.s64 	%p671, %rd16420, %rd10;
	setp.lt.u64 	%p672, %rd16421, %rd11;
	or.pred  	%p673, %p671, %p672;
	@%p673 bra 	$L__BB1_505;
$L__BB1_504:
	ld.const.u64 	%rd10433, [R_DEV];
	sub.s64 	%rd16423, %rd16423, %rd10433;
	ld.const.u64 	%rd10434, [R_DEV+8];
	sub.s64 	%rd16422, %rd16422, %rd10434;
	sub.s64 	%rd16421, %rd16421, %rd11;
	ld.const.u64 	%rd10436, [R_DEV+24];
	sub.s64 	%rd16420, %rd16420, %rd10436;
$L__BB1_505:
	sub.s64 	%rd10441, %rd16419, %rd10425;
	sub.s64 	%rd10442, %rd16418, %rd10426;
	sub.s64 	%rd10443, %rd16417, %rd10427;
	sub.s64 	%rd10444, %rd16416, %rd10428;
	mov.u64 	%rd16425, %rd16421;
	mov.u64 	%rd16427, %rd16423;
	mov.u64 	%rd16424, %rd16420;
	mov.u64 	%rd16426, %rd16422;
	// begin inline asm
	add.cc.u64 %rd16427, %rd16427, %rd10441;
	addc.cc.u64 %rd16426, %rd16426, %rd10442;
	addc.cc.u64 %rd16425, %rd16425, %rd10443;
	addc.u64 %rd16424, %rd16424, %rd10444;
	
	// end inline asm
	setp.gt.u64 	%p674, %rd16424, %rd10;
	@%p674 bra 	$L__BB1_507;
	setp.ne.s64 	%p675, %rd16424, %rd10;
	setp.lt.u64 	%p676, %rd16425, %rd11;
	or.pred  	%p677, %p675, %p676;
	@%p677 bra 	$L__BB1_508;
$L__BB1_507:
	ld.const.u64 	%rd10449, [R_DEV];
	sub.s64 	%rd16427, %rd16427, %rd10449;
	ld.const.u64 	%rd10450, [R_DEV+8];
	sub.s64 	%rd16426, %rd16426, %rd10450;
	sub.s64 	%rd16425, %rd16425, %rd11;
	ld.const.u64 	%rd10452, [R_DEV+24];
	sub.s64 	%rd16424, %rd16424, %rd10452;
$L__BB1_508:
	sub.s64 	%rd10457, %rd16423, %rd10441;
	sub.s64 	%rd10458, %rd16422, %rd10442;
	sub.s64 	%rd10459, %rd16421, %rd10443;
	sub.s64 	%rd10460, %rd16420, %rd10444;
	mov.u64 	%rd16430, %rd16426;
	mov.u64 	%rd16429, %rd16425;
	mov.u64 	%rd16431, %rd16427;
	mov.u64 	%rd16428, %rd16424;
	// begin inline asm
	add.cc.u64 %rd16431, %rd16431, %rd10457;
	addc.cc.u64 %rd16430, %rd16430, %rd10458;
	addc.cc.u64 %rd16429, %rd16429, %rd10459;
	addc.u64 %rd16428, %rd16428, %rd10460;
	
	// end inline asm
	setp.gt.u64 	%p678, %rd16428, %rd10;
	@%p678 bra 	$L__BB1_510;
	setp.ne.s64 	%p679, %rd16428, %rd10;
	setp.lt.u64 	%p680, %rd16429, %rd11;
	or.pred  	%p681, %p679, %p680;
	@%p681 bra 	$L__BB1_511;
$L__BB1_510:
	ld.const.u64 	%rd10465, [R_DEV];
	sub.s64 	%rd16431, %rd16431, %rd10465;
	ld.const.u64 	%rd10466, [R_DEV+8];
	sub.s64 	%rd16430, %rd16430, %rd10466;
	sub.s64 	%rd16429, %rd16429, %rd11;
	ld.const.u64 	%rd10468, [R_DEV+24];
	sub.s64 	%rd16428, %rd16428, %rd10468;
$L__BB1_511:
	sub.s64 	%rd10473, %rd16427, %rd10457;
	sub.s64 	%rd10474, %rd16426, %rd10458;
	sub.s64 	%rd10475, %rd16425, %rd10459;
	sub.s64 	%rd10476, %rd16424, %rd10460;
	mov.u64 	%rd16432, %rd16428;
	mov.u64 	%rd16434, %rd16430;
	mov.u64 	%rd16433, %rd16429;
	mov.u64 	%rd16435, %rd16431;
	// begin inline asm
	add.cc.u64 %rd16435, %rd16435, %rd10473;
	addc.cc.u64 %rd16434, %rd16434, %rd10474;
	addc.cc.u64 %rd16433, %rd16433, %rd10475;
	addc.u64 %rd16432, %rd16432, %rd10476;
	
	// end inline asm
	setp.gt.u64 	%p682, %rd16432, %rd10;
	@%p682 bra 	$L__BB1_513;
	setp.ne.s64 	%p683, %rd16432, %rd10;
	setp.lt.u64 	%p684, %rd16433, %rd11;
	or.pred  	%p685, %p683, %p684;
	@%p685 bra 	$L__BB1_514;
$L__BB1_513:
	ld.const.u64 	%rd10481, [R_DEV];
	sub.s64 	%rd16435, %rd16435, %rd10481;
	ld.const.u64 	%rd10482, [R_DEV+8];
	sub.s64 	%rd16434, %rd16434, %rd10482;
	sub.s64 	%rd16433, %rd16433, %rd11;
	ld.const.u64 	%rd10484, [R_DEV+24];
	sub.s64 	%rd16432, %rd16432, %rd10484;
$L__BB1_514:
	sub.s64 	%rd10489, %rd16431, %rd10473;
	sub.s64 	%rd10490, %rd16430, %rd10474;
	sub.s64 	%rd10491, %rd16429, %rd10475;
	sub.s64 	%rd10492, %rd16428, %rd10476;
	mov.u64 	%rd16437, %rd16433;
	mov.u64 	%rd16439, %rd16435;
	mov.u64 	%rd16436, %rd16432;
	mov.u64 	%rd16438, %rd16434;
	// begin inline asm
	add.cc.u64 %rd16439, %rd16439, %rd10489;
	addc.cc.u64 %rd16438, %rd16438, %rd10490;
	addc.cc.u64 %rd16437, %rd16437, %rd10491;
	addc.u64 %rd16436, %rd16436, %rd10492;
	
	// end inline asm
	setp.gt.u64 	%p686, %rd16436, %rd10;
	@%p686 bra 	$L__BB1_516;
	setp.ne.s64 	%p687, %rd16436, %rd10;
	setp.lt.u64 	%p688, %rd16437, %rd11;
	or.pred  	%p689, %p687, %p688;
	@%p689 bra 	$L__BB1_517;
$L__BB1_516:
	ld.const.u64 	%rd10497, [R_DEV];
	sub.s64 	%rd16439, %rd16439, %rd10497;
	ld.const.u64 	%rd10498, [R_DEV+8];
	sub.s64 	%rd16438, %rd16438, %rd10498;
	sub.s64 	%rd16437, %rd16437, %rd11;
	ld.const.u64 	%rd10500, [R_DEV+24];
	sub.s64 	%rd16436, %rd16436, %rd10500;
$L__BB1_517:
	sub.s64 	%rd10505, %rd16435, %rd10489;
	sub.s64 	%rd10506, %rd16434, %rd10490;
	sub.s64 	%rd10507, %rd16433, %rd10491;
	sub.s64 	%rd10508, %rd16432, %rd10492;
	mov.u64 	%rd16441, %rd16437;
	mov.u64 	%rd16443, %rd16439;
	mov.u64 	%rd16440, %rd16436;
	mov.u64 	%rd16442, %rd16438;
	// begin inline asm
	add.cc.u64 %rd16443, %rd16443, %rd10505;
	addc.cc.u64 %rd16442, %rd16442, %rd10506;
	addc.cc.u64 %rd16441, %rd16441, %rd10507;
	addc.u64 %rd16440, %rd16440, %rd10508;
	
	// end inline asm
	setp.gt.u64 	%p690, %rd16440, %rd10;
	@%p690 bra 	$L__BB1_519;
	setp.ne.s64 	%p691, %rd16440, %rd10;
	setp.lt.u64 	%p692, %rd16441, %rd11;
	or.pred  	%p693, %p691, %p692;
	@%p693 bra 	$L__BB1_520;
$L__BB1_519:
	ld.const.u64 	%rd10513, [R_DEV];
	sub.s64 	%rd16443, %rd16443, %rd10513;
	ld.const.u64 	%rd10514, [R_DEV+8];
	sub.s64 	%rd16442, %rd16442, %rd10514;
	sub.s64 	%rd16441, %rd16441, %rd11;
	ld.const.u64 	%rd10516, [R_DEV+24];
	sub.s64 	%rd16440, %rd16440, %rd10516;
$L__BB1_520:
	sub.s64 	%rd10521, %rd16439, %rd10505;
	sub.s64 	%rd10522, %rd16438, %rd10506;
	sub.s64 	%rd10523, %rd16437, %rd10507;
	sub.s64 	%rd10524, %rd16436, %rd10508;
	mov.u64 	%rd16446, %rd16442;
	mov.u64 	%rd16445, %rd16441;
	mov.u64 	%rd16447, %rd16443;
	mov.u64 	%rd16444, %rd16440;
	// begin inline asm
	add.cc.u64 %rd16447, %rd16447, %rd10521;
	addc.cc.u64 %rd16446, %rd16446, %rd10522;
	addc.cc.u64 %rd16445, %rd16445, %rd10523;
	addc.u64 %rd16444, %rd16444, %rd10524;
	
	// end inline asm
	setp.gt.u64 	%p694, %rd16444, %rd10;
	@%p694 bra 	$L__BB1_522;
	setp.ne.s64 	%p695, %rd16444, %rd10;
	setp.lt.u64 	%p696, %rd16445, %rd11;
	or.pred  	%p697, %p695, %p696;
	@%p697 bra 	$L__BB1_523;
$L__BB1_522:
	ld.const.u64 	%rd10529, [R_DEV];
	sub.s64 	%rd16447, %rd16447, %rd10529;
	ld.const.u64 	%rd10530, [R_DEV+8];
	sub.s64 	%rd16446, %rd16446, %rd10530;
	sub.s64 	%rd16445, %rd16445, %rd11;
	ld.const.u64 	%rd10532, [R_DEV+24];
	sub.s64 	%rd16444, %rd16444, %rd10532;
$L__BB1_523:
	sub.s64 	%rd10537, %rd16443, %rd10521;
	sub.s64 	%rd10538, %rd16442, %rd10522;
	sub.s64 	%rd10539, %rd16441, %rd10523;
	sub.s64 	%rd10540, %rd16440, %rd10524;
	mov.u64 	%rd16448, %rd16444;
	mov.u64 	%rd16450, %rd16446;
	mov.u64 	%rd16449, %rd16445;
	mov.u64 	%rd16451, %rd16447;
	// begin inline asm
	add.cc.u64 %rd16451, %rd16451, %rd10537;
	addc.cc.u64 %rd16450, %rd16450, %rd10538;
	addc.cc.u64 %rd16449, %rd16449, %rd10539;
	addc.u64 %rd16448, %rd16448, %rd10540;
	
	// end inline asm
	setp.gt.u64 	%p698, %rd16448, %rd10;
	@%p698 bra 	$L__BB1_525;
	setp.ne.s64 	%p699, %rd16448, %rd10;
	setp.lt.u64 	%p700, %rd16449, %rd11;
	or.pred  	%p701, %p699, %p700;
	@%p701 bra 	$L__BB1_526;
$L__BB1_525:
	ld.const.u64 	%rd10545, [R_DEV];
	sub.s64 	%rd16451, %rd16451, %rd10545;
	ld.const.u64 	%rd10546, [R_DEV+8];
	sub.s64 	%rd16450, %rd16450, %rd10546;
	sub.s64 	%rd16449, %rd16449, %rd11;
	ld.const.u64 	%rd10548, [R_DEV+24];
	sub.s64 	%rd16448, %rd16448, %rd10548;
$L__BB1_526:
	sub.s64 	%rd10553, %rd16447, %rd10537;
	sub.s64 	%rd10554, %rd16446, %rd10538;
	sub.s64 	%rd10555, %rd16445, %rd10539;
	sub.s64 	%rd10556, %rd16444, %rd10540;
	mov.u64 	%rd16453, %rd16449;
	mov.u64 	%rd16455, %rd16451;
	mov.u64 	%rd16452, %rd16448;
	mov.u64 	%rd16454, %rd16450;
	// begin inline asm
	add.cc.u64 %rd16455, %rd16455, %rd10553;
	addc.cc.u64 %rd16454, %rd16454, %rd10554;
	addc.cc.u64 %rd16453, %rd16453, %rd10555;
	addc.u64 %rd16452, %rd16452, %rd10556;
	
	// end inline asm
	setp.gt.u64 	%p702, %rd16452, %rd10;
	@%p702 bra 	$L__BB1_528;
	setp.ne.s64 	%p703, %rd16452, %rd10;
	setp.lt.u64 	%p704, %rd16453, %rd11;
	or.pred  	%p705, %p703, %p704;
	@%p705 bra 	$L__BB1_529;
$L__BB1_528:
	ld.const.u64 	%rd10561, [R_DEV];
	sub.s64 	%rd16455, %rd16455, %rd10561;
	ld.const.u64 	%rd10562, [R_DEV+8];
	sub.s64 	%rd16454, %rd16454, %rd10562;
	sub.s64 	%rd16453, %rd16453, %rd11;
	ld.const.u64 	%rd10564, [R_DEV+24];
	sub.s64 	%rd16452, %rd16452, %rd10564;
$L__BB1_529:
	sub.s64 	%rd10569, %rd16451, %rd10553;
	sub.s64 	%rd10570, %rd16450, %rd10554;
	sub.s64 	%rd10571, %rd16449, %rd10555;
	sub.s64 	%rd10572, %rd16448, %rd10556;
	mov.u64 	%rd16457, %rd16453;
	mov.u64 	%rd16459, %rd16455;
	mov.u64 	%rd16456, %rd16452;
	mov.u64 	%rd16458, %rd16454;
	// begin inline asm
	add.cc.u64 %rd16459, %rd16459, %rd10569;
	addc.cc.u64 %rd16458, %rd16458, %rd10570;
	addc.cc.u64 %rd16457, %rd16457, %rd10571;
	addc.u64 %rd16456, %rd16456, %rd10572;
	
	// end inline asm
	setp.gt.u64 	%p706, %rd16456, %rd10;
	@%p706 bra 	$L__BB1_531;
	setp.ne.s64 	%p707, %rd16456, %rd10;
	setp.lt.u64 	%p708, %rd16457, %rd11;
	or.pred  	%p709, %p707, %p708;
	@%p709 bra 	$L__BB1_532;
$L__BB1_531:
	ld.const.u64 	%rd10577, [R_DEV];
	sub.s64 	%rd16459, %rd16459, %rd10577;
	ld.const.u64 	%rd10578, [R_DEV+8];
	sub.s64 	%rd16458, %rd16458, %rd10578;
	sub.s64 	%rd16457, %rd16457, %rd11;
	ld.const.u64 	%rd10580, [R_DEV+24];
	sub.s64 	%rd16456, %rd16456, %rd10580;
$L__BB1_532:
	sub.s64 	%rd10585, %rd16455, %rd10569;
	sub.s64 	%rd10586, %rd16454, %rd10570;
	sub.s64 	%rd10587, %rd16453, %rd10571;
	sub.s64 	%rd10588, %rd16452, %rd10572;
	mov.u64 	%rd16462, %rd16458;
	mov.u64 	%rd16461, %rd16457;
	mov.u64 	%rd16463, %rd16459;
	mov.u64 	%rd16460, %rd16456;
	// begin inline asm
	add.cc.u64 %rd16463, %rd16463, %rd10585;
	addc.cc.u64 %rd16462, %rd16462, %rd10586;
	addc.cc.u64 %rd16461, %rd16461, %rd10587;
	addc.u64 %rd16460, %rd16460, %rd10588;
	
	// end inline asm
	setp.gt.u64 	%p710, %rd16460, %rd10;
	@%p710 bra 	$L__BB1_534;
	setp.ne.s64 	%p711, %rd16460, %rd10;
	setp.lt.u64 	%p712, %rd16461, %rd11;
	or.pred  	%p713, %p711, %p712;
	@%p713 bra 	$L__BB1_535;
$L__BB1_534:
	ld.const.u64 	%rd10593, [R_DEV];
	sub.s64 	%rd16463, %rd16463, %rd10593;
	ld.const.u64 	%rd10594, [R_DEV+8];
	sub.s64 	%rd16462, %rd16462, %rd10594;
	sub.s64 	%rd16461, %rd16461, %rd11;
	ld.const.u64 	%rd10596, [R_DEV+24];
	sub.s64 	%rd16460, %rd16460, %rd10596;
$L__BB1_535:
	sub.s64 	%rd10601, %rd16459, %rd10585;
	sub.s64 	%rd10602, %rd16458, %rd10586;
	sub.s64 	%rd10603, %rd16457, %rd10587;
	sub.s64 	%rd10604, %rd16456, %rd10588;
	mov.u64 	%rd16464, %rd16460;
	mov.u64 	%rd16466, %rd16462;
	mov.u64 	%rd16465, %rd16461;
	mov.u64 	%rd16467, %rd16463;
	// begin inline asm
	add.cc.u64 %rd16467, %rd16467, %rd10601;
	addc.cc.u64 %rd16466, %rd16466, %rd10602;
	addc.cc.u64 %rd16465, %rd16465, %rd10603;
	addc.u64 %rd16464, %rd16464, %rd10604;
	
	// end inline asm
	setp.gt.u64 	%p714, %rd16464, %rd10;
	@%p714 bra 	$L__BB1_537;
	setp.ne.s64 	%p715, %rd16464, %rd10;
	setp.lt.u64 	%p716, %rd16465, %rd11;
	or.pred  	%p717, %p715, %p716;
	@%p717 bra 	$L__BB1_538;
$L__BB1_537:
	ld.const.u64 	%rd10609, [R_DEV];
	sub.s64 	%rd16467, %rd16467, %rd10609;
	ld.const.u64 	%rd10610, [R_DEV+8];
	sub.s64 	%rd16466, %rd16466, %rd10610;
	sub.s64 	%rd16465, %rd16465, %rd11;
	ld.const.u64 	%rd10612, [R_DEV+24];
	sub.s64 	%rd16464, %rd16464, %rd10612;
$L__BB1_538:
	sub.s64 	%rd10617, %rd16463, %rd10601;
	sub.s64 	%rd10618, %rd16462, %rd10602;
	sub.s64 	%rd10619, %rd16461, %rd10603;
	sub.s64 	%rd10620, %rd16460, %rd10604;
	mov.u64 	%rd16469, %rd16465;
	mov.u64 	%rd16471, %rd16467;
	mov.u64 	%rd16468, %rd16464;
	mov.u64 	%rd16470, %rd16466;
	// begin inline asm
	add.cc.u64 %rd16471, %rd16471, %rd10617;
	addc.cc.u64 %rd16470, %rd16470, %rd10618;
	addc.cc.u64 %rd16469, %rd16469, %rd10619;
	addc.u64 %rd16468, %rd16468, %rd10620;
	
	// end inline asm
	setp.gt.u64 	%p718, %rd16468, %rd10;
	@%p718 bra 	$L__BB1_540;
	setp.ne.s64 	%p719, %rd16468, %rd10;
	setp.lt.u64 	%p720, %rd16469, %rd11;
	or.pred  	%p721, %p719, %p720;
	@%p721 bra 	$L__BB1_541;
$L__BB1_540:
	ld.const.u64 	%rd10625, [R_DEV];
	sub.s64 	%rd16471, %rd16471, %rd10625;
	ld.const.u64 	%rd10626, [R_DEV+8];
	sub.s64 	%rd16470, %rd16470, %rd10626;
	sub.s64 	%rd16469, %rd16469, %rd11;
	ld.const.u64 	%rd10628, [R_DEV+24];
	sub.s64 	%rd16468, %rd16468, %rd10628;
$L__BB1_541:
	sub.s64 	%rd10633, %rd16467, %rd10617;
	sub.s64 	%rd10634, %rd16466, %rd10618;
	sub.s64 	%rd10635, %rd16465, %rd10619;
	sub.s64 	%rd10636, %rd16464, %rd10620;
	mov.u64 	%rd16473, %rd16469;
	mov.u64 	%rd16475, %rd16471;
	mov.u64 	%rd16472, %rd16468;
	mov.u64 	%rd16474, %rd16470;
	// begin inline asm
	add.cc.u64 %rd16475, %rd16475, %rd10633;
	addc.cc.u64 %rd16474, %rd16474, %rd10634;
	addc.cc.u64 %rd16473, %rd16473, %rd10635;
	addc.u64 %rd16472, %rd16472, %rd10636;
	
	// end inline asm
	setp.gt.u64 	%p722, %rd16472, %rd10;
	@%p722 bra 	$L__BB1_543;
	setp.ne.s64 	%p723, %rd16472, %rd10;
	setp.lt.u64 	%p724, %rd16473, %rd11;
	or.pred  	%p725, %p723, %p724;
	@%p725 bra 	$L__BB1_544;
$L__BB1_543:
	ld.const.u64 	%rd10641, [R_DEV];
	sub.s64 	%rd16475, %rd16475, %rd10641;
	ld.const.u64 	%rd10642, [R_DEV+8];
	sub.s64 	%rd16474, %rd16474, %rd10642;
	sub.s64 	%rd16473, %rd16473, %rd11;
	ld.const.u64 	%rd10644, [R_DEV+24];
	sub.s64 	%rd16472, %rd16472, %rd10644;
$L__BB1_544:
	sub.s64 	%rd10649, %rd16471, %rd10633;
	sub.s64 	%rd10650, %rd16470, %rd10634;
	sub.s64 	%rd10651, %rd16469, %rd10635;
	sub.s64 	%rd10652, %rd16468, %rd10636;
	mov.u64 	%rd16478, %rd16474;
	mov.u64 	%rd16477, %rd16473;
	mov.u64 	%rd16479, %rd16475;
	mov.u64 	%rd16476, %rd16472;
	// begin inline asm
	add.cc.u64 %rd16479, %rd16479, %rd10649;
	addc.cc.u64 %rd16478, %rd16478, %rd10650;
	addc.cc.u64 %rd16477, %rd16477, %rd10651;
	addc.u64 %rd16476, %rd16476, %rd10652;
	
	// end inline asm
	setp.gt.u64 	%p726, %rd16476, %rd10;
	@%p726 bra 	$L__BB1_546;
	setp.ne.s64 	%p727, %rd16476, %rd10;
	setp.lt.u64 	%p728, %rd16477, %rd11;
	or.pred  	%p729, %p727, %p728;
	@%p729 bra 	$L__BB1_547;
$L__BB1_546:
	ld.const.u64 	%rd10657, [R_DEV];
	sub.s64 	%rd16479, %rd16479, %rd10657;
	ld.const.u64 	%rd10658, [R_DEV+8];
	sub.s64 	%rd16478, %rd16478, %rd10658;
	sub.s64 	%rd16477, %rd16477, %rd11;
	ld.const.u64 	%rd10660, [R_DEV+24];
	sub.s64 	%rd16476, %rd16476, %rd10660;
$L__BB1_547:
	sub.s64 	%rd10665, %rd16475, %rd10649;
	sub.s64 	%rd10666, %rd16474, %rd10650;
	sub.s64 	%rd10667, %rd16473, %rd10651;
	sub.s64 	%rd10668, %rd16472, %rd10652;
	mov.u64 	%rd16480, %rd16476;
	mov.u64 	%rd16482, %rd16478;
	mov.u64 	%rd16481, %rd16477;
	mov.u64 	%rd16483, %rd16479;
	// begin inline asm
	add.cc.u64 %rd16483, %rd16483, %rd10665;
	addc.cc.u64 %rd16482, %rd16482, %rd10666;
	addc.cc.u64 %rd16481, %rd16481, %rd10667;
	addc.u64 %rd16480, %rd16480, %rd10668;
	
	// end inline asm
	setp.gt.u64 	%p730, %rd16480, %rd10;
	@%p730 bra 	$L__BB1_549;
	setp.ne.s64 	%p731, %rd16480, %rd10;
	setp.lt.u64 	%p732, %rd16481, %rd11;
	or.pred  	%p733, %p731, %p732;
	@%p733 bra 	$L__BB1_550;
$L__BB1_549:
	ld.const.u64 	%rd10673, [R_DEV];
	sub.s64 	%rd16483, %rd16483, %rd10673;
	ld.const.u64 	%rd10674, [R_DEV+8];
	sub.s64 	%rd16482, %rd16482, %rd10674;
	sub.s64 	%rd16481, %rd16481, %rd11;
	ld.const.u64 	%rd10676, [R_DEV+24];
	sub.s64 	%rd16480, %rd16480, %rd10676;
$L__BB1_550:
	sub.s64 	%rd10681, %rd16479, %rd10665;
	sub.s64 	%rd10682, %rd16478, %rd10666;
	sub.s64 	%rd10683, %rd16477, %rd10667;
	sub.s64 	%rd10684, %rd16476, %rd10668;
	mov.u64 	%rd16485, %rd16481;
	mov.u64 	%rd16487, %rd16483;
	mov.u64 	%rd16484, %rd16480;
	mov.u64 	%rd16486, %rd16482;
	// begin inline asm
	add.cc.u64 %rd16487, %rd16487, %rd10681;
	addc.cc.u64 %rd16486, %rd16486, %rd10682;
	addc.cc.u64 %rd16485, %rd16485, %rd10683;
	addc.u64 %rd16484, %rd16484, %rd10684;
	
	// end inline asm
	setp.gt.u64 	%p734, %rd16484, %rd10;
	@%p734 bra 	$L__BB1_552;
	setp.ne.s64 	%p735, %rd16484, %rd10;
	setp.lt.u64 	%p736, %rd16485, %rd11;
	or.pred  	%p737, %p735, %p736;
	@%p737 bra 	$L__BB1_553;
$L__BB1_552:
	ld.const.u64 	%rd10689, [R_DEV];
	sub.s64 	%rd16487, %rd16487, %rd10689;
	ld.const.u64 	%rd10690, [R_DEV+8];
	sub.s64 	%rd16486, %rd16486, %rd10690;
	sub.s64 	%rd16485, %rd16485, %rd11;
	ld.const.u64 	%rd10692, [R_DEV+24];
	sub.s64 	%rd16484, %rd16484, %rd10692;
$L__BB1_553:
	sub.s64 	%rd10697, %rd16483, %rd10681;
	sub.s64 	%rd10698, %rd16482, %rd10682;
	sub.s64 	%rd10699, %rd16481, %rd10683;
	sub.s64 	%rd10700, %rd16480, %rd10684;
	mov.u64 	%rd16489, %rd16485;
	mov.u64 	%rd16491, %rd16487;
	mov.u64 	%rd16488, %rd16484;
	mov.u64 	%rd16490, %rd16486;
	// begin inline asm
	add.cc.u64 %rd16491, %rd16491, %rd10697;
	addc.cc.u64 %rd16490, %rd16490, %rd10698;
	addc.cc.u64 %rd16489, %rd16489, %rd10699;
	addc.u64 %rd16488, %rd16488, %rd10700;
	
	// end inline asm
	setp.gt.u64 	%p738, %rd16488, %rd10;
	@%p738 bra 	$L__BB1_555;
	setp.ne.s64 	%p739, %rd16488, %rd10;
	setp.lt.u64 	%p740, %rd16489, %rd11;
	or.pred  	%p741, %p739, %p740;
	@%p741 bra 	$L__BB1_556;
$L__BB1_555:
	ld.const.u64 	%rd10705, [R_DEV];
	sub.s64 	%rd16491, %rd16491, %rd10705;
	ld.const.u64 	%rd10706, [R_DEV+8];
	sub.s64 	%rd16490, %rd16490, %rd10706;
	sub.s64 	%rd16489, %rd16489, %rd11;
	ld.const.u64 	%rd10708, [R_DEV+24];
	sub.s64 	%rd16488, %rd16488, %rd10708;
$L__BB1_556:
	sub.s64 	%rd10713, %rd16487, %rd10697;
	sub.s64 	%rd10714, %rd16486, %rd10698;
	sub.s64 	%rd10715, %rd16485, %rd10699;
	sub.s64 	%rd10716, %rd16484, %rd10700;
	mov.u64 	%rd16494, %rd16490;
	mov.u64 	%rd16493, %rd16489;
	mov.u64 	%rd16495, %rd16491;
	mov.u64 	%rd16492, %rd16488;
	// begin inline asm
	add.cc.u64 %rd16495, %rd16495, %rd10713;
	addc.cc.u64 %rd16494, %rd16494, %rd10714;
	addc.cc.u64 %rd16493, %rd16493, %rd10715;
	addc.u64 %rd16492, %rd16492, %rd10716;
	
	// end inline asm
	setp.gt.u64 	%p742, %rd16492, %rd10;
	@%p742 bra 	$L__BB1_558;
	setp.ne.s64 	%p743, %rd16492, %rd10;
	setp.lt.u64 	%p744, %rd16493, %rd11;
	or.pred  	%p745, %p743, %p744;
	@%p745 bra 	$L__BB1_559;
$L__BB1_558:
	ld.const.u64 	%rd10721, [R_DEV];
	sub.s64 	%rd16495, %rd16495, %rd10721;
	ld.const.u64 	%rd10722, [R_DEV+8];
	sub.s64 	%rd16494, %rd16494, %rd10722;
	sub.s64 	%rd16493, %rd16493, %rd11;
	ld.const.u64 	%rd10724, [R_DEV+24];
	sub.s64 	%rd16492, %rd16492, %rd10724;
$L__BB1_559:
	sub.s64 	%rd10729, %rd16491, %rd10713;
	sub.s64 	%rd10730, %rd16490, %rd10714;
	sub.s64 	%rd10731, %rd16489, %rd10715;
	sub.s64 	%rd10732, %rd16488, %rd10716;
	mov.u64 	%rd16496, %rd16492;
	mov.u64 	%rd16498, %rd16494;
	mov.u64 	%rd16497, %rd16493;
	mov.u64 	%rd16499, %rd16495;
	// begin inline asm
	add.cc.u64 %rd16499, %rd16499, %rd10729;
	addc.cc.u64 %rd16498, %rd16498, %rd10730;
	addc.cc.u64 %rd16497, %rd16497, %rd10731;
	addc.u64 %rd16496, %rd16496, %rd10732;
	
	// end inline asm
	setp.gt.u64 	%p746, %rd16496, %rd10;
	@%p746 bra 	$L__BB1_561;
	setp.ne.s64 	%p747, %rd16496, %rd10;
	setp.lt.u64 	%p748, %rd16497, %rd11;
	or.pred  	%p749, %p747, %p748;
	@%p749 bra 	$L__BB1_562;
$L__BB1_561:
	ld.const.u64 	%rd10737, [R_DEV];
	sub.s64 	%rd16499, %rd16499, %rd10737;
	ld.const.u64 	%rd10738, [R_DEV+8];
	sub.s64 	%rd16498, %rd16498, %rd10738;
	sub.s64 	%rd16497, %rd16497, %rd11;
	ld.const.u64 	%rd10740, [R_DEV+24];
	sub.s64 	%rd16496, %rd16496, %rd10740;
$L__BB1_562:
	sub.s64 	%rd10745, %rd16495, %rd10729;
	sub.s64 	%rd10746, %rd16494, %rd10730;
	sub.s64 	%rd10747, %rd16493, %rd10731;
	sub.s64 	%rd10748, %rd16492, %rd10732;
	mov.u64 	%rd16501, %rd16497;
	mov.u64 	%rd16503, %rd16499;
	mov.u64 	%rd16500, %rd16496;
	mov.u64 	%rd16502, %rd16498;
	// begin inline asm
	add.cc.u64 %rd16503, %rd16503, %rd10745;
	addc.cc.u64 %rd16502, %rd16502, %rd10746;
	addc.cc.u64 %rd16501, %rd16501, %rd10747;
	addc.u64 %rd16500, %rd16500, %rd10748;
	
	// end inline asm
	setp.gt.u64 	%p750, %rd16500, %rd10;
	@%p750 bra 	$L__BB1_564;
	setp.ne.s64 	%p751, %rd16500, %rd10;
	setp.lt.u64 	%p752, %rd16501, %rd11;
	or.pred  	%p753, %p751, %p752;
	@%p753 bra 	$L__BB1_565;
$L__BB1_564:
	ld.const.u64 	%rd10753, [R_DEV];
	sub.s64 	%rd16503, %rd16503, %rd10753;
	ld.const.u64 	%rd10754, [R_DEV+8];
	sub.s64 	%rd16502, %rd16502, %rd10754;
	sub.s64 	%rd16501, %rd16501, %rd11;
	ld.const.u64 	%rd10756, [R_DEV+24];
	sub.s64 	%rd16500, %rd16500, %rd10756;
$L__BB1_565:
	sub.s64 	%rd10761, %rd16499, %rd10745;
	sub.s64 	%rd10762, %rd16498, %rd10746;
	sub.s64 	%rd10763, %rd16497, %rd10747;
	sub.s64 	%rd10764, %rd16496, %rd10748;
	mov.u64 	%rd16505, %rd16501;
	mov.u64 	%rd16507, %rd16503;
	mov.u64 	%rd16504, %rd16500;
	mov.u64 	%rd16506, %rd16502;
	// begin inline asm
	add.cc.u64 %rd16507, %rd16507, %rd10761;
	addc.cc.u64 %rd16506, %rd16506, %rd10762;
	addc.cc.u64 %rd16505, %rd16505, %rd10763;
	addc.u64 %rd16504, %rd16504, %rd10764;
	
	// end inline asm
	setp.gt.u64 	%p754, %rd16504, %rd10;
	@%p754 bra 	$L__BB1_567;
	setp.ne.s64 	%p755, %rd16504, %rd10;
	setp.lt.u64 	%p756, %rd16505, %rd11;
	or.pred  	%p757, %p755, %p756;
	@%p757 bra 	$L__BB1_568;
$L__BB1_567:
	ld.const.u64 	%rd10769, [R_DEV];
	sub.s64 	%rd16507, %rd16507, %rd10769;
	ld.const.u64 	%rd10770, [R_DEV+8];
	sub.s64 	%rd16506, %rd16506, %rd10770;
	sub.s64 	%rd16505, %rd16505, %rd11;
	ld.const.u64 	%rd10772, [R_DEV+24];
	sub.s64 	%rd16504, %rd16504, %rd10772;
$L__BB1_568:
	sub.s64 	%rd10777, %rd16503, %rd10761;
	sub.s64 	%rd10778, %rd16502, %rd10762;
	sub.s64 	%rd10779, %rd16501, %rd10763;
	sub.s64 	%rd10780, %rd16500, %rd10764;
	mov.u64 	%rd16510, %rd16506;
	mov.u64 	%rd16509, %rd16505;
	mov.u64 	%rd16511, %rd16507;
	mov.u64 	%rd16508, %rd16504;
	// begin inline asm
	add.cc.u64 %rd16511, %rd16511, %rd10777;
	addc.cc.u64 %rd16510, %rd16510, %rd10778;
	addc.cc.u64 %rd16509, %rd16509, %rd10779;
	addc.u64 %rd16508, %rd16508, %rd10780;
	
	// end inline asm
	setp.gt.u64 	%p758, %rd16508, %rd10;
	@%p758 bra 	$L__BB1_570;
	setp.ne.s64 	%p759, %rd16508, %rd10;
	setp.lt.u64 	%p760, %rd16509, %rd11;
	or.pred  	%p761, %p759, %p760;
	@%p761 bra 	$L__BB1_571;
$L__BB1_570:
	ld.const.u64 	%rd10785, [R_DEV];
	sub.s64 	%rd16511, %rd16511, %rd10785;
	ld.const.u64 	%rd10786, [R_DEV+8];
	sub.s64 	%rd16510, %rd16510, %rd10786;
	sub.s64 	%rd16509, %rd16509, %rd11;
	ld.const.u64 	%rd10788, [R_DEV+24];
	sub.s64 	%rd16508, %rd16508, %rd10788;
$L__BB1_571:
	sub.s64 	%rd10793, %rd16507, %rd10777;
	sub.s64 	%rd10794, %rd16506, %rd10778;
	sub.s64 	%rd10795, %rd16505, %rd10779;
	sub.s64 	%rd10796, %rd16504, %rd10780;
	mov.u64 	%rd16512, %rd16508;
	mov.u64 	%rd16514, %rd16510;
	mov.u64 	%rd16513, %rd16509;
	mov.u64 	%rd16515, %rd16511;
	// begin inline asm
	add.cc.u64 %rd16515, %rd16515, %rd10793;
	addc.cc.u64 %rd16514, %rd16514, %rd10794;
	addc.cc.u64 %rd16513, %rd16513, %rd10795;
	addc.u64 %rd16512, %rd16512, %rd10796;
	
	// end inline asm
	setp.gt.u64 	%p762, %rd16512, %rd10;
	@%p762 bra 	$L__BB1_573;
	setp.ne.s64 	%p763, %rd16512, %rd10;
	setp.lt.u64 	%p764, %rd16513, %rd11;
	or.pred  	%p765, %p763, %p764;
	@%p765 bra 	$L__BB1_574;
$L__BB1_573:
	ld.const.u64 	%rd10801, [R_DEV];
	sub.s64 	%rd16515, %rd16515, %rd10801;
	ld.const.u64 	%rd10802, [R_DEV+8];
	sub.s64 	%rd16514, %rd16514, %rd10802;
	sub.s64 	%rd16513, %rd16513, %rd11;
	ld.const.u64 	%rd10804, [R_DEV+24];
	sub.s64 	%rd16512, %rd16512, %rd10804;
$L__BB1_574:
	sub.s64 	%rd10809, %rd16511, %rd10793;
	sub.s64 	%rd10810, %rd16510, %rd10794;
	sub.s64 	%rd10811, %rd16509, %rd10795;
	sub.s64 	%rd10812, %rd16508, %rd10796;
	mov.u64 	%rd16517, %rd16513;
	mov.u64 	%rd16519, %rd16515;
	mov.u64 	%rd16516, %rd16512;
	mov.u64 	%rd16518, %rd16514;
	// begin inline asm
	add.cc.u64 %rd16519, %rd16519, %rd10809;
	addc.cc.u64 %rd16518, %rd16518, %rd10810;
	addc.cc.u64 %rd16517, %rd16517, %rd10811;
	addc.u64 %rd16516, %rd16516, %rd10812;
	
	// end inline asm
	setp.gt.u64 	%p766, %rd16516, %rd10;
	@%p766 bra 	$L__BB1_576;
	setp.ne.s64 	%p767, %rd16516, %rd10;
	setp.lt.u64 	%p768, %rd16517, %rd11;
	or.pred  	%p769, %p767, %p768;
	@%p769 bra 	$L__BB1_577;
$L__BB1_576:
	ld.const.u64 	%rd10817, [R_DEV];
	sub.s64 	%rd16519, %rd16519, %rd10817;
	ld.const.u64 	%rd10818, [R_DEV+8];
	sub.s64 	%rd16518, %rd16518, %rd10818;
	sub.s64 	%rd16517, %rd16517, %rd11;
	ld.const.u64 	%rd10820, [R_DEV+24];
	sub.s64 	%rd16516, %rd16516, %rd10820;
$L__BB1_577:
	sub.s64 	%rd10825, %rd16515, %rd10809;
	sub.s64 	%rd10826, %rd16514, %rd10810;
	sub.s64 	%rd10827, %rd16513, %rd10811;
	sub.s64 	%rd10828, %rd16512, %rd10812;
	mov.u64 	%rd16521, %rd16517;
	mov.u64 	%rd16523, %rd16519;
	mov.u64 	%rd16520, %rd16516;
	mov.u64 	%rd16522, %rd16518;
	// begin inline asm
	add.cc.u64 %rd16523, %rd16523, %rd10825;
	addc.cc.u64 %rd16522, %rd16522, %rd10826;
	addc.cc.u64 %rd16521, %rd16521, %rd10827;
	addc.u64 %rd16520, %rd16520, %rd10828;
	
	// end inline asm
	setp.gt.u64 	%p770, %rd16520, %rd10;
	@%p770 bra 	$L__BB1_579;
	setp.ne.s64 	%p771, %rd16520, %rd10;
	setp.lt.u64 	%p772, %rd16521, %rd11;
	or.pred  	%p773, %p771, %p772;
	@%p773 bra 	$L__BB1_580;
$L__BB1_579:
	ld.const.u64 	%rd10833, [R_DEV];
	sub.s64 	%rd16523, %rd16523, %rd10833;
	ld.const.u64 	%rd10834, [R_DEV+8];
	sub.s64 	%rd16522, %rd16522, %rd10834;
	sub.s64 	%rd16521, %rd16521, %rd11;
	ld.const.u64 	%rd10836, [R_DEV+24];
	sub.s64 	%rd16520, %rd16520, %rd10836;
$L__BB1_580:
	sub.s64 	%rd10841, %rd16519, %rd10825;
	sub.s64 	%rd10842, %rd16518, %rd10826;
	sub.s64 	%rd10843, %rd16517, %rd10827;
	sub.s64 	%rd10844, %rd16516, %rd10828;
	mov.u64 	%rd16526, %rd16522;
	mov.u64 	%rd16525, %rd16521;
	mov.u64 	%rd16527, %rd16523;
	mov.u64 	%rd16524, %rd16520;
	// begin inline asm
	add.cc.u64 %rd16527, %rd16527, %rd10841;
	addc.cc.u64 %rd16526, %rd16526, %rd10842;
	addc.cc.u64 %rd16525, %rd16525, %rd10843;
	addc.u64 %rd16524, %rd16524, %rd10844;
	
	// end inline asm
	setp.gt.u64 	%p774, %rd16524, %rd10;
	@%p774 bra 	$L__BB1_582;
	setp.ne.s64 	%p775, %rd16524, %rd10;
	setp.lt.u64 	%p776, %rd16525, %rd11;
	or.pred  	%p777, %p775, %p776;
	@%p777 bra 	$L__BB1_583;
$L__BB1_582:
	ld.const.u64 	%rd10849, [R_DEV];
	sub.s64 	%rd16527, %rd16527, %rd10849;
	ld.const.u64 	%rd10850, [R_DEV+8];
	sub.s64 	%rd16526, %rd16526, %rd10850;
	sub.s64 	%rd16525, %rd16525, %rd11;
	ld.const.u64 	%rd10852, [R_DEV+24];
	sub.s64 	%rd16524, %rd16524, %rd10852;
$L__BB1_583:
	sub.s64 	%rd10857, %rd16523, %rd10841;
	sub.s64 	%rd10858, %rd16522, %rd10842;
	sub.s64 	%rd10859, %rd16521, %rd10843;
	sub.s64 	%rd10860, %rd16520, %rd10844;
	mov.u64 	%rd16528, %rd16524;
	mov.u64 	%rd16530, %rd16526;
	mov.u64 	%rd16529, %rd16525;
	mov.u64 	%rd16531, %rd16527;
	// begin inline asm
	add.cc.u64 %rd16531, %rd16531, %rd10857;
	addc.cc.u64 %rd16530, %rd16530, %rd10858;
	addc.cc.u64 %rd16529, %rd16529, %rd10859;
	addc.u64 %rd16528, %rd16528, %rd10860;
	
	// end inline asm
	setp.gt.u64 	%p778, %rd16528, %rd10;
	@%p778 bra 	$L__BB1_585;
	setp.ne.s64 	%p779, %rd16528, %rd10;
	setp.lt.u64 	%p780, %rd16529, %rd11;
	or.pred  	%p781, %p779, %p780;
	@%p781 bra 	$L__BB1_586;
$L__BB1_585:
	ld.const.u64 	%rd10865, [R_DEV];
	sub.s64 	%rd16531, %rd16531, %rd10865;
	ld.const.u64 	%rd10866, [R_DEV+8];
	sub.s64 	%rd16530, %rd16530, %rd10866;
	sub.s64 	%rd16529, %rd16529, %rd11;
	ld.const.u64 	%rd10868, [R_DEV+24];
	sub.s64 	%rd16528, %rd16528, %rd10868;
$L__BB1_586:
	sub.s64 	%rd10873, %rd16527, %rd10857;
	sub.s64 	%rd10874, %rd16526, %rd10858;
	sub.s64 	%rd10875, %rd16525, %rd10859;
	sub.s64 	%rd10876, %rd16524, %rd10860;
	mov.u64 	%rd16533, %rd16529;
	mov.u64 	%rd16535, %rd16531;
	mov.u64 	%rd16532, %rd16528;
	mov.u64 	%rd16534, %rd16530;
	// begin inline asm
	add.cc.u64 %rd16535, %rd16535, %rd10873;
	addc.cc.u64 %rd16534, %rd16534, %rd10874;
	addc.cc.u64 %rd16533, %rd16533, %rd10875;
	addc.u64 %rd16532, %rd16532, %rd10876;
	
	// end inline asm
	setp.gt.u64 	%p782, %rd16532, %rd10;
	@%p782 bra 	$L__BB1_588;
	setp.ne.s64 	%p783, %rd16532, %rd10;
	setp.lt.u64 	%p784, %rd16533, %rd11;
	or.pred  	%p785, %p783, %p784;
	@%p785 bra 	$L__BB1_589;
$L__BB1_588:
	ld.const.u64 	%rd10881, [R_DEV];
	sub.s64 	%rd16535, %rd16535, %rd10881;
	ld.const.u64 	%rd10882, [R_DEV+8];
	sub.s64 	%rd16534, %rd16534, %rd10882;
	sub.s64 	%rd16533, %rd16533, %rd11;
	ld.const.u64 	%rd10884, [R_DEV+24];
	sub.s64 	%rd16532, %rd16532, %rd10884;
$L__BB1_589:
	sub.s64 	%rd10889, %rd16531, %rd10873;
	sub.s64 	%rd10890, %rd16530, %rd10874;
	sub.s64 	%rd10891, %rd16529, %rd10875;
	sub.s64 	%rd10892, %rd16528, %rd10876;
	mov.u64 	%rd16537, %rd16533;
	mov.u64 	%rd16539, %rd16535;
	mov.u64 	%rd16536, %rd16532;
	mov.u64 	%rd16538, %rd16534;
	// begin inline asm
	add.cc.u64 %rd16539, %rd16539, %rd10889;
	addc.cc.u64 %rd16538, %rd16538, %rd10890;
	addc.cc.u64 %rd16537, %rd16537, %rd10891;
	addc.u64 %rd16536, %rd16536, %rd10892;
	
	// end inline asm
	setp.gt.u64 	%p786, %rd16536, %rd10;
	@%p786 bra 	$L__BB1_591;
	setp.ne.s64 	%p787, %rd16536, %rd10;
	setp.lt.u64 	%p788, %rd16537, %rd11;
	or.pred  	%p789, %p787, %p788;
	@%p789 bra 	$L__BB1_592;
$L__BB1_591:
	ld.const.u64 	%rd10897, [R_DEV];
	sub.s64 	%rd16539, %rd16539, %rd10897;
	ld.const.u64 	%rd10898, [R_DEV+8];
	sub.s64 	%rd16538, %rd16538, %rd10898;
	sub.s64 	%rd16537, %rd16537, %rd11;
	ld.const.u64 	%rd10900, [R_DEV+24];
	sub.s64 	%rd16536, %rd16536, %rd10900;
$L__BB1_592:
	sub.s64 	%rd10905, %rd16535, %rd10889;
	sub.s64 	%rd10906, %rd16534, %rd10890;
	sub.s64 	%rd10907, %rd16533, %rd10891;
	sub.s64 	%rd10908, %rd16532, %rd10892;
	mov.u64 	%rd16542, %rd16538;
	mov.u64 	%rd16541, %rd16537;
	mov.u64 	%rd16543, %rd16539;
	mov.u64 	%rd16540, %rd16536;
	// begin inline asm
	add.cc.u64 %rd16543, %rd16543, %rd10905;
	addc.cc.u64 %rd16542, %rd16542, %rd10906;
	addc.cc.u64 %rd16541, %rd16541, %rd10907;
	addc.u64 %rd16540, %rd16540, %rd10908;
	
	// end inline asm
	setp.gt.u64 	%p790, %rd16540, %rd10;
	@%p790 bra 	$L__BB1_594;
	setp.ne.s64 	%p791, %rd16540, %rd10;
	setp.lt.u64 	%p792, %rd16541, %rd11;
	or.pred  	%p793, %p791, %p792;
	@%p793 bra 	$L__BB1_595;
$L__BB1_594:
	ld.const.u64 	%rd10913, [R_DEV];
	sub.s64 	%rd16543, %rd16543, %rd10913;
	ld.const.u64 	%rd10914, [R_DEV+8];
	sub.s64 	%rd16542, %rd16542, %rd10914;
	sub.s64 	%rd16541, %rd16541, %rd11;
	ld.const.u64 	%rd10916, [R_DEV+24];
	sub.s64 	%rd16540, %rd16540, %rd10916;
$L__BB1_595:
	sub.s64 	%rd10921, %rd16539, %rd10905;
	sub.s64 	%rd10922, %rd16538, %rd10906;
	sub.s64 	%rd10923, %rd16537, %rd10907;
	sub.s64 	%rd10924, %rd16536, %rd10908;
	mov.u64 	%rd16544, %rd16540;
	mov.u64 	%rd16546, %rd16542;
	mov.u64 	%rd16545, %rd16541;
	mov.u64 	%rd16547, %rd16543;
	// begin inline asm
	add.cc.u64 %rd16547, %rd16547, %rd10921;
	addc.cc.u64 %rd16546, %rd16546, %rd10922;
	addc.cc.u64 %rd16545, %rd16545, %rd10923;
	addc.u64 %rd16544, %rd16544, %rd10924;
	
	// end inline asm
	setp.gt.u64 	%p794, %rd16544, %rd10;
	@%p794 bra 	$L__BB1_597;
	setp.ne.s64 	%p795, %rd16544, %rd10;
	setp.lt.u64 	%p796, %rd16545, %rd11;
	or.pred  	%p797, %p795, %p796;
	@%p797 bra 	$L__BB1_598;
$L__BB1_597:
	ld.const.u64 	%rd10929, [R_DEV];
	sub.s64 	%rd16547, %rd16547, %rd10929;
	ld.const.u64 	%rd10930, [R_DEV+8];
	sub.s64 	%rd16546, %rd16546, %rd10930;
	sub.s64 	%rd16545, %rd16545, %rd11;
	ld.const.u64 	%rd10932, [R_DEV+24];
	sub.s64 	%rd16544, %rd16544, %rd10932;
$L__BB1_598:
	sub.s64 	%rd10937, %rd16543, %rd10921;
	sub.s64 	%rd10938, %rd16542, %rd10922;
	sub.s64 	%rd10939, %rd16541, %rd10923;
	sub.s64 	%rd10940, %rd16540, %rd10924;
	mov.u64 	%rd16549, %rd16545;
	mov.u64 	%rd16551, %rd16547;
	mov.u64 	%rd16548, %rd16544;
	mov.u64 	%rd16550, %rd16546;
	// begin inline asm
	add.cc.u64 %rd16551, %rd16551, %rd10937;
	addc.cc.u64 %rd16550, %rd16550, %rd10938;
	addc.cc.u64 %rd16549, %rd16549, %rd10939;
	addc.u64 %rd16548, %rd16548, %rd10940;
	
	// end inline asm
	setp.gt.u64 	%p798, %rd16548, %rd10;
	@%p798 bra 	$L__BB1_600;
	setp.ne.s64 	%p799, %rd16548, %rd10;
	setp.lt.u64 	%p800, %rd16549, %rd11;
	or.pred  	%p801, %p799, %p800;
	@%p801 bra 	$L__BB1_601;
$L__BB1_600:
	ld.const.u64 	%rd10945, [R_DEV];
	sub.s64 	%rd16551, %rd16551, %rd10945;
	ld.const.u64 	%rd10946, [R_DEV+8];
	sub.s64 	%rd16550, %rd16550, %rd10946;
	sub.s64 	%rd16549, %rd16549, %rd11;
	ld.const.u64 	%rd10948, [R_DEV+24];
	sub.s64 	%rd16548, %rd16548, %rd10948;
$L__BB1_601:
	sub.s64 	%rd10953, %rd16547, %rd10937;
	sub.s64 	%rd10954, %rd16546, %rd10938;
	sub.s64 	%rd10955, %rd16545, %rd10939;
	sub.s64 	%rd10956, %rd16544, %rd10940;
	mov.u64 	%rd16553, %rd16549;
	mov.u64 	%rd16555, %rd16551;
	mov.u64 	%rd16552, %rd16548;
	mov.u64 	%rd16554, %rd16550;
	// begin inline asm
	add.cc.u64 %rd16555, %rd16555, %rd10953;
	addc.cc.u64 %rd16554, %rd16554, %rd10954;
	addc.cc.u64 %rd16553, %rd16553, %rd10955;
	addc.u64 %rd16552, %rd16552, %rd10956;
	
	// end inline asm
	setp.gt.u64 	%p802, %rd16552, %rd10;
	@%p802 bra 	$L__BB1_603;
	setp.ne.s64 	%p803, %rd16552, %rd10;
	setp.lt.u64 	%p804, %rd16553, %rd11;
	or.pred  	%p805, %p803, %p804;
	@%p805 bra 	$L__BB1_604;
$L__BB1_603:
	ld.const.u64 	%rd10961, [R_DEV];
	sub.s64 	%rd16555, %rd16555, %rd10961;
	ld.const.u64 	%rd10962, [R_DEV+8];
	sub.s64 	%rd16554, %rd16554, %rd10962;
	sub.s64 	%rd16553, %rd16553, %rd11;
	ld.const.u64 	%rd10964, [R_DEV+24];
	sub.s64 	%rd16552, %rd16552, %rd10964;
$L__BB1_604:
	sub.s64 	%rd10969, %rd16551, %rd10953;
	sub.s64 	%rd10970, %rd16550, %rd10954;
	sub.s64 	%rd10971, %rd16549, %rd10955;
	sub.s64 	%rd10972, %rd16548, %rd10956;
	mov.u64 	%rd16558, %rd16554;
	mov.u64 	%rd16557, %rd16553;
	mov.u64 	%rd16559, %rd16555;
	mov.u64 	%rd16556, %rd16552;
	// begin inline asm
	add.cc.u64 %rd16559, %rd16559, %rd10969;
	addc.cc.u64 %rd16558, %rd16558, %rd10970;
	addc.cc.u64 %rd16557, %rd16557, %rd10971;
	addc.u64 %rd16556, %rd16556, %rd10972;
	
	// end inline asm
	setp.gt.u64 	%p806, %rd16556, %rd10;
	@%p806 bra 	$L__BB1_606;
	setp.ne.s64 	%p807, %rd16556, %rd10;
	setp.lt.u64 	%p808, %rd16557, %rd11;
	or.pred  	%p809, %p807, %p808;
	@%p809 bra 	$L__BB1_607;
$L__BB1_606:
	ld.const.u64 	%rd10977, [R_DEV];
	sub.s64 	%rd16559, %rd16559, %rd10977;
	ld.const.u64 	%rd10978, [R_DEV+8];
	sub.s64 	%rd16558, %rd16558, %rd10978;
	sub.s64 	%rd16557, %rd16557, %rd11;
	ld.const.u64 	%rd10980, [R_DEV+24];
	sub.s64 	%rd16556, %rd16556, %rd10980;
$L__BB1_607:
	sub.s64 	%rd10985, %rd16555, %rd10969;
	sub.s64 	%rd10986, %rd16554, %rd10970;
	sub.s64 	%rd10987, %rd16553, %rd10971;
	sub.s64 	%rd10988, %rd16552, %rd10972;
	mov.u64 	%rd16560, %rd16556;
	mov.u64 	%rd16562, %rd16558;
	mov.u64 	%rd16561, %rd16557;
	mov.u64 	%rd16563, %rd16559;
	// begin inline asm
	add.cc.u64 %rd16563, %rd16563, %rd10985;
	addc.cc.u64 %rd16562, %rd16562, %rd10986;
	addc.cc.u64 %rd16561, %rd16561, %rd10987;
	addc.u64 %rd16560, %rd16560, %rd10988;
	
	// end inline asm
	setp.gt.u64 	%p810, %rd16560, %rd10;
	@%p810 bra 	$L__BB1_609;
	setp.ne.s64 	%p811, %rd16560, %rd10;
	setp.lt.u64 	%p812, %rd16561, %rd11;
	or.pred  	%p813, %p811, %p812;
	@%p813 bra 	$L__BB1_610;
$L__BB1_609:
	ld.const.u64 	%rd10993, [R_DEV];
	sub.s64 	%rd16563, %rd16563, %rd10993;
	ld.const.u64 	%rd10994, [R_DEV+8];
	sub.s64 	%rd16562, %rd16562, %rd10994;
	sub.s64 	%rd16561, %rd16561, %rd11;
	ld.const.u64 	%rd10996, [R_DEV+24];
	sub.s64 	%rd16560, %rd16560, %rd10996;
$L__BB1_610:
	sub.s64 	%rd11001, %rd16559, %rd10985;
	sub.s64 	%rd11002, %rd16558, %rd10986;
	sub.s64 	%rd11003, %rd16557, %rd10987;
	sub.s64 	%rd11004, %rd16556, %rd10988;
	mov.u64 	%rd16565, %rd16561;
	mov.u64 	%rd16567, %rd16563;
	mov.u64 	%rd16564, %rd16560;
	mov.u64 	%rd16566, %rd16562;
	// begin inline asm
	add.cc.u64 %rd16567, %rd16567, %rd11001;
	addc.cc.u64 %rd16566, %rd16566, %rd11002;
	addc.cc.u64 %rd16565, %rd16565, %rd11003;
	addc.u64 %rd16564, %rd16564, %rd11004;
	
	// end inline asm
	setp.gt.u64 	%p814, %rd16564, %rd10;
	@%p814 bra 	$L__BB1_612;
	setp.ne.s64 	%p815, %rd16564, %rd10;
	setp.lt.u64 	%p816, %rd16565, %rd11;
	or.pred  	%p817, %p815, %p816;
	@%p817 bra 	$L__BB1_613;
$L__BB1_612:
	ld.const.u64 	%rd11009, [R_DEV];
	sub.s64 	%rd16567, %rd16567, %rd11009;
	ld.const.u64 	%rd11010, [R_DEV+8];
	sub.s64 	%rd16566, %rd16566, %rd11010;
	sub.s64 	%rd16565, %rd16565, %rd11;
	ld.const.u64 	%rd11012, [R_DEV+24];
	sub.s64 	%rd16564, %rd16564, %rd11012;
$L__BB1_613:
	sub.s64 	%rd11017, %rd16563, %rd11001;
	sub.s64 	%rd11018, %rd16562, %rd11002;
	sub.s64 	%rd11019, %rd16561, %rd11003;
	sub.s64 	%rd11020, %rd16560, %rd11004;
	mov.u64 	%rd16569, %rd16565;
	mov.u64 	%rd16571, %rd16567;
	mov.u64 	%rd16568, %rd16564;
	mov.u64 	%rd16570, %rd16566;
	// begin inline asm
	add.cc.u64 %rd16571, %rd16571, %rd11017;
	addc.cc.u64 %rd16570, %rd16570, %rd11018;
	addc.cc.u64 %rd16569, %rd16569, %rd11019;
	addc.u64 %rd16568, %rd16568, %rd11020;
	
	// end inline asm
	setp.gt.u64 	%p818, %rd16568, %rd10;
	@%p818 bra 	$L__BB1_615;
	setp.ne.s64 	%p819, %rd16568, %rd10;
	setp.lt.u64 	%p820, %rd16569, %rd11;
	or.pred  	%p821, %p819, %p820;
	@%p821 bra 	$L__BB1_616;
$L__BB1_615:
	ld.const.u64 	%rd11025, [R_DEV];
	sub.s64 	%rd16571, %rd16571, %rd11025;
	ld.const.u64 	%rd11026, [R_DEV+8];
	sub.s64 	%rd16570, %rd16570, %rd11026;
	sub.s64 	%rd16569, %rd16569, %rd11;
	ld.const.u64 	%rd11028, [R_DEV+24];
	sub.s64 	%rd16568, %rd16568, %rd11028;
$L__BB1_616:
	sub.s64 	%rd11033, %rd16567, %rd11017;
	sub.s64 	%rd11034, %rd16566, %rd11018;
	sub.s64 	%rd11035, %rd16565, %rd11019;
	sub.s64 	%rd11036, %rd16564, %rd11020;
	mov.u64 	%rd16574, %rd16570;
	mov.u64 	%rd16573, %rd16569;
	mov.u64 	%rd16575, %rd16571;
	mov.u64 	%rd16572, %rd16568;
	// begin inline asm
	add.cc.u64 %rd16575, %rd16575, %rd11033;
	addc.cc.u64 %rd16574, %rd16574, %rd11034;
	addc.cc.u64 %rd16573, %rd16573, %rd11035;
	addc.u64 %rd16572, %rd16572, %rd11036;
	
	// end inline asm
	setp.gt.u64 	%p822, %rd16572, %rd10;
	@%p822 bra 	$L__BB1_618;
	setp.ne.s64 	%p823, %rd16572, %rd10;
	setp.lt.u64 	%p824, %rd16573, %rd11;
	or.pred  	%p825, %p823, %p824;
	@%p825 bra 	$L__BB1_619;
$L__BB1_618:
	ld.const.u64 	%rd11041, [R_DEV];
	sub.s64 	%rd16575, %rd16575, %rd11041;
	ld.const.u64 	%rd11042, [R_DEV+8];
	sub.s64 	%rd16574, %rd16574, %rd11042;
	sub.s64 	%rd16573, %rd16573, %rd11;
	ld.const.u64 	%rd11044, [R_DEV+24];
	sub.s64 	%rd16572, %rd16572, %rd11044;
$L__BB1_619:
	sub.s64 	%rd11049, %rd16571, %rd11033;
	sub.s64 	%rd11050, %rd16570, %rd11034;
	sub.s64 	%rd11051, %rd16569, %rd11035;
	sub.s64 	%rd11052, %rd16568, %rd11036;
	mov.u64 	%rd16576, %rd16572;
	mov.u64 	%rd16578, %rd16574;
	mov.u64 	%rd16577, %rd16573;
	mov.u64 	%rd16579, %rd16575;
	// begin inline asm
	add.cc.u64 %rd16579, %rd16579, %rd11049;
	addc.cc.u64 %rd16578, %rd16578, %rd11050;
	addc.cc.u64 %rd16577, %rd16577, %rd11051;
	addc.u64 %rd16576, %rd16576, %rd11052;
	
	// end inline asm
	setp.gt.u64 	%p826, %rd16576, %rd10;
	@%p826 bra 	$L__BB1_621;
	setp.ne.s64 	%p827, %rd16576, %rd10;
	setp.lt.u64 	%p828, %rd16577, %rd11;
	or.pred  	%p829, %p827, %p828;
	@%p829 bra 	$L__BB1_622;
$L__BB1_621:
	ld.const.u64 	%rd11057, [R_DEV];
	sub.s64 	%rd16579, %rd16579, %rd11057;
	ld.const.u64 	%rd11058, [R_DEV+8];
	sub.s64 	%rd16578, %rd16578, %rd11058;
	sub.s64 	%rd16577, %rd16577, %rd11;
	ld.const.u64 	%rd11060, [R_DEV+24];
	sub.s64 	%rd16576, %rd16576, %rd11060;
$L__BB1_622:
	sub.s64 	%rd11065, %rd16575, %rd11049;
	sub.s64 	%rd11066, %rd16574, %rd11050;
	sub.s64 	%rd11067, %rd16573, %rd11051;
	sub.s64 	%rd11068, %rd16572, %rd11052;
	mov.u64 	%rd16581, %rd16577;
	mov.u64 	%rd16583, %rd16579;
	mov.u64 	%rd16580, %rd16576;
	mov.u64 	%rd16582, %rd16578;
	// begin inline asm
	add.cc.u64 %rd16583, %rd16583, %rd11065;
	addc.cc.u64 %rd16582, %rd16582, %rd11066;
	addc.cc.u64 %rd16581, %rd16581, %rd11067;
	addc.u64 %rd16580, %rd16580, %rd11068;
	
	// end inline asm
	setp.gt.u64 	%p830, %rd16580, %rd10;
	@%p830 bra 	$L__BB1_624;
	setp.ne.s64 	%p831, %rd16580, %rd10;
	setp.lt.u64 	%p832, %rd16581, %rd11;
	or.pred  	%p833, %p831, %p832;
	@%p833 bra 	$L__BB1_625;
$L__BB1_624:
	ld.const.u64 	%rd11073, [R_DEV];
	sub.s64 	%rd16583, %rd16583, %rd11073;
	ld.const.u64 	%rd11074, [R_DEV+8];
	sub.s64 	%rd16582, %rd16582, %rd11074;
	sub.s64 	%rd16581, %rd16581, %rd11;
	ld.const.u64 	%rd11076, [R_DEV+24];
	sub.s64 	%rd16580, %rd16580, %rd11076;
$L__BB1_625:
	sub.s64 	%rd11081, %rd16579, %rd11065;
	sub.s64 	%rd11082, %rd16578, %rd11066;
	sub.s64 	%rd11083, %rd16577, %rd11067;
	sub.s64 	%rd11084, %rd16576, %rd11068;
	mov.u64 	%rd16585, %rd16581;
	mov.u64 	%rd16587, %rd16583;
	mov.u64 	%rd16584, %rd16580;
	mov.u64 	%rd16586, %rd16582;
	// begin inline asm
	add.cc.u64 %rd16587, %rd16587, %rd11081;
	addc.cc.u64 %rd16586, %rd16586, %rd11082;
	addc.cc.u64 %rd16585, %rd16585, %rd11083;
	addc.u64 %rd16584, %rd16584, %rd11084;
	
	// end inline asm
	setp.gt.u64 	%p834, %rd16584, %rd10;
	@%p834 bra 	$L__BB1_627;
	setp.ne.s64 	%p835, %rd16584, %rd10;
	setp.lt.u64 	%p836, %rd16585, %rd11;
	or.pred  	%p837, %p835, %p836;
	@%p837 bra 	$L__BB1_628;
$L__BB1_627:
	ld.const.u64 	%rd11089, [R_DEV];
	sub.s64 	%rd16587, %rd16587, %rd11089;
	ld.const.u64 	%rd11090, [R_DEV+8];
	sub.s64 	%rd16586, %rd16586, %rd11090;
	sub.s64 	%rd16585, %rd16585, %rd11;
	ld.const.u64 	%rd11092, [R_DEV+24];
	sub.s64 	%rd16584, %rd16584, %rd11092;
$L__BB1_628:
	sub.s64 	%rd11097, %rd16583, %rd11081;
	sub.s64 	%rd11098, %rd16582, %rd11082;
	sub.s64 	%rd11099, %rd16581, %rd11083;
	sub.s64 	%rd11100, %rd16580, %rd11084;
	mov.u64 	%rd16590, %rd16586;
	mov.u64 	%rd16589, %rd16585;
	mov.u64 	%rd16591, %rd16587;
	mov.u64 	%rd16588, %rd16584;
	// begin inline asm
	add.cc.u64 %rd16591, %rd16591, %rd11097;
	addc.cc.u64 %rd16590, %rd16590, %rd11098;
	addc.cc.u64 %rd16589, %rd16589, %rd11099;
	addc.u64 %rd16588, %rd16588, %rd11100;
	
	// end inline asm
	setp.gt.u64 	%p838, %rd16588, %rd10;
	@%p838 bra 	$L__BB1_630;
	setp.ne.s64 	%p839, %rd16588, %rd10;
	setp.lt.u64 	%p840, %rd16589, %rd11;
	or.pred  	%p841, %p839, %p840;
	@%p841 bra 	$L__BB1_631;
$L__BB1_630:
	ld.const.u64 	%rd11105, [R_DEV];
	sub.s64 	%rd16591, %rd16591, %rd11105;
	ld.const.u64 	%rd11106, [R_DEV+8];
	sub.s64 	%rd16590, %rd16590, %rd11106;
	sub.s64 	%rd16589, %rd16589, %rd11;
	ld.const.u64 	%rd11108, [R_DEV+24];
	sub.s64 	%rd16588, %rd16588, %rd11108;
$L__BB1_631:
	sub.s64 	%rd11113, %rd16587, %rd11097;
	sub.s64 	%rd11114, %rd16586, %rd11098;
	sub.s64 	%rd11115, %rd16585, %rd11099;
	sub.s64 	%rd11116, %rd16584, %rd11100;
	mov.u64 	%rd16592, %rd16588;
	mov.u64 	%rd16594, %rd16590;
	mov.u64 	%rd16593, %rd16589;
	mov.u64 	%rd16595, %rd16591;
	// begin inline asm
	add.cc.u64 %rd16595, %rd16595, %rd11113;
	addc.cc.u64 %rd16594, %rd16594, %rd11114;
	addc.cc.u64 %rd16593, %rd16593, %rd11115;
	addc.u64 %rd16592, %rd16592, %rd11116;
	
	// end inline asm
	setp.gt.u64 	%p842, %rd16592, %rd10;
	@%p842 bra 	$L__BB1_633;
	setp.ne.s64 	%p843, %rd16592, %rd10;
	setp.lt.u64 	%p844, %rd16593, %rd11;
	or.pred  	%p845, %p843, %p844;
	@%p845 bra 	$L__BB1_634;
$L__BB1_633:
	ld.const.u64 	%rd11121, [R_DEV];
	sub.s64 	%rd16595, %rd16595, %rd11121;
	ld.const.u64 	%rd11122, [R_DEV+8];
	sub.s64 	%rd16594, %rd16594, %rd11122;
	sub.s64 	%rd16593, %rd16593, %rd11;
	ld.const.u64 	%rd11124, [R_DEV+24];
	sub.s64 	%rd16592, %rd16592, %rd11124;
$L__BB1_634:
	sub.s64 	%rd11129, %rd16591, %rd11113;
	sub.s64 	%rd11130, %rd16590, %rd11114;
	sub.s64 	%rd11131, %rd16589, %rd11115;
	sub.s64 	%rd11132, %rd16588, %rd11116;
	mov.u64 	%rd16597, %rd16593;
	mov.u64 	%rd16599, %rd16595;
	mov.u64 	%rd16596, %rd16592;
	mov.u64 	%rd16598, %rd16594;
	// begin inline asm
	add.cc.u64 %rd16599, %rd16599, %rd11129;
	addc.cc.u64 %rd16598, %rd16598, %rd11130;
	addc.cc.u64 %rd16597, %rd16597, %rd11131;
	addc.u64 %rd16596, %rd16596, %rd11132;
	
	// end inline asm
	setp.gt.u64 	%p846, %rd16596, %rd10;
	@%p846 bra 	$L__BB1_636;
	setp.ne.s64 	%p847, %rd16596, %rd10;
	setp.lt.u64 	%p848, %rd16597, %rd11;
	or.pred  	%p849, %p847, %p848;
	@%p849 bra 	$L__BB1_637;
$L__BB1_636:
	ld.const.u64 	%rd11137, [R_DEV];
	sub.s64 	%rd16599, %rd16599, %rd11137;
	ld.const.u64 	%rd11138, [R_DEV+8];
	sub.s64 	%rd16598, %rd16598, %rd11138;
	sub.s64 	%rd16597, %rd16597, %rd11;
	ld.const.u64 	%rd11140, [R_DEV+24];
	sub.s64 	%rd16596, %rd16596, %rd11140;
$L__BB1_637:
	sub.s64 	%rd11145, %rd16595, %rd11129;
	sub.s64 	%rd11146, %rd16594, %rd11130;
	sub.s64 	%rd11147, %rd16593, %rd11131;
	sub.s64 	%rd11148, %rd16592, %rd11132;
	mov.u64 	%rd16601, %rd16597;
	mov.u64 	%rd16603, %rd16599;
	mov.u64 	%rd16600, %rd16596;
	mov.u64 	%rd16602, %rd16598;
	// begin inline asm
	add.cc.u64 %rd16603, %rd16603, %rd11145;
	addc.cc.u64 %rd16602, %rd16602, %rd11146;
	addc.cc.u64 %rd16601, %rd16601, %rd11147;
	addc.u64 %rd16600, %rd16600, %rd11148;
	
	// end inline asm
	setp.gt.u64 	%p850, %rd16600, %rd10;
	@%p850 bra 	$L__BB1_639;
	setp.ne.s64 	%p851, %rd16600, %rd10;
	setp.lt.u64 	%p852, %rd16601, %rd11;
	or.pred  	%p853, %p851, %p852;
	@%p853 bra 	$L__BB1_640;
$L__BB1_639:
	ld.const.u64 	%rd11153, [R_DEV];
	sub.s64 	%rd16603, %rd16603, %rd11153;
	ld.const.u64 	%rd11154, [R_DEV+8];
	sub.s64 	%rd16602, %rd16602, %rd11154;
	sub.s64 	%rd16601, %rd16601, %rd11;
	ld.const.u64 	%rd11156, [R_DEV+24];
	sub.s64 	%rd16600, %rd16600, %rd11156;
$L__BB1_640:
	sub.s64 	%rd11161, %rd16599, %rd11145;
	sub.s64 	%rd11162, %rd16598, %rd11146;
	sub.s64 	%rd11163, %rd16597, %rd11147;
	sub.s64 	%rd11164, %rd16596, %rd11148;
	mov.u64 	%rd16606, %rd16602;
	mov.u64 	%rd16605, %rd16601;
	mov.u64 	%rd16607, %rd16603;
	mov.u64 	%rd16604, %rd16600;
	// begin inline asm
	add.cc.u64 %rd16607, %rd16607, %rd11161;
	addc.cc.u64 %rd16606, %rd16606, %rd11162;
	addc.cc.u64 %rd16605, %rd16605, %rd11163;
	addc.u64 %rd16604, %rd16604, %rd11164;
	
	// end inline asm
	setp.gt.u64 	%p854, %rd16604, %rd10;
	@%p854 bra 	$L__BB1_642;
	setp.ne.s64 	%p855, %rd16604, %rd10;
	setp.lt.u64 	%p856, %rd16605, %rd11;
	or.pred  	%p857, %p855, %p856;
	@%p857 bra 	$L__BB1_643;
$L__BB1_642:
	ld.const.u64 	%rd11169, [R_DEV];
	sub.s64 	%rd16607, %rd16607, %rd11169;
	ld.const.u64 	%rd11170, [R_DEV+8];
	sub.s64 	%rd16606, %rd16606, %rd11170;
	sub.s64 	%rd16605, %rd16605, %rd11;
	ld.const.u64 	%rd11172, [R_DEV+24];
	sub.s64 	%rd16604, %rd16604, %rd11172;
$L__BB1_643:
	sub.s64 	%rd11177, %rd16603, %rd11161;
	sub.s64 	%rd11178, %rd16602, %rd11162;
	sub.s64 	%rd11179, %rd16601, %rd11163;
	sub.s64 	%rd11180, %rd16600, %rd11164;
	mov.u64 	%rd16608, %rd16604;
	mov.u64 	%rd16610, %rd16606;
	mov.u64 	%rd16609, %rd16605;
	mov.u64 	%rd16611, %rd16607;
	// begin inline asm
	add.cc.u64 %rd16611, %rd16611, %rd11177;
	addc.cc.u64 %rd16610, %rd16610, %rd11178;
	addc.cc.u64 %rd16609, %rd16609, %rd11179;
	addc.u64 %rd16608, %rd16608, %rd11180;
	
	// end inline asm
	setp.gt.u64 	%p858, %rd16608, %rd10;
	@%p858 bra 	$L__BB1_645;
	setp.ne.s64 	%p859, %rd16608, %rd10;
	setp.lt.u64 	%p860, %rd16609, %rd11;
	or.pred  	%p861, %p859, %p860;
	@%p861 bra 	$L__BB1_646;
$L__BB1_645:
	ld.const.u64 	%rd11185, [R_DEV];
	sub.s64 	%rd16611, %rd16611, %rd11185;
	ld.const.u64 	%rd11186, [R_DEV+8];
	sub.s64 	%rd16610, %rd16610, %rd11186;
	sub.s64 	%rd16609, %rd16609, %rd11;
	ld.const.u64 	%rd11188, [R_DEV+24];
	sub.s64 	%rd16608, %rd16608, %rd11188;
$L__BB1_646:
	sub.s64 	%rd11193, %rd16607, %rd11177;
	sub.s64 	%rd11194, %rd16606, %rd11178;
	sub.s64 	%rd11195, %rd16605, %rd11179;
	sub.s64 	%rd11196, %rd16604, %rd11180;
	mov.u64 	%rd16613, %rd16609;
	mov.u64 	%rd16615, %rd16611;
	mov.u64 	%rd16612, %rd16608;
	mov.u64 	%rd16614, %rd16610;
	// begin inline asm
	add.cc.u64 %rd16615, %rd16615, %rd11193;
	addc.cc.u64 %rd16614, %rd16614, %rd11194;
	addc.cc.u64 %rd16613, %rd16613, %rd11195;
	addc.u64 %rd16612, %rd16612, %rd11196;
	
	// end inline asm
	setp.gt.u64 	%p862, %rd16612, %rd10;
	@%p862 bra 	$L__BB1_648;
	setp.ne.s64 	%p863, %rd16612, %rd10;
	setp.lt.u64 	%p864, %rd16613, %rd11;
	or.pred  	%p865, %p863, %p864;
	@%p865 bra 	$L__BB1_649;
$L__BB1_648:
	ld.const.u64 	%rd11201, [R_DEV];
	sub.s64 	%rd16615, %rd16615, %rd11201;
	ld.const.u64 	%rd11202, [R_DEV+8];
	sub.s64 	%rd16614, %rd16614, %rd11202;
	sub.s64 	%rd16613, %rd16613, %rd11;
	ld.const.u64 	%rd11204, [R_DEV+24];
	sub.s64 	%rd16612, %rd16612, %rd11204;
$L__BB1_649:
	sub.s64 	%rd11209, %rd16611, %rd11193;
	sub.s64 	%rd11210, %rd16610, %rd11194;
	sub.s64 	%rd11211, %rd16609, %rd11195;
	sub.s64 	%rd11212, %rd16608, %rd11196;
	mov.u64 	%rd16617, %rd16613;
	mov.u64 	%rd16619, %rd16615;
	mov.u64 	%rd16616, %rd16612;
	mov.u64 	%rd16618, %rd16614;
	// begin inline asm
	add.cc.u64 %rd16619, %rd16619, %rd11209;
	addc.cc.u64 %rd16618, %rd16618, %rd11210;
	addc.cc.u64 %rd16617, %rd16617, %rd11211;
	addc.u64 %rd16616, %rd16616, %rd11212;
	
	// end inline asm
	setp.gt.u64 	%p866, %rd16616, %rd10;
	@%p866 bra 	$L__BB1_651;
	setp.ne.s64 	%p867, %rd16616, %rd10;
	setp.lt.u64 	%p868, %rd16617, %rd11;
	or.pred  	%p869, %p867, %p868;
	@%p869 bra 	$L__BB1_652;
$L__BB1_651:
	ld.const.u64 	%rd11217, [R_DEV];
	sub.s64 	%rd16619, %rd16619, %rd11217;
	ld.const.u64 	%rd11218, [R_DEV+8];
	sub.s64 	%rd16618, %rd16618, %rd11218;
	sub.s64 	%rd16617, %rd16617, %rd11;
	ld.const.u64 	%rd11220, [R_DEV+24];
	sub.s64 	%rd16616, %rd16616, %rd11220;
$L__BB1_652:
	sub.s64 	%rd11225, %rd16615, %rd11209;
	sub.s64 	%rd11226, %rd16614, %rd11210;
	sub.s64 	%rd11227, %rd16613, %rd11211;
	sub.s64 	%rd11228, %rd16612, %rd11212;
	mov.u64 	%rd16622, %rd16618;
	mov.u64 	%rd16621, %rd16617;
	mov.u64 	%rd16623, %rd16619;
	mov.u64 	%rd16620, %rd16616;
	// begin inline asm
	add.cc.u64 %rd16623, %rd16623, %rd11225;
	addc.cc.u64 %rd16622, %rd16622, %rd11226;
	addc.cc.u64 %rd16621, %rd16621, %rd11227;
	addc.u64 %rd16620, %rd16620, %rd11228;
	
	// end inline asm
	setp.gt.u64 	%p870, %rd16620, %rd10;
	@%p870 bra 	$L__BB1_654;
	setp.ne.s64 	%p871, %rd16620, %rd10;
	setp.lt.u64 	%p872, %rd16621, %rd11;
	or.pred  	%p873, %p871, %p872;
	@%p873 bra 	$L__BB1_655;
$L__BB1_654:
	ld.const.u64 	%rd11233, [R_DEV];
	sub.s64 	%rd16623, %rd16623, %rd11233;
	ld.const.u64 	%rd11234, [R_DEV+8];
	sub.s64 	%rd16622, %rd16622, %rd11234;
	sub.s64 	%rd16621, %rd16621, %rd11;
	ld.const.u64 	%rd11236, [R_DEV+24];
	sub.s64 	%rd16620, %rd16620, %rd11236;
$L__BB1_655:
	sub.s64 	%rd11241, %rd16619, %rd11225;
	sub.s64 	%rd11242, %rd16618, %rd11226;
	sub.s64 	%rd11243, %rd16617, %rd11227;
	sub.s64 	%rd11244, %rd16616, %rd11228;
	mov.u64 	%rd16624, %rd16620;
	mov.u64 	%rd16626, %rd16622;
	mov.u64 	%rd16625, %rd16621;
	mov.u64 	%rd16627, %rd16623;
	// begin inline asm
	add.cc.u64 %rd16627, %rd16627, %rd11241;
	addc.cc.u64 %rd16626, %rd16626, %rd11242;
	addc.cc.u64 %rd16625, %rd16625, %rd11243;
	addc.u64 %rd16624, %rd16624, %rd11244;
	
	// end inline asm
	setp.gt.u64 	%p874, %rd16624, %rd10;
	@%p874 bra 	$L__BB1_657;
	setp.ne.s64 	%p875, %rd16624, %rd10;
	setp.lt.u64 	%p876, %rd16625, %rd11;
	or.pred  	%p877, %p875, %p876;
	@%p877 bra 	$L__BB1_658;
$L__BB1_657:
	ld.const.u64 	%rd11249, [R_DEV];
	sub.s64 	%rd16627, %rd16627, %rd11249;
	ld.const.u64 	%rd11250, [R_DEV+8];
	sub.s64 	%rd16626, %rd16626, %rd11250;
	sub.s64 	%rd16625, %rd16625, %rd11;
	ld.const.u64 	%rd11252, [R_DEV+24];
	sub.s64 	%rd16624, %rd16624, %rd11252;
$L__BB1_658:
	sub.s64 	%rd11257, %rd16623, %rd11241;
	sub.s64 	%rd11258, %rd16622, %rd11242;
	sub.s64 	%rd11259, %rd16621, %rd11243;
	sub.s64 	%rd11260, %rd16620, %rd11244;
	mov.u64 	%rd16629, %rd16625;
	mov.u64 	%rd16631, %rd16627;
	mov.u64 	%rd16628, %rd16624;
	mov.u64 	%rd16630, %rd16626;
	// begin inline asm
	add.cc.u64 %rd16631, %rd16631, %rd11257;
	addc.cc.u64 %rd16630, %rd16630, %rd11258;
	addc.cc.u64 %rd16629, %rd16629, %rd11259;
	addc.u64 %rd16628, %rd16628, %rd11260;
	
	// end inline asm
	setp.gt.u64 	%p878, %rd16628, %rd10;
	@%p878 bra 	$L__BB1_660;
	setp.ne.s64 	%p879, %rd16628, %rd10;
	setp.lt.u64 	%p880, %rd16629, %rd11;
	or.pred  	%p881, %p879, %p880;
	@%p881 bra 	$L__BB1_661;
$L__BB1_660:
	ld.const.u64 	%rd11265, [R_DEV];
	sub.s64 	%rd16631, %rd16631, %rd11265;
	ld.const.u64 	%rd11266, [R_DEV+8];
	sub.s64 	%rd16630, %rd16630, %rd11266;
	sub.s64 	%rd16629, %rd16629, %rd11;
	ld.const.u64 	%rd11268, [R_DEV+24];
	sub.s64 	%rd16628, %rd16628, %rd11268;
$L__BB1_661:
	sub.s64 	%rd11273, %rd16627, %rd11257;
	sub.s64 	%rd11274, %rd16626, %rd11258;
	sub.s64 	%rd11275, %rd16625, %rd11259;
	sub.s64 	%rd11276, %rd16624, %rd11260;
	mov.u64 	%rd16633, %rd16629;
	mov.u64 	%rd16635, %rd16631;
	mov.u64 	%rd16632, %rd16628;
	mov.u64 	%rd16634, %rd16630;
	// begin inline asm
	add.cc.u64 %rd16635, %rd16635, %rd11273;
	addc.cc.u64 %rd16634, %rd16634, %rd11274;
	addc.cc.u64 %rd16633, %rd16633, %rd11275;
	addc.u64 %rd16632, %rd16632, %rd11276;
	
	// end inline asm
	setp.gt.u64 	%p882, %rd16632, %rd10;
	@%p882 bra 	$L__BB1_663;
	setp.ne.s64 	%p883, %rd16632, %rd10;
	setp.lt.u64 	%p884, %rd16633, %rd11;
	or.pred  	%p885, %p883, %p884;
	@%p885 bra 	$L__BB1_664;
$L__BB1_663:
	ld.const.u64 	%rd11281, [R_DEV];
	sub.s64 	%rd16635, %rd16635, %rd11281;
	ld.const.u64 	%rd11282, [R_DEV+8];
	sub.s64 	%rd16634, %rd16634, %rd11282;
	sub.s64 	%rd16633, %rd16633, %rd11;
	ld.const.u64 	%rd11284, [R_DEV+24];
	sub.s64 	%rd16632, %rd16632, %rd11284;
$L__BB1_664:
	sub.s64 	%rd11289, %rd16631, %rd11273;
	sub.s64 	%rd11290, %rd16630, %rd11274;
	sub.s64 	%rd11291, %rd16629, %rd11275;
	sub.s64 	%rd11292, %rd16628, %rd11276;
	mov.u64 	%rd16638, %rd16634;
	mov.u64 	%rd16637, %rd16633;
	mov.u64 	%rd16639, %rd16635;
	mov.u64 	%rd16636, %rd16632;
	// begin inline asm
	add.cc.u64 %rd16639, %rd16639, %rd11289;
	addc.cc.u64 %rd16638, %rd16638, %rd11290;
	addc.cc.u64 %rd16637, %rd16637, %rd11291;
	addc.u64 %rd16636, %rd16636, %rd11292;
	
	// end inline asm
	setp.gt.u64 	%p886, %rd16636, %rd10;
	@%p886 bra 	$L__BB1_666;
	setp.ne.s64 	%p887, %rd16636, %rd10;
	setp.lt.u64 	%p888, %rd16637, %rd11;
	or.pred  	%p889, %p887, %p888;
	@%p889 bra 	$L__BB1_667;
$L__BB1_666:
	ld.const.u64 	%rd11297, [R_DEV];
	sub.s64 	%rd16639, %rd16639, %rd11297;
	ld.const.u64 	%rd11298, [R_DEV+8];
	sub.s64 	%rd16638, %rd16638, %rd11298;
	sub.s64 	%rd16637, %rd16637, %rd11;
	ld.const.u64 	%rd11300, [R_DEV+24];
	sub.s64 	%rd16636, %rd16636, %rd11300;
$L__BB1_667:
	sub.s64 	%rd11305, %rd16635, %rd11289;
	sub.s64 	%rd11306, %rd16634, %rd11290;
	sub.s64 	%rd11307, %rd16633, %rd11291;
	sub.s64 	%rd11308, %rd16632, %rd11292;
	mov.u64 	%rd16640, %rd16636;
	mov.u64 	%rd16642, %rd16638;
	mov.u64 	%rd16641, %rd16637;
	mov.u64 	%rd16643, %rd16639;
	// begin inline asm
	add.cc.u64 %rd16643, %rd16643, %rd11305;
	addc.cc.u64 %rd16642, %rd16642, %rd11306;
	addc.cc.u64 %rd16641, %rd16641, %rd11307;
	addc.u64 %rd16640, %rd16640, %rd11308;
	
	// end inline asm
	setp.gt.u64 	%p890, %rd16640, %rd10;
	@%p890 bra 	$L__BB1_669;
	setp.ne.s64 	%p891, %rd16640, %rd10;
	setp.lt.u64 	%p892, %rd16641, %rd11;
	or.pred  	%p893, %p891, %p892;
	@%p893 bra 	$L__BB1_670;
$L__BB1_669:
	ld.const.u64 	%rd11313, [R_DEV];
	sub.s64 	%rd16643, %rd16643, %rd11313;
	ld.const.u64 	%rd11314, [R_DEV+8];
	sub.s64 	%rd16642, %rd16642, %rd11314;
	sub.s64 	%rd16641, %rd16641, %rd11;
	ld.const.u64 	%rd11316, [R_DEV+24];
	sub.s64 	%rd16640, %rd16640, %rd11316;
$L__BB1_670:
	sub.s64 	%rd11321, %rd16639, %rd11305;
	sub.s64 	%rd11322, %rd16638, %rd11306;
	sub.s64 	%rd11323, %rd16637, %rd11307;
	sub.s64 	%rd11324, %rd16636, %rd11308;
	mov.u64 	%rd16645, %rd16641;
	mov.u64 	%rd16647, %rd16643;
	mov.u64 	%rd16644, %rd16640;
	mov.u64 	%rd16646, %rd16642;
	// begin inline asm
	add.cc.u64 %rd16647, %rd16647, %rd11321;
	addc.cc.u64 %rd16646, %rd16646, %rd11322;
	addc.cc.u64 %rd16645, %rd16645, %rd11323;
	addc.u64 %rd16644, %rd16644, %rd11324;
	
	// end inline asm
	setp.gt.u64 	%p894, %rd16644, %rd10;
	@%p894 bra 	$L__BB1_672;
	setp.ne.s64 	%p895, %rd16644, %rd10;
	setp.lt.u64 	%p896, %rd16645, %rd11;
	or.pred  	%p897, %p895, %p896;
	@%p897 bra 	$L__BB1_673;
$L__BB1_672:
	ld.const.u64 	%rd11329, [R_DEV];
	sub.s64 	%rd16647, %rd16647, %rd11329;
	ld.const.u64 	%rd11330, [R_DEV+8];
	sub.s64 	%rd16646, %rd16646, %rd11330;
	sub.s64 	%rd16645, %rd16645, %rd11;
	ld.const.u64 	%rd11332, [R_DEV+24];
	sub.s64 	%rd16644, %rd16644, %rd11332;
$L__BB1_673:
	sub.s64 	%rd11337, %rd16643, %rd11321;
	sub.s64 	%rd11338, %rd16642, %rd11322;
	sub.s64 	%rd11339, %rd16641, %rd11323;
	sub.s64 	%rd11340, %rd16640, %rd11324;
	mov.u64 	%rd16649, %rd16645;
	mov.u64 	%rd16651, %rd16647;
	mov.u64 	%rd16648, %rd16644;
	mov.u64 	%rd16650, %rd16646;
	// begin inline asm
	add.cc.u64 %rd16651, %rd16651, %rd11337;
	addc.cc.u64 %rd16650, %rd16650, %rd11338;
	addc.cc.u64 %rd16649, %rd16649, %rd11339;
	addc.u64 %rd16648, %rd16648, %rd11340;
	
	// end inline asm
	setp.gt.u64 	%p898, %rd16648, %rd10;
	@%p898 bra 	$L__BB1_675;
	setp.ne.s64 	%p899, %rd16648, %rd10;
	setp.lt.u64 	%p900, %rd16649, %rd11;
	or.pred  	%p901, %p899, %p900;
	@%p901 bra 	$L__BB1_676;
$L__BB1_675:
	ld.const.u64 	%rd11345, [R_DEV];
	sub.s64 	%rd16651, %rd16651, %rd11345;
	ld.const.u64 	%rd11346, [R_DEV+8];
	sub.s64 	%rd16650, %rd16650, %rd11346;
	sub.s64 	%rd16649, %rd16649, %rd11;
	ld.const.u64 	%rd11348, [R_DEV+24];
	sub.s64 	%rd16648, %rd16648, %rd11348;
$L__BB1_676:
	sub.s64 	%rd11353, %rd16647, %rd11337;
	sub.s64 	%rd11354, %rd16646, %rd11338;
	sub.s64 	%rd11355, %rd16645, %rd11339;
	sub.s64 	%rd11356, %rd16644, %rd11340;
	mov.u64 	%rd16654, %rd16650;
	mov.u64 	%rd16653, %rd16649;
	mov.u64 	%rd16655, %rd16651;
	mov.u64 	%rd16652, %rd16648;
	// begin inline asm
	add.cc.u64 %rd16655, %rd16655, %rd11353;
	addc.cc.u64 %rd16654, %rd16654, %rd11354;
	addc.cc.u64 %rd16653, %rd16653, %rd11355;
	addc.u64 %rd16652, %rd16652, %rd11356;
	
	// end inline asm
	setp.gt.u64 	%p902, %rd16652, %rd10;
	@%p902 bra 	$L__BB1_678;
	setp.ne.s64 	%p903, %rd16652, %rd10;
	setp.lt.u64 	%p904, %rd16653, %rd11;
	or.pred  	%p905, %p903, %p904;
	@%p905 bra 	$L__BB1_679;
$L__BB1_678:
	ld.const.u64 	%rd11361, [R_DEV];
	sub.s64 	%rd16655, %rd16655, %rd11361;
	ld.const.u64 	%rd11362, [R_DEV+8];
	sub.s64 	%rd16654, %rd16654, %rd11362;
	sub.s64 	%rd16653, %rd16653, %rd11;
	ld.const.u64 	%rd11364, [R_DEV+24];
	sub.s64 	%rd16652, %rd16652, %rd11364;
$L__BB1_679:
	sub.s64 	%rd11369, %rd16651, %rd11353;
	sub.s64 	%rd11370, %rd16650, %rd11354;
	sub.s64 	%rd11371, %rd16649, %rd11355;
	sub.s64 	%rd11372, %rd16648, %rd11356;
	mov.u64 	%rd16656, %rd16652;
	mov.u64 	%rd16658, %rd16654;
	mov.u64 	%rd16657, %rd16653;
	mov.u64 	%rd16659, %rd16655;
	// begin inline asm
	add.cc.u64 %rd16659, %rd16659, %rd11369;
	addc.cc.u64 %rd16658, %rd16658, %rd11370;
	addc.cc.u64 %rd16657, %rd16657, %rd11371;
	addc.u64 %rd16656, %rd16656, %rd11372;
	
	// end inline asm
	setp.gt.u64 	%p906, %rd16656, %rd10;
	@%p906 bra 	$L__BB1_681;
	setp.ne.s64 	%p907, %rd16656, %rd10;
	setp.lt.u64 	%p908, %rd16657, %rd11;
	or.pred  	%p909, %p907, %p908;
	@%p909 bra 	$L__BB1_682;
$L__BB1_681:
	ld.const.u64 	%rd11377, [R_DEV];
	sub.s64 	%rd16659, %rd16659, %rd11377;
	ld.const.u64 	%rd11378, [R_DEV+8];
	sub.s64 	%rd16658, %rd16658, %rd11378;
	sub.s64 	%rd16657, %rd16657, %rd11;
	ld.const.u64 	%rd11380, [R_DEV+24];
	sub.s64 	%rd16656, %rd16656, %rd11380;
$L__BB1_682:
	sub.s64 	%rd11385, %rd16655, %rd11369;
	sub.s64 	%rd11386, %rd16654, %rd11370;
	sub.s64 	%rd11387, %rd16653, %rd11371;
	sub.s64 	%rd11388, %rd16652, %rd11372;
	mov.u64 	%rd16661, %rd16657;
	mov.u64 	%rd16663, %rd16659;
	mov.u64 	%rd16660, %rd16656;
	mov.u64 	%rd16662, %rd16658;
	// begin inline asm
	add.cc.u64 %rd16663, %rd16663, %rd11385;
	addc.cc.u64 %rd16662, %rd16662, %rd11386;
	addc.cc.u64 %rd16661, %rd16661, %rd11387;
	addc.u64 %rd16660, %rd16660, %rd11388;
	
	// end inline asm
	setp.gt.u64 	%p910, %rd16660, %rd10;
	@%p910 bra 	$L__BB1_684;
	setp.ne.s64 	%p911, %rd16660, %rd10;
	setp.lt.u64 	%p912, %rd16661, %rd11;
	or.pred  	%p913, %p911, %p912;
	@%p913 bra 	$L__BB1_685;
$L__BB1_684:
	ld.const.u64 	%rd11393, [R_DEV];
	sub.s64 	%rd16663, %rd16663, %rd11393;
	ld.const.u64 	%rd11394, [R_DEV+8];
	sub.s64 	%rd16662, %rd16662, %rd11394;
	sub.s64 	%rd16661, %rd16661, %rd11;
	ld.const.u64 	%rd11396, [R_DEV+24];
	sub.s64 	%rd16660, %rd16660, %rd11396;
$L__BB1_685:
	sub.s64 	%rd11401, %rd16659, %rd11385;
	sub.s64 	%rd11402, %rd16658, %rd11386;
	sub.s64 	%rd11403, %rd16657, %rd11387;
	sub.s64 	%rd11404, %rd16656, %rd11388;
	mov.u64 	%rd16665, %rd16661;
	mov.u64 	%rd16667, %rd16663;
	mov.u64 	%rd16664, %rd16660;
	mov.u64 	%rd16666, %rd16662;
	// begin inline asm
	add.cc.u64 %rd16667, %rd16667, %rd11401;
	addc.cc.u64 %rd16666, %rd16666, %rd11402;
	addc.cc.u64 %rd16665, %rd16665, %rd11403;
	addc.u64 %rd16664, %rd16664, %rd11404;
	
	// end inline asm
	setp.gt.u64 	%p914, %rd16664, %rd10;
	@%p914 bra 	$L__BB1_687;
	setp.ne.s64 	%p915, %rd16664, %rd10;
	setp.lt.u64 	%p916, %rd16665, %rd11;
	or.pred  	%p917, %p915, %p916;
	@%p917 bra 	$L__BB1_688;
$L__BB1_687:
	ld.const.u64 	%rd11409, [R_DEV];
	sub.s64 	%rd16667, %rd16667, %rd11409;
	ld.const.u64 	%rd11410, [R_DEV+8];
	sub.s64 	%rd16666, %rd16666, %rd11410;
	sub.s64 	%rd16665, %rd16665, %rd11;
	ld.const.u64 	%rd11412, [R_DEV+24];
	sub.s64 	%rd16664, %rd16664, %rd11412;
$L__BB1_688:
	sub.s64 	%rd11417, %rd16663, %rd11401;
	sub.s64 	%rd11418, %rd16662, %rd11402;
	sub.s64 	%rd11419, %rd16661, %rd11403;
	sub.s64 	%rd11420, %rd16660, %rd11404;
	mov.u64 	%rd16670, %rd16666;
	mov.u64 	%rd16669, %rd16665;
	mov.u64 	%rd16671, %rd16667;
	mov.u64 	%rd16668, %rd16664;
	// begin inline asm
	add.cc.u64 %rd16671, %rd16671, %rd11417;
	addc.cc.u64 %rd16670, %rd16670, %rd11418;
	addc.cc.u64 %rd16669, %rd16669, %rd11419;
	addc.u64 %rd16668, %rd16668, %rd11420;
	
	// end inline asm
	setp.gt.u64 	%p918, %rd16668, %rd10;
	@%p918 bra 	$L__BB1_690;
	setp.ne.s64 	%p919, %rd16668, %rd10;
	setp.lt.u64 	%p920, %rd16669, %rd11;
	or.pred  	%p921, %p919, %p920;
	@%p921 bra 	$L__BB1_691;
$L__BB1_690:
	ld.const.u64 	%rd11425, [R_DEV];
	sub.s64 	%rd16671, %rd16671, %rd11425;
	ld.const.u64 	%rd11426, [R_DEV+8];
	sub.s64 	%rd16670, %rd16670, %rd11426;
	sub.s64 	%rd16669, %rd16669, %rd11;
	ld.const.u64 	%rd11428, [R_DEV+24];
	sub.s64 	%rd16668, %rd16668, %rd11428;
$L__BB1_691:
	sub.s64 	%rd11433, %rd16667, %rd11417;
	sub.s64 	%rd11434, %rd16666, %rd11418;
	sub.s64 	%rd11435, %rd16665, %rd11419;
	sub.s64 	%rd11436, %rd16664, %rd11420;
	mov.u64 	%rd16672, %rd16668;
	mov.u64 	%rd16674, %rd16670;
	mov.u64 	%rd16673, %rd16669;
	mov.u64 	%rd16675, %rd16671;
	// begin inline asm
	add.cc.u64 %rd16675, %rd16675, %rd11433;
	addc.cc.u64 %rd16674, %rd16674, %rd11434;
	addc.cc.u64 %rd16673, %rd16673, %rd11435;
	addc.u64 %rd16672, %rd16672, %rd11436;
	
	// end inline asm
	setp.gt.u64 	%p922, %rd16672, %rd10;
	@%p922 bra 	$L__BB1_693;
	setp.ne.s64 	%p923, %rd16672, %rd10;
	setp.lt.u64 	%p924, %rd16673, %rd11;
	or.pred  	%p925, %p923, %p924;
	@%p925 bra 	$L__BB1_694;
$L__BB1_693:
	ld.const.u64 	%rd11441, [R_DEV];
	sub.s64 	%rd16675, %rd16675, %rd11441;
	ld.const.u64 	%rd11442, [R_DEV+8];
	sub.s64 	%rd16674, %rd16674, %rd11442;
	sub.s64 	%rd16673, %rd16673, %rd11;
	ld.const.u64 	%rd11444, [R_DEV+24];
	sub.s64 	%rd16672, %rd16672, %rd11444;
$L__BB1_694:
	sub.s64 	%rd11449, %rd16671, %rd11433;
	sub.s64 	%rd11450, %rd16670, %rd11434;
	sub.s64 	%rd11451, %rd16669, %rd11435;
	sub.s64 	%rd11452, %rd16668, %rd11436;
	mov.u64 	%rd16677, %rd16673;
	mov.u64 	%rd16679, %rd16675;
	mov.u64 	%rd16676, %rd16672;
	mov.u64 	%rd16678, %rd16674;
	// begin inline asm
	add.cc.u64 %rd16679, %rd16679, %rd11449;
	addc.cc.u64 %rd16678, %rd16678, %rd11450;
	addc.cc.u64 %rd16677, %rd16677, %rd11451;
	addc.u64 %rd16676, %rd16676, %rd11452;
	
	// end inline asm
	setp.gt.u64 	%p926, %rd16676, %rd10;
	@%p926 bra 	$L__BB1_696;
	setp.ne.s64 	%p927, %rd16676, %rd10;
	setp.lt.u64 	%p928, %rd16677, %rd11;
	or.pred  	%p929, %p927, %p928;
	@%p929 bra 	$L__BB1_697;
$L__BB1_696:
	ld.const.u64 	%rd11457, [R_DEV];
	sub.s64 	%rd16679, %rd16679, %rd11457;
	ld.const.u64 	%rd11458, [R_DEV+8];
	sub.s64 	%rd16678, %rd16678, %rd11458;
	sub.s64 	%rd16677, %rd16677, %rd11;
	ld.const.u64 	%rd11460, [R_DEV+24];
	sub.s64 	%rd16676, %rd16676, %rd11460;
$L__BB1_697:
	sub.s64 	%rd11465, %rd16675, %rd11449;
	sub.s64 	%rd11466, %rd16674, %rd11450;
	sub.s64 	%rd11467, %rd16673, %rd11451;
	sub.s64 	%rd11468, %rd16672, %rd11452;
	mov.u64 	%rd16681, %rd16677;
	mov.u64 	%rd16683, %rd16679;
	mov.u64 	%rd16680, %rd16676;
	mov.u64 	%rd16682, %rd16678;
	// begin inline asm
	add.cc.u64 %rd16683, %rd16683, %rd11465;
	addc.cc.u64 %rd16682, %rd16682, %rd11466;
	addc.cc.u64 %rd16681, %rd16681, %rd11467;
	addc.u64 %rd16680, %rd16680, %rd11468;
	
	// end inline asm
	setp.gt.u64 	%p930, %rd16680, %rd10;
	@%p930 bra 	$L__BB1_699;
	setp.ne.s64 	%p931, %rd16680, %rd10;
	setp.lt.u64 	%p932, %rd16681, %rd11;
	or.pred  	%p933, %p931, %p932;
	@%p933 bra 	$L__BB1_700;
$L__BB1_699:
	ld.const.u64 	%rd11473, [R_DEV];
	sub.s64 	%rd16683, %rd16683, %rd11473;
	ld.const.u64 	%rd11474, [R_DEV+8];
	sub.s64 	%rd16682, %rd16682, %rd11474;
	sub.s64 	%rd16681, %rd16681, %rd11;
	ld.const.u64 	%rd11476, [R_DEV+24];
	sub.s64 	%rd16680, %rd16680, %rd11476;
$L__BB1_700:
	sub.s64 	%rd11481, %rd16679, %rd11465;
	sub.s64 	%rd11482, %rd16678, %rd11466;
	sub.s64 	%rd11483, %rd16677, %rd11467;
	sub.s64 	%rd11484, %rd16676, %rd11468;
	mov.u64 	%rd16686, %rd16682;
	mov.u64 	%rd16685, %rd16681;
	mov.u64 	%rd16687, %rd16683;
	mov.u64 	%rd16684, %rd16680;
	// begin inline asm
	add.cc.u64 %rd16687, %rd16687, %rd11481;
	addc.cc.u64 %rd16686, %rd16686, %rd11482;
	addc.cc.u64 %rd16685, %rd16685, %rd11483;
	addc.u64 %rd16684, %rd16684, %rd11484;
	
	// end inline asm
	setp.gt.u64 	%p934, %rd16684, %rd10;
	@%p934 bra 	$L__BB1_702;
	setp.ne.s64 	%p935, %rd16684, %rd10;
	setp.lt.u64 	%p936, %rd16685, %rd11;
	or.pred  	%p937, %p935, %p936;
	@%p937 bra 	$L__BB1_703;
$L__BB1_702:
	ld.const.u64 	%rd11489, [R_DEV];
	sub.s64 	%rd16687, %rd16687, %rd11489;
	ld.const.u64 	%rd11490, [R_DEV+8];
	sub.s64 	%rd16686, %rd16686, %rd11490;
	sub.s64 	%rd16685, %rd16685, %rd11;
	ld.const.u64 	%rd11492, [R_DEV+24];
	sub.s64 	%rd16684, %rd16684, %rd11492;
$L__BB1_703:
	sub.s64 	%rd11497, %rd16683, %rd11481;
	sub.s64 	%rd11498, %rd16682, %rd11482;
	sub.s64 	%rd11499, %rd16681, %rd11483;
	sub.s64 	%rd11500, %rd16680, %rd11484;
	mov.u64 	%rd16688, %rd16684;
	mov.u64 	%rd16690, %rd16686;
	mov.u64 	%rd16689, %rd16685;
	mov.u64 	%rd16691, %rd16687;
	// begin inline asm
	add.cc.u64 %rd16691, %rd16691, %rd11497;
	addc.cc.u64 %rd16690, %rd16690, %rd11498;
	addc.cc.u64 %rd16689, %rd16689, %rd11499;
	addc.u64 %rd16688, %rd16688, %rd11500;
	
	// end inline asm
	setp.gt.u64 	%p938, %rd16688, %rd10;
	@%p938 bra 	$L__BB1_705;
	setp.ne.s64 	%p939, %rd16688, %rd10;
	setp.lt.u64 	%p940, %rd16689, %rd11;
	or.pred  	%p941, %p939, %p940;
	@%p941 bra 	$L__BB1_706;
$L__BB1_705:
	ld.const.u64 	%rd11505, [R_DEV];
	sub.s64 	%rd16691, %rd16691, %rd11505;
	ld.const.u64 	%rd11506, [R_DEV+8];
	sub.s64 	%rd16690, %rd16690, %rd11506;
	sub.s64 	%rd16689, %rd16689, %rd11;
	ld.const.u64 	%rd11508, [R_DEV+24];
	sub.s64 	%rd16688, %rd16688, %rd11508;
$L__BB1_706:
	sub.s64 	%rd11513, %rd16687, %rd11497;
	sub.s64 	%rd11514, %rd16686, %rd11498;
	sub.s64 	%rd11515, %rd16685, %rd11499;
	sub.s64 	%rd11516, %rd16684, %rd11500;
	mov.u64 	%rd16693, %rd16689;
	mov.u64 	%rd16695, %rd16691;
	mov.u64 	%rd16692, %rd16688;
	mov.u64 	%rd16694, %rd16690;
	// begin inline asm
	add.cc.u64 %rd16695, %rd16695, %rd11513;
	addc.cc.u64 %rd16694, %rd16694, %rd11514;
	addc.cc.u64 %rd16693, %rd16693, %rd11515;
	addc.u64 %rd16692, %rd16692, %rd11516;
	
	// end inline asm
	setp.gt.u64 	%p942, %rd16692, %rd10;
	@%p942 bra 	$L__BB1_708;
	setp.ne.s64 	%p943, %rd16692, %rd10;
	setp.lt.u64 	%p944, %rd16693, %rd11;
	or.pred  	%p945, %p943, %p944;
	@%p945 bra 	$L__BB1_709;
$L__BB1_708:
	ld.const.u64 	%rd11521, [R_DEV];
	sub.s64 	%rd16695, %rd16695, %rd11521;
	ld.const.u64 	%rd11522, [R_DEV+8];
	sub.s64 	%rd16694, %rd16694, %rd11522;
	sub.s64 	%rd16693, %rd16693, %rd11;
	ld.const.u64 	%rd11524, [R_DEV+24];
	sub.s64 	%rd16692, %rd16692, %rd11524;
$L__BB1_709:
	sub.s64 	%rd11529, %rd16691, %rd11513;
	sub.s64 	%rd11530, %rd16690, %rd11514;
	sub.s64 	%rd11531, %rd16689, %rd11515;
	sub.s64 	%rd11532, %rd16688, %rd11516;
	mov.u64 	%rd16697, %rd16693;
	mov.u64 	%rd16699, %rd16695;
	mov.u64 	%rd16696, %rd16692;
	mov.u64 	%rd16698, %rd16694;
	// begin inline asm
	add.cc.u64 %rd16699, %rd16699, %rd11529;
	addc.cc.u64 %rd16698, %rd16698, %rd11530;
	addc.cc.u64 %rd16697, %rd16697, %rd11531;
	addc.u64 %rd16696, %rd16696, %rd11532;
	
	// end inline asm
	setp.gt.u64 	%p946, %rd16696, %rd10;
	@%p946 bra 	$L__BB1_711;
	setp.ne.s64 	%p947, %rd16696, %rd10;
	setp.lt.u64 	%p948, %rd16697, %rd11;
	or.pred  	%p949, %p947, %p948;
	@%p949 bra 	$L__BB1_712;
$L__BB1_711:
	ld.const.u64 	%rd11537, [R_DEV];
	sub.s64 	%rd16699, %rd16699, %rd11537;
	ld.const.u64 	%rd11538, [R_DEV+8];
	sub.s64 	%rd16698, %rd16698, %rd11538;
	sub.s64 	%rd16697, %rd16697, %rd11;
	ld.const.u64 	%rd11540, [R_DEV+24];
	sub.s64 	%rd16696, %rd16696, %rd11540;
$L__BB1_712:
	sub.s64 	%rd11545, %rd16695, %rd11529;
	sub.s64 	%rd11546, %rd16694, %rd11530;
	sub.s64 	%rd11547, %rd16693, %rd11531;
	sub.s64 	%rd11548, %rd16692, %rd11532;
	mov.u64 	%rd16702, %rd16698;
	mov.u64 	%rd16701, %rd16697;
	mov.u64 	%rd16703, %rd16699;
	mov.u64 	%rd16700, %rd16696;
	// begin inline asm
	add.cc.u64 %rd16703, %rd16703, %rd11545;
	addc.cc.u64 %rd16702, %rd16702, %rd11546;
	addc.cc.u64 %rd16701, %rd16701, %rd11547;
	addc.u64 %rd16700, %rd16700, %rd11548;
	
	// end inline asm
	setp.gt.u64 	%p950, %rd16700, %rd10;
	@%p950 bra 	$L__BB1_714;
	setp.ne.s64 	%p951, %rd16700, %rd10;
	setp.lt.u64 	%p952, %rd16701, %rd11;
	or.pred  	%p953, %p951, %p952;
	@%p953 bra 	$L__BB1_715;
$L__BB1_714:
	ld.const.u64 	%rd11553, [R_DEV];
	sub.s64 	%rd16703, %rd16703, %rd11553;
	ld.const.u64 	%rd11554, [R_DEV+8];
	sub.s64 	%rd16702, %rd16702, %rd11554;
	sub.s64 	%rd16701, %rd16701, %rd11;
	ld.const.u64 	%rd11556, [R_DEV+24];
	sub.s64 	%rd16700, %rd16700, %rd11556;
$L__BB1_715:
	sub.s64 	%rd11561, %rd16699, %rd11545;
	sub.s64 	%rd11562, %rd16698, %rd11546;
	sub.s64 	%rd11563, %rd16697, %rd11547;
	sub.s64 	%rd11564, %rd16696, %rd11548;
	mov.u64 	%rd16704, %rd16700;
	mov.u64 	%rd16706, %rd16702;
	mov.u64 	%rd16705, %rd16701;
	mov.u64 	%rd16707, %rd16703;
	// begin inline asm
	add.cc.u64 %rd16707, %rd16707, %rd11561;
	addc.cc.u64 %rd16706, %rd16706, %rd11562;
	addc.cc.u64 %rd16705, %rd16705, %rd11563;
	addc.u64 %rd16704, %rd16704, %rd11564;
	
	// end inline asm
	setp.gt.u64 	%p954, %rd16704, %rd10;
	@%p954 bra 	$L__BB1_717;
	setp.ne.s64 	%p955, %rd16704, %rd10;
	setp.lt.u64 	%p956, %rd16705, %rd11;
	or.pred  	%p957, %p955, %p956;
	@%p957 bra 	$L__BB1_718;
$L__BB1_717:
	ld.const.u64 	%rd11569, [R_DEV];
	sub.s64 	%rd16707, %rd16707, %rd11569;
	ld.const.u64 	%rd11570, [R_DEV+8];
	sub.s64 	%rd16706, %rd16706, %rd11570;
	sub.s64 	%rd16705, %rd16705, %rd11;
	ld.const.u64 	%rd11572, [R_DEV+24];
	sub.s64 	%rd16704, %rd16704, %rd11572;
$L__BB1_718:
	sub.s64 	%rd11577, %rd16703, %rd11561;
	sub.s64 	%rd11578, %rd16702, %rd11562;
	sub.s64 	%rd11579, %rd16701, %rd11563;
	sub.s64 	%rd11580, %rd16700, %rd11564;
	mov.u64 	%rd16709, %rd16705;
	mov.u64 	%rd16711, %rd16707;
	mov.u64 	%rd16708, %rd16704;
	mov.u64 	%rd16710, %rd16706;
	// begin inline asm
	add.cc.u64 %rd16711, %rd16711, %rd11577;
	addc.cc.u64 %rd16710, %rd16710, %rd11578;
	addc.cc.u64 %rd16709, %rd16709, %rd11579;
	addc.u64 %rd16708, %rd16708, %rd11580;
	
	// end inline asm
	setp.gt.u64 	%p958, %rd16708, %rd10;
	@%p958 bra 	$L__BB1_720;
	setp.ne.s64 	%p959, %rd16708, %rd10;
	setp.lt.u64 	%p960, %rd16709, %rd11;
	or.pred  	%p961, %p959, %p960;
	@%p961 bra 	$L__BB1_721;
$L__BB1_720:
	ld.const.u64 	%rd11585, [R_DEV];
	sub.s64 	%rd16711, %rd16711, %rd11585;
	ld.const.u64 	%rd11586, [R_DEV+8];
	sub.s64 	%rd16710, %rd16710, %rd11586;
	sub.s64 	%rd16709, %rd16709, %rd11;
	ld.const.u64 	%rd11588, [R_DEV+24];
	sub.s64 	%rd16708, %rd16708, %rd11588;
$L__BB1_721:
	sub.s64 	%rd11593, %rd16707, %rd11577;
	sub.s64 	%rd11594, %rd16706, %rd11578;
	sub.s64 	%rd11595, %rd16705, %rd11579;
	sub.s64 	%rd11596, %rd16704, %rd11580;
	mov.u64 	%rd16713, %rd16709;
	mov.u64 	%rd16715, %rd16711;
	mov.u64 	%rd16712, %rd16708;
	mov.u64 	%rd16714, %rd16710;
	// begin inline asm
	add.cc.u64 %rd16715, %rd16715, %rd11593;
	addc.cc.u64 %rd16714, %rd16714, %rd11594;
	addc.cc.u64 %rd16713, %rd16713, %rd11595;
	addc.u64 %rd16712, %rd16712, %rd11596;
	
	// end inline asm
	setp.gt.u64 	%p962, %rd16712, %rd10;
	@%p962 bra 	$L__BB1_723;
	setp.ne.s64 	%p963, %rd16712, %rd10;
	setp.lt.u64 	%p964, %rd16713, %rd11;
	or.pred  	%p965, %p963, %p964;
	@%p965 bra 	$L__BB1_724;
$L__BB1_723:
	ld.const.u64 	%rd11601, [R_DEV];
	sub.s64 	%rd16715, %rd16715, %rd11601;
	ld.const.u64 	%rd11602, [R_DEV+8];
	sub.s64 	%rd16714, %rd16714, %rd11602;
	sub.s64 	%rd16713, %rd16713, %rd11;
	ld.const.u64 	%rd11604, [R_DEV+24];
	sub.s64 	%rd16712, %rd16712, %rd11604;
$L__BB1_724:
	sub.s64 	%rd11609, %rd16711, %rd11593;
	sub.s64 	%rd11610, %rd16710, %rd11594;
	sub.s64 	%rd11611, %rd16709, %rd11595;
	sub.s64 	%rd11612, %rd16708, %rd11596;
	mov.u64 	%rd16718, %rd16714;
	mov.u64 	%rd16717, %rd16713;
	mov.u64 	%rd16719, %rd16715;
	mov.u64 	%rd16716, %rd16712;
	// begin inline asm
	add.cc.u64 %rd16719, %rd16719, %rd11609;
	addc.cc.u64 %rd16718, %rd16718, %rd11610;
	addc.cc.u64 %rd16717, %rd16717, %rd11611;
	addc.u64 %rd16716, %rd16716, %rd11612;
	
	// end inline asm
	setp.gt.u64 	%p966, %rd16716, %rd10;
	@%p966 bra 	$L__BB1_726;
	setp.ne.s64 	%p967, %rd16716, %rd10;
	setp.lt.u64 	%p968, %rd16717, %rd11;
	or.pred  	%p969, %p967, %p968;
	@%p969 bra 	$L__BB1_727;
$L__BB1_726:
	ld.const.u64 	%rd11617, [R_DEV];
	sub.s64 	%rd16719, %rd16719, %rd11617;
	ld.const.u64 	%rd11618, [R_DEV+8];
	sub.s64 	%rd16718, %rd16718, %rd11618;
	sub.s64 	%rd16717, %rd16717, %rd11;
	ld.const.u64 	%rd11620, [R_DEV+24];
	sub.s64 	%rd16716, %rd16716, %rd11620;
$L__BB1_727:
	sub.s64 	%rd11625, %rd16715, %rd11609;
	sub.s64 	%rd11626, %rd16714, %rd11610;
	sub.s64 	%rd11627, %rd16713, %rd11611;
	sub.s64 	%rd11628, %rd16712, %rd11612;
	mov.u64 	%rd16720, %rd16716;
	mov.u64 	%rd16722, %rd16718;
	mov.u64 	%rd16721, %rd16717;
	mov.u64 	%rd16723, %rd16719;
	// begin inline asm
	add.cc.u64 %rd16723, %rd16723, %rd11625;
	addc.cc.u64 %rd16722, %rd16722, %rd11626;
	addc.cc.u64 %rd16721, %rd16721, %rd11627;
	addc.u64 %rd16720, %rd16720, %rd11628;
	
	// end inline asm
	setp.gt.u64 	%p970, %rd16720, %rd10;
	@%p970 bra 	$L__BB1_729;
	setp.ne.s64 	%p971, %rd16720, %rd10;
	setp.lt.u64 	%p972, %rd16721, %rd11;
	or.pred  	%p973, %p971, %p972;
	@%p973 bra 	$L__BB1_730;
$L__BB1_729:
	ld.const.u64 	%rd11633, [R_DEV];
	sub.s64 	%rd16723, %rd16723, %rd11633;
	ld.const.u64 	%rd11634, [R_DEV+8];
	sub.s64 	%rd16722, %rd16722, %rd11634;
	sub.s64 	%rd16721, %rd16721, %rd11;
	ld.const.u64 	%rd11636, [R_DEV+24];
	sub.s64 	%rd16720, %rd16720, %rd11636;
$L__BB1_730:
	sub.s64 	%rd11641, %rd16719, %rd11625;
	sub.s64 	%rd11642, %rd16718, %rd11626;
	sub.s64 	%rd11643, %rd16717, %rd11627;
	sub.s64 	%rd11644, %rd16716, %rd11628;
	mov.u64 	%rd16725, %rd16721;
	mov.u64 	%rd16727, %rd16723;
	mov.u64 	%rd16724, %rd16720;
	mov.u64 	%rd16726, %rd16722;
	// begin inline asm
	add.cc.u64 %rd16727, %rd16727, %rd11641;
	addc.cc.u64 %rd16726, %rd16726, %rd11642;
	addc.cc.u64 %rd16725, %rd16725, %rd11643;
	addc.u64 %rd16724, %rd16724, %rd11644;
	
	// end inline asm
	setp.gt.u64 	%p974, %rd16724, %rd10;
	@%p974 bra 	$L__BB1_732;
	setp.ne.s64 	%p975, %rd16724, %rd10;
	setp.lt.u64 	%p976, %rd16725, %rd11;
	or.pred  	%p977, %p975, %p976;
	@%p977 bra 	$L__BB1_733;
$L__BB1_732:
	ld.const.u64 	%rd11649, [R_DEV];
	sub.s64 	%rd16727, %rd16727, %rd11649;
	ld.const.u64 	%rd11650, [R_DEV+8];
	sub.s64 	%rd16726, %rd16726, %rd11650;
	sub.s64 	%rd16725, %rd16725, %rd11;
	ld.const.u64 	%rd11652, [R_DEV+24];
	sub.s64 	%rd16724, %rd16724, %rd11652;
$L__BB1_733:
	sub.s64 	%rd11657, %rd16723, %rd11641;
	sub.s64 	%rd11658, %rd16722, %rd11642;
	sub.s64 	%rd11659, %rd16721, %rd11643;
	sub.s64 	%rd11660, %rd16720, %rd11644;
	mov.u64 	%rd16729, %rd16725;
	mov.u64 	%rd16731, %rd16727;
	mov.u64 	%rd16728, %rd16724;
	mov.u64 	%rd16730, %rd16726;
	// begin inline asm
	add.cc.u64 %rd16731, %rd16731, %rd11657;
	addc.cc.u64 %rd16730, %rd16730, %rd11658;
	addc.cc.u64 %rd16729, %rd16729, %rd11659;
	addc.u64 %rd16728, %rd16728, %rd11660;
	
	// end inline asm
	setp.gt.u64 	%p978, %rd16728, %rd10;
	@%p978 bra 	$L__BB1_735;
	setp.ne.s64 	%p979, %rd16728, %rd10;
	setp.lt.u64 	%p980, %rd16729, %rd11;
	or.pred  	%p981, %p979, %p980;
	@%p981 bra 	$L__BB1_736;
$L__BB1_735:
	ld.const.u64 	%rd11665, [R_DEV];
	sub.s64 	%rd16731, %rd16731, %rd11665;
	ld.const.u64 	%rd11666, [R_DEV+8];
	sub.s64 	%rd16730, %rd16730, %rd11666;
	sub.s64 	%rd16729, %rd16729, %rd11;
	ld.const.u64 	%rd11668, [R_DEV+24];
	sub.s64 	%rd16728, %rd16728, %rd11668;
$L__BB1_736:
	sub.s64 	%rd11673, %rd16727, %rd11657;
	sub.s64 	%rd11674, %rd16726, %rd11658;
	sub.s64 	%rd11675, %rd16725, %rd11659;
	sub.s64 	%rd11676, %rd16724, %rd11660;
	mov.u64 	%rd16734, %rd16730;
	mov.u64 	%rd16733, %rd16729;
	mov.u64 	%rd16735, %rd16731;
	mov.u64 	%rd16732, %rd16728;
	// begin inline asm
	add.cc.u64 %rd16735, %rd16735, %rd11673;
	addc.cc.u64 %rd16734, %rd16734, %rd11674;
	addc.cc.u64 %rd16733, %rd16733, %rd11675;
	addc.u64 %rd16732, %rd16732, %rd11676;
	
	// end inline asm
	setp.gt.u64 	%p982, %rd16732, %rd10;
	@%p982 bra 	$L__BB1_738;
	setp.ne.s64 	%p983, %rd16732, %rd10;
	setp.lt.u64 	%p984, %rd16733, %rd11;
	or.pred  	%p985, %p983, %p984;
	@%p985 bra 	$L__BB1_739;
$L__BB1_738:
	ld.const.u64 	%rd11681, [R_DEV];
	sub.s64 	%rd16735, %rd16735, %rd11681;
	ld.const.u64 	%rd11682, [R_DEV+8];
	sub.s64 	%rd16734, %rd16734, %rd11682;
	sub.s64 	%rd16733, %rd16733, %rd11;
	ld.const.u64 	%rd11684, [R_DEV+24];
	sub.s64 	%rd16732, %rd16732, %rd11684;
$L__BB1_739:
	sub.s64 	%rd11689, %rd16731, %rd11673;
	sub.s64 	%rd11690, %rd16730, %rd11674;
	sub.s64 	%rd11691, %rd16729, %rd11675;
	sub.s64 	%rd11692, %rd16728, %rd11676;
	mov.u64 	%rd16736, %rd16732;
	mov.u64 	%rd16738, %rd16734;
	mov.u64 	%rd16737, %rd16733;
	mov.u64 	%rd16739, %rd16735;
	// begin inline asm
	add.cc.u64 %rd16739, %rd16739, %rd11689;
	addc.cc.u64 %rd16738, %rd16738, %rd11690;
	addc.cc.u64 %rd16737, %rd16737, %rd11691;
	addc.u64 %rd16736, %rd16736, %rd11692;
	
	// end inline asm
	setp.gt.u64 	%p986, %rd16736, %rd10;
	@%p986 bra 	$L__BB1_741;
	setp.ne.s64 	%p987, %rd16736, %rd10;
	setp.lt.u64 	%p988, %rd16737, %rd11;
	or.pred  	%p989, %p987, %p988;
	@%p989 bra 	$L__BB1_742;
$L__BB1_741:
	ld.const.u64 	%rd11697, [R_DEV];
	sub.s64 	%rd16739, %rd16739, %rd11697;
	ld.const.u64 	%rd11698, [R_DEV+8];
	sub.s64 	%rd16738, %rd16738, %rd11698;
	sub.s64 	%rd16737, %rd16737, %rd11;
	ld.const.u64 	%rd11700, [R_DEV+24];
	sub.s64 	%rd16736, %rd16736, %rd11700;
$L__BB1_742:
	sub.s64 	%rd11705, %rd16735, %rd11689;
	sub.s64 	%rd11706, %rd16734, %rd11690;
	sub.s64 	%rd11707, %rd16733, %rd11691;
	sub.s64 	%rd11708, %rd16732, %rd11692;
	mov.u64 	%rd16741, %rd16737;
	mov.u64 	%rd16743, %rd16739;
	mov.u64 	%rd16740, %rd16736;
	mov.u64 	%rd16742, %rd16738;
	// begin inline asm
	add.cc.u64 %rd16743, %rd16743, %rd11705;
	addc.cc.u64 %rd16742, %rd16742, %rd11706;
	addc.cc.u64 %rd16741, %rd16741, %rd11707;
	addc.u64 %rd16740, %rd16740, %rd11708;
	
	// end inline asm
	setp.gt.u64 	%p990, %rd16740, %rd10;
	@%p990 bra 	$L__BB1_744;
	setp.ne.s64 	%p991, %rd16740, %rd10;
	setp.lt.u64 	%p992, %rd16741, %rd11;
	or.pred  	%p993, %p991, %p992;
	@%p993 bra 	$L__BB1_745;
$L__BB1_744:
	ld.const.u64 	%rd11713, [R_DEV];
	sub.s64 	%rd16743, %rd16743, %rd11713;
	ld.const.u64 	%rd11714, [R_DEV+8];
	sub.s64 	%rd16742, %rd16742, %rd11714;
	sub.s64 	%rd16741, %rd16741, %rd11;
	ld.const.u64 	%rd11716, [R_DEV+24];
	sub.s64 	%rd16740, %rd16740, %rd11716;
$L__BB1_745:
	sub.s64 	%rd11721, %rd16739, %rd11705;
	sub.s64 	%rd11722, %rd16738, %rd11706;
	sub.s64 	%rd11723, %rd16737, %rd11707;
	sub.s64 	%rd11724, %rd16736, %rd11708;
	mov.u64 	%rd16745, %rd16741;
	mov.u64 	%rd16747, %rd16743;
	mov.u64 	%rd16744, %rd16740;
	mov.u64 	%rd16746, %rd16742;
	// begin inline asm
	add.cc.u64 %rd16747, %rd16747, %rd11721;
	addc.cc.u64 %rd16746, %rd16746, %rd11722;
	addc.cc.u64 %rd16745, %rd16745, %rd11723;
	addc.u64 %rd16744, %rd16744, %rd11724;
	
	// end inline asm
	setp.gt.u64 	%p994, %rd16744, %rd10;
	@%p994 bra 	$L__BB1_747;
	setp.ne.s64 	%p995, %rd16744, %rd10;
	setp.lt.u64 	%p996, %rd16745, %rd11;
	or.pred  	%p997, %p995, %p996;
	@%p997 bra 	$L__BB1_748;
$L__BB1_747:
	ld.const.u64 	%rd11729, [R_DEV];
	sub.s64 	%rd16747, %rd16747, %rd11729;
	ld.const.u64 	%rd11730, [R_DEV+8];
	sub.s64 	%rd16746, %rd16746, %rd11730;
	sub.s64 	%rd16745, %rd16745, %rd11;
	ld.const.u64 	%rd11732, [R_DEV+24];
	sub.s64 	%rd16744, %rd16744, %rd11732;
$L__BB1_748:
	sub.s64 	%rd11737, %rd16743, %rd11721;
	sub.s64 	%rd11738, %rd16742, %rd11722;
	sub.s64 	%rd11739, %rd16741, %rd11723;
	sub.s64 	%rd11740, %rd16740, %rd11724;
	mov.u64 	%rd16750, %rd16746;
	mov.u64 	%rd16749, %rd16745;
	mov.u64 	%rd16751, %rd16747;
	mov.u64 	%rd16748, %rd16744;
	// begin inline asm
	add.cc.u64 %rd16751, %rd16751, %rd11737;
	addc.cc.u64 %rd16750, %rd16750, %rd11738;
	addc.cc.u64 %rd16749, %rd16749, %rd11739;
	addc.u64 %rd16748, %rd16748, %rd11740;
	
	// end inline asm
	setp.gt.u64 	%p998, %rd16748, %rd10;
	@%p998 bra 	$L__BB1_750;
	setp.ne.s64 	%p999, %rd16748, %rd10;
	setp.lt.u64 	%p1000, %rd16749, %rd11;
	or.pred  	%p1001, %p999, %p1000;
	@%p1001 bra 	$L__BB1_751;
$L__BB1_750:
	ld.const.u64 	%rd11745, [R_DEV];
	sub.s64 	%rd16751, %rd16751, %rd11745;
	ld.const.u64 	%rd11746, [R_DEV+8];
	sub.s64 	%rd16750, %rd16750, %rd11746;
	sub.s64 	%rd16749, %rd16749, %rd11;
	ld.const.u64 	%rd11748, [R_DEV+24];
	sub.s64 	%rd16748, %rd16748, %rd11748;
$L__BB1_751:
	sub.s64 	%rd11753, %rd16747, %rd11737;
	sub.s64 	%rd11754, %rd16746, %rd11738;
	sub.s64 	%rd11755, %rd16745, %rd11739;
	sub.s64 	%rd11756, %rd16744, %rd11740;
	mov.u64 	%rd16752, %rd16748;
	mov.u64 	%rd16754, %rd16750;
	mov.u64 	%rd16753, %rd16749;
	mov.u64 	%rd16755, %rd16751;
	// begin inline asm
	add.cc.u64 %rd16755, %rd16755, %rd11753;
	addc.cc.u64 %rd16754, %rd16754, %rd11754;
	addc.cc.u64 %rd16753, %rd16753, %rd11755;
	addc.u64 %rd16752, %rd16752, %rd11756;
	
	// end inline asm
	setp.gt.u64 	%p1002, %rd16752, %rd10;
	@%p1002 bra 	$L__BB1_753;
	setp.ne.s64 	%p1003, %rd16752, %rd10;
	setp.lt.u64 	%p1004, %rd16753, %rd11;
	or.pred  	%p1005, %p1003, %p1004;
	@%p1005 bra 	$L__BB1_754;
$L__BB1_753:
	ld.const.u64 	%rd11761, [R_DEV];
	sub.s64 	%rd16755, %rd16755, %rd11761;
	ld.const.u64 	%rd11762, [R_DEV+8];
	sub.s64 	%rd16754, %rd16754, %rd11762;
	sub.s64 	%rd16753, %rd16753, %rd11;
	ld.const.u64 	%rd11764, [R_DEV+24];
	sub.s64 	%rd16752, %rd16752, %rd11764;
$L__BB1_754:
	sub.s64 	%rd11769, %rd16751, %rd11753;
	sub.s64 	%rd11770, %rd16750, %rd11754;
	sub.s64 	%rd11771, %rd16749, %rd11755;
	sub.s64 	%rd11772, %rd16748, %rd11756;
	mov.u64 	%rd16757, %rd16753;
	mov.u64 	%rd16759, %rd16755;
	mov.u64 	%rd16756, %rd16752;
	mov.u64 	%rd16758, %rd16754;
	// begin inline asm
	add.cc.u64 %rd16759, %rd16759, %rd11769;
	addc.cc.u64 %rd16758, %rd16758, %rd11770;
	addc.cc.u64 %rd16757, %rd16757, %rd11771;
	addc.u64 %rd16756, %rd16756, %rd11772;
	
	// end inline asm
	setp.gt.u64 	%p1006, %rd16756, %rd10;
	@%p1006 bra 	$L__BB1_756;
	setp.ne.s64 	%p1007, %rd16756, %rd10;
	setp.lt.u64 	%p1008, %rd16757, %rd11;
	or.pred  	%p1009, %p1007, %p1008;
	@%p1009 bra 	$L__BB1_757;
$L__BB1_756:
	ld.const.u64 	%rd11777, [R_DEV];
	sub.s64 	%rd16759, %rd16759, %rd11777;
	ld.const.u64 	%rd11778, [R_DEV+8];
	sub.s64 	%rd16758, %rd16758, %rd11778;
	sub.s64 	%rd16757, %rd16757, %rd11;
	ld.const.u64 	%rd11780, [R_DEV+24];
	sub.s64 	%rd16756, %rd16756, %rd11780;
$L__BB1_757:
	sub.s64 	%rd11785, %rd16755, %rd11769;
	sub.s64 	%rd11786, %rd16754, %rd11770;
	sub.s64 	%rd11787, %rd16753, %rd11771;
	sub.s64 	%rd11788, %rd16752, %rd11772;
	mov.u64 	%rd16761, %rd16757;
	mov.u64 	%rd16763, %rd16759;
	mov.u64 	%rd16760, %rd16756;
	mov.u64 	%rd16762, %rd16758;
	// begin inline asm
	add.cc.u64 %rd16763, %rd16763, %rd11785;
	addc.cc.u64 %rd16762, %rd16762, %rd11786;
	addc.cc.u64 %rd16761, %rd16761, %rd11787;
	addc.u64 %rd16760, %rd16760, %rd11788;
	
	// end inline asm
	setp.gt.u64 	%p1010, %rd16760, %rd10;
	@%p1010 bra 	$L__BB1_759;
	setp.ne.s64 	%p1011, %rd16760, %rd10;
	setp.lt.u64 	%p1012, %rd16761, %rd11;
	or.pred  	%p1013, %p1011, %p1012;
	@%p1013 bra 	$L__BB1_760;
$L__BB1_759:
	ld.const.u64 	%rd11793, [R_DEV];
	sub.s64 	%rd16763, %rd16763, %rd11793;
	ld.const.u64 	%rd11794, [R_DEV+8];
	sub.s64 	%rd16762, %rd16762, %rd11794;
	sub.s64 	%rd16761, %rd16761, %rd11;
	ld.const.u64 	%rd11796, [R_DEV+24];
	sub.s64 	%rd16760, %rd16760, %rd11796;
$L__BB1_760:
	sub.s64 	%rd11801, %rd16759, %rd11785;
	sub.s64 	%rd11802, %rd16758, %rd11786;
	sub.s64 	%rd11803, %rd16757, %rd11787;
	sub.s64 	%rd11804, %rd16756, %rd11788;
	mov.u64 	%rd16766, %rd16762;
	mov.u64 	%rd16765, %rd16761;
	mov.u64 	%rd16767, %rd16763;
	mov.u64 	%rd16764, %rd16760;
	// begin inline asm
	add.cc.u64 %rd16767, %rd16767, %rd11801;
	addc.cc.u64 %rd16766, %rd16766, %rd11802;
	addc.cc.u64 %rd16765, %rd16765, %rd11803;
	addc.u64 %rd16764, %rd16764, %rd11804;
	
	// end inline asm
	setp.gt.u64 	%p1014, %rd16764, %rd10;
	@%p1014 bra 	$L__BB1_762;
	setp.ne.s64 	%p1015, %rd16764, %rd10;
	setp.lt.u64 	%p1016, %rd16765, %rd11;
	or.pred  	%p1017, %p1015, %p1016;
	@%p1017 bra 	$L__BB1_763;
$L__BB1_762:
	ld.const.u64 	%rd11809, [R_DEV];
	sub.s64 	%rd16767, %rd16767, %rd11809;
	ld.const.u64 	%rd11810, [R_DEV+8];
	sub.s64 	%rd16766, %rd16766, %rd11810;
	sub.s64 	%rd16765, %rd16765, %rd11;
	ld.const.u64 	%rd11812, [R_DEV+24];
	sub.s64 	%rd16764, %rd16764, %rd11812;
$L__BB1_763:
	sub.s64 	%rd11817, %rd16763, %rd11801;
	sub.s64 	%rd11818, %rd16762, %rd11802;
	sub.s64 	%rd11819, %rd16761, %rd11803;
	sub.s64 	%rd11820, %rd16760, %rd11804;
	mov.u64 	%rd16768, %rd16764;
	mov.u64 	%rd16770, %rd16766;
	mov.u64 	%rd16769, %rd16765;
	mov.u64 	%rd16771, %rd16767;
	// begin inline asm
	add.cc.u64 %rd16771, %rd16771, %rd11817;
	addc.cc.u64 %rd16770, %rd16770, %rd11818;
	addc.cc.u64 %rd16769, %rd16769, %rd11819;
	addc.u64 %rd16768, %rd16768, %rd11820;
	
	// end inline asm
	setp.gt.u64 	%p1018, %rd16768, %rd10;
	@%p1018 bra 	$L__BB1_765;
	setp.ne.s64 	%p1019, %rd16768, %rd10;
	setp.lt.u64 	%p1020, %rd16769, %rd11;
	or.pred  	%p1021, %p1019, %p1020;
	@%p1021 bra 	$L__BB1_766;
$L__BB1_765:
	ld.const.u64 	%rd11825, [R_DEV];
	sub.s64 	%rd16771, %rd16771, %rd11825;
	ld.const.u64 	%rd11826, [R_DEV+8];
	sub.s64 	%rd16770, %rd16770, %rd11826;
	sub.s64 	%rd16769, %rd16769, %rd11;
	ld.const.u64 	%rd11828, [R_DEV+24];
	sub.s64 	%rd16768, %rd16768, %rd11828;
$L__BB1_766:
	sub.s64 	%rd11833, %rd16767, %rd11817;
	sub.s64 	%rd11834, %rd16766, %rd11818;
	sub.s64 	%rd11835, %rd16765, %rd11819;
	sub.s64 	%rd11836, %rd16764, %rd11820;
	mov.u64 	%rd16773, %rd16769;
	mov.u64 	%rd16775, %rd16771;
	mov.u64 	%rd16772, %rd16768;
	mov.u64 	%rd16774, %rd16770;
	// begin inline asm
	add.cc.u64 %rd16775, %rd16775, %rd11833;
	addc.cc.u64 %rd16774, %rd16774, %rd11834;
	addc.cc.u64 %rd16773, %rd16773, %rd11835;
	addc.u64 %rd16772, %rd16772, %rd11836;
	
	// end inline asm
	setp.gt.u64 	%p1022, %rd16772, %rd10;
	@%p1022 bra 	$L__BB1_768;
	setp.ne.s64 	%p1023, %rd16772, %rd10;
	setp.lt.u64 	%p1024, %rd16773, %rd11;
	or.pred  	%p1025, %p1023, %p1024;
	@%p1025 bra 	$L__BB1_769;
$L__BB1_768:
	ld.const.u64 	%rd11841, [R_DEV];
	sub.s64 	%rd16775, %rd16775, %rd11841;
	ld.const.u64 	%rd11842, [R_DEV+8];
	sub.s64 	%rd16774, %rd16774, %rd11842;
	sub.s64 	%rd16773, %rd16773, %rd11;
	ld.const.u64 	%rd11844, [R_DEV+24];
	sub.s64 	%rd16772, %rd16772, %rd11844;
$L__BB1_769:
	sub.s64 	%rd11849, %rd16771, %rd11833;
	sub.s64 	%rd11850, %rd16770, %rd11834;
	sub.s64 	%rd11851, %rd16769, %rd11835;
	sub.s64 	%rd11852, %rd16768, %rd11836;
	mov.u64 	%rd16777, %rd16773;
	mov.u64 	%rd16779, %rd16775;
	mov.u64 	%rd16776, %rd16772;
	mov.u64 	%rd16778, %rd16774;
	// begin inline asm
	add.cc.u64 %rd16779, %rd16779, %rd11849;
	addc.cc.u64 %rd16778, %rd16778, %rd11850;
	addc.cc.u64 %rd16777, %rd16777, %rd11851;
	addc.u64 %rd16776, %rd16776, %rd11852;
	
	// end inline asm
	setp.gt.u64 	%p1026, %rd16776, %rd10;
	@%p1026 bra 	$L__BB1_771;
	setp.ne.s64 	%p1027, %rd16776, %rd10;
	setp.lt.u64 	%p1028, %rd16777, %rd11;
	or.pred  	%p1029, %p1027, %p1028;
	@%p1029 bra 	$L__BB1_772;
$L__BB1_771:
	ld.const.u64 	%rd11857, [R_DEV];
	sub.s64 	%rd16779, %rd16779, %rd11857;
	ld.const.u64 	%rd11858, [R_DEV+8];
	sub.s64 	%rd16778, %rd16778, %rd11858;
	sub.s64 	%rd16777, %rd16777, %rd11;
	ld.const.u64 	%rd11860, [R_DEV+24];
	sub.s64 	%rd16776, %rd16776, %rd11860;
$L__BB1_772:
	sub.s64 	%rd11865, %rd16775, %rd11849;
	sub.s64 	%rd11866, %rd16774, %rd11850;
	sub.s64 	%rd11867, %rd16773, %rd11851;
	sub.s64 	%rd11868, %rd16772, %rd11852;
	mov.u64 	%rd16782, %rd16778;
	mov.u64 	%rd16781, %rd16777;
	mov.u64 	%rd16783, %rd16779;
	mov.u64 	%rd16780, %rd16776;
	// begin inline asm
	add.cc.u64 %rd16783, %rd16783, %rd11865;
	addc.cc.u64 %rd16782, %rd16782, %rd11866;
	addc.cc.u64 %rd16781, %rd16781, %rd11867;
	addc.u64 %rd16780, %rd16780, %rd11868;
	
	// end inline asm
	setp.gt.u64 	%p1030, %rd16780, %rd10;
	@%p1030 bra 	$L__BB1_774;
	setp.ne.s64 	%p1031, %rd16780, %rd10;
	setp.lt.u64 	%p1032, %rd16781, %rd11;
	or.pred  	%p1033, %p1031, %p1032;
	@%p1033 bra 	$L__BB1_775;
$L__BB1_774:
	ld.const.u64 	%rd11873, [R_DEV];
	sub.s64 	%rd16783, %rd16783, %rd11873;
	ld.const.u64 	%rd11874, [R_DEV+8];
	sub.s64 	%rd16782, %rd16782, %rd11874;
	sub.s64 	%rd16781, %rd16781, %rd11;
	ld.const.u64 	%rd11876, [R_DEV+24];
	sub.s64 	%rd16780, %rd16780, %rd11876;
$L__BB1_775:
	sub.s64 	%rd11881, %rd16779, %rd11865;
	sub.s64 	%rd11882, %rd16778, %rd11866;
	sub.s64 	%rd11883, %rd16777, %rd11867;
	sub.s64 	%rd11884, %rd16776, %rd11868;
	mov.u64 	%rd16784, %rd16780;
	mov.u64 	%rd16786, %rd16782;
	mov.u64 	%rd16785, %rd16781;
	mov.u64 	%rd16787, %rd16783;
	// begin inline asm
	add.cc.u64 %rd16787, %rd16787, %rd11881;
	addc.cc.u64 %rd16786, %rd16786, %rd11882;
	addc.cc.u64 %rd16785, %rd16785, %rd11883;
	addc.u64 %rd16784, %rd16784, %rd11884;
	
	// end inline asm
	setp.gt.u64 	%p1034, %rd16784, %rd10;
	@%p1034 bra 	$L__BB1_777;
	setp.ne.s64 	%p1035, %rd16784, %rd10;
	setp.lt.u64 	%p1036, %rd16785, %rd11;
	or.pred  	%p1037, %p1035, %p1036;
	@%p1037 bra 	$L__BB1_778;
$L__BB1_777:
	ld.const.u64 	%rd11889, [R_DEV];
	sub.s64 	%rd16787, %rd16787, %rd11889;
	ld.const.u64 	%rd11890, [R_DEV+8];
	sub.s64 	%rd16786, %rd16786, %rd11890;
	sub.s64 	%rd16785, %rd16785, %rd11;
	ld.const.u64 	%rd11892, [R_DEV+24];
	sub.s64 	%rd16784, %rd16784, %rd11892;
$L__BB1_778:
	sub.s64 	%rd11897, %rd16783, %rd11881;
	sub.s64 	%rd11898, %rd16782, %rd11882;
	sub.s64 	%rd11899, %rd16781, %rd11883;
	sub.s64 	%rd11900, %rd16780, %rd11884;
	mov.u64 	%rd16789, %rd16785;
	mov.u64 	%rd16791, %rd16787;
	mov.u64 	%rd16788, %rd16784;
	mov.u64 	%rd16790, %rd16786;
	// begin inline asm
	add.cc.u64 %rd16791, %rd16791, %rd11897;
	addc.cc.u64 %rd16790, %rd16790, %rd11898;
	addc.cc.u64 %rd16789, %rd16789, %rd11899;
	addc.u64 %rd16788, %rd16788, %rd11900;
	
	// end inline asm
	setp.gt.u64 	%p1038, %rd16788, %rd10;
	@%p1038 bra 	$L__BB1_780;
	setp.ne.s64 	%p1039, %rd16788, %rd10;
	setp.lt.u64 	%p1040, %rd16789, %rd11;
	or.pred  	%p1041, %p1039, %p1040;
	@%p1041 bra 	$L__BB1_781;
$L__BB1_780:
	ld.const.u64 	%rd11905, [R_DEV];
	sub.s64 	%rd16791, %rd16791, %rd11905;
	ld.const.u64 	%rd11906, [R_DEV+8];
	sub.s64 	%rd16790, %rd16790, %rd11906;
	sub.s64 	%rd16789, %rd16789, %rd11;
	ld.const.u64 	%rd11908, [R_DEV+24];
	sub.s64 	%rd16788, %rd16788, %rd11908;
$L__BB1_781:
	sub.s64 	%rd11913, %rd16787, %rd11897;
	sub.s64 	%rd11914, %rd16786, %rd11898;
	sub.s64 	%rd11915, %rd16785, %rd11899;
	sub.s64 	%rd11916, %rd16784, %rd11900;
	mov.u64 	%rd16793, %rd16789;
	mov.u64 	%rd16795, %rd16791;
	mov.u64 	%rd16792, %rd16788;
	mov.u64 	%rd16794, %rd16790;
	// begin inline asm
	add.cc.u64 %rd16795, %rd16795, %rd11913;
	addc.cc.u64 %rd16794, %rd16794, %rd11914;
	addc.cc.u64 %rd16793, %rd16793, %rd11915;
	addc.u64 %rd16792, %rd16792, %rd11916;
	
	// end inline asm
	setp.gt.u64 	%p1042, %rd16792, %rd10;
	@%p1042 bra 	$L__BB1_783;
	setp.ne.s64 	%p1043, %rd16792, %rd10;
	setp.lt.u64 	%p1044, %rd16793, %rd11;
	or.pred  	%p1045, %p1043, %p1044;
	@%p1045 bra 	$L__BB1_784;
$L__BB1_783:
	ld.const.u64 	%rd11921, [R_DEV];
	sub.s64 	%rd16795, %rd16795, %rd11921;
	ld.const.u64 	%rd11922, [R_DEV+8];
	sub.s64 	%rd16794, %rd16794, %rd11922;
	sub.s64 	%rd16793, %rd16793, %rd11;
	ld.const.u64 	%rd11924, [R_DEV+24];
	sub.s64 	%rd16792, %rd16792, %rd11924;
$L__BB1_784:
	sub.s64 	%rd11929, %rd16791, %rd11913;
	sub.s64 	%rd11930, %rd16790, %rd11914;
	sub.s64 	%rd11931, %rd16789, %rd11915;
	sub.s64 	%rd11932, %rd16788, %rd11916;
	mov.u64 	%rd16798, %rd16794;
	mov.u64 	%rd16797, %rd16793;
	mov.u64 	%rd16799, %rd16795;
	mov.u64 	%rd16796, %rd16792;
	// begin inline asm
	add.cc.u64 %rd16799, %rd16799, %rd11929;
	addc.cc.u64 %rd16798, %rd16798, %rd11930;
	addc.cc.u64 %rd16797, %rd16797, %rd11931;
	addc.u64 %rd16796, %rd16796, %rd11932;
	
	// end inline asm
	setp.gt.u64 	%p1046, %rd16796, %rd10;
	@%p1046 bra 	$L__BB1_786;
	setp.ne.s64 	%p1047, %rd16796, %rd10;
	setp.lt.u64 	%p1048, %rd16797, %rd11;
	or.pred  	%p1049, %p1047, %p1048;
	@%p1049 bra 	$L__BB1_787;
$L__BB1_786:
	ld.const.u64 	%rd11937, [R_DEV];
	sub.s64 	%rd16799, %rd16799, %rd11937;
	ld.const.u64 	%rd11938, [R_DEV+8];
	sub.s64 	%rd16798, %rd16798, %rd11938;
	sub.s64 	%rd16797, %rd16797, %rd11;
	ld.const.u64 	%rd11940, [R_DEV+24];
	sub.s64 	%rd16796, %rd16796, %rd11940;
$L__BB1_787:
	sub.s64 	%rd11945, %rd16795, %rd11929;
	sub.s64 	%rd11946, %rd16794, %rd11930;
	sub.s64 	%rd11947, %rd16793, %rd11931;
	sub.s64 	%rd11948, %rd16792, %rd11932;
	mov.u64 	%rd16800, %rd16796;
	mov.u64 	%rd16802, %rd16798;
	mov.u64 	%rd16801, %rd16797;
	mov.u64 	%rd16803, %rd16799;
	// begin inline asm
	add.cc.u64 %rd16803, %rd16803, %rd11945;
	addc.cc.u64 %rd16802, %rd16802, %rd11946;
	addc.cc.u64 %rd16801, %rd16801, %rd11947;
	addc.u64 %rd16800, %rd16800, %rd11948;
	
	// end inline asm
	setp.gt.u64 	%p1050, %rd16800, %rd10;
	@%p1050 bra 	$L__BB1_789;
	setp.ne.s64 	%p1051, %rd16800, %rd10;
	setp.lt.u64 	%p1052, %rd16801, %rd11;
	or.pred  	%p1053, %p1051, %p1052;
	@%p1053 bra 	$L__BB1_790;
$L__BB1_789:
	ld.const.u64 	%rd11953, [R_DEV];
	sub.s64 	%rd16803, %rd16803, %rd11953;
	ld.const.u64 	%rd11954, [R_DEV+8];
	sub.s64 	%rd16802, %rd16802, %rd11954;
	sub.s64 	%rd16801, %rd16801, %rd11;
	ld.const.u64 	%rd11956, [R_DEV+24];
	sub.s64 	%rd16800, %rd16800, %rd11956;
$L__BB1_790:
	sub.s64 	%rd11961, %rd16799, %rd11945;
	sub.s64 	%rd11962, %rd16798, %rd11946;
	sub.s64 	%rd11963, %rd16797, %rd11947;
	sub.s64 	%rd11964, %rd16796, %rd11948;
	mov.u64 	%rd16805, %rd16801;
	mov.u64 	%rd16807, %rd16803;
	mov.u64 	%rd16804, %rd16800;
	mov.u64 	%rd16806, %rd16802;
	// begin inline asm
	add.cc.u64 %rd16807, %rd16807, %rd11961;
	addc.cc.u64 %rd16806, %rd16806, %rd11962;
	addc.cc.u64 %rd16805, %rd16805, %rd11963;
	addc.u64 %rd16804, %rd16804, %rd11964;
	
	// end inline asm
	setp.gt.u64 	%p1054, %rd16804, %rd10;
	@%p1054 bra 	$L__BB1_792;
	setp.ne.s64 	%p1055, %rd16804, %rd10;
	setp.lt.u64 	%p1056, %rd16805, %rd11;
	or.pred  	%p1057, %p1055, %p1056;
	@%p1057 bra 	$L__BB1_793;
$L__BB1_792:
	ld.const.u64 	%rd11969, [R_DEV];
	sub.s64 	%rd16807, %rd16807, %rd11969;
	ld.const.u64 	%rd11970, [R_DEV+8];
	sub.s64 	%rd16806, %rd16806, %rd11970;
	sub.s64 	%rd16805, %rd16805, %rd11;
	ld.const.u64 	%rd11972, [R_DEV+24];
	sub.s64 	%rd16804, %rd16804, %rd11972;
$L__BB1_793:
	sub.s64 	%rd11977, %rd16803, %rd11961;
	sub.s64 	%rd11978, %rd16802, %rd11962;
	sub.s64 	%rd11979, %rd16801, %rd11963;
	sub.s64 	%rd11980, %rd16800, %rd11964;
	mov.u64 	%rd16809, %rd16805;
	mov.u64 	%rd16811, %rd16807;
	mov.u64 	%rd16808, %rd16804;
	mov.u64 	%rd16810, %rd16806;
	// begin inline asm
	add.cc.u64 %rd16811, %rd16811, %rd11977;
	addc.cc.u64 %rd16810, %rd16810, %rd11978;
	addc.cc.u64 %rd16809, %rd16809, %rd11979;
	addc.u64 %rd16808, %rd16808, %rd11980;
	
	// end inline asm
	setp.gt.u64 	%p1058, %rd16808, %rd10;
	@%p1058 bra 	$L__BB1_795;
	setp.ne.s64 	%p1059, %rd16808, %rd10;
	setp.lt.u64 	%p1060, %rd16809, %rd11;
	or.pred  	%p1061, %p1059, %p1060;
	@%p1061 bra 	$L__BB1_796;
$L__BB1_795:
	ld.const.u64 	%rd11985, [R_DEV];
	sub.s64 	%rd16811, %rd16811, %rd11985;
	ld.const.u64 	%rd11986, [R_DEV+8];
	sub.s64 	%rd16810, %rd16810, %rd11986;
	sub.s64 	%rd16809, %rd16809, %rd11;
	ld.const.u64 	%rd11988, [R_DEV+24];
	sub.s64 	%rd16808, %rd16808, %rd11988;
$L__BB1_796:
	sub.s64 	%rd11993, %rd16807, %rd11977;
	sub.s64 	%rd11994, %rd16806, %rd11978;
	sub.s64 	%rd11995, %rd16805, %rd11979;
	sub.s64 	%rd11996, %rd16804, %rd11980;
	mov.u64 	%rd16814, %rd16810;
	mov.u64 	%rd16813, %rd16809;
	mov.u64 	%rd16815, %rd16811;
	mov.u64 	%rd16812, %rd16808;
	// begin inline asm
	add.cc.u64 %rd16815, %rd16815, %rd11993;
	addc.cc.u64 %rd16814, %rd16814, %rd11994;
	addc.cc.u64 %rd16813, %rd16813, %rd11995;
	addc.u64 %rd16812, %rd16812, %rd11996;
	
	// end inline asm
	setp.gt.u64 	%p1062, %rd16812, %rd10;
	@%p1062 bra 	$L__BB1_798;
	setp.ne.s64 	%p1063, %rd16812, %rd10;
	setp.lt.u64 	%p1064, %rd16813, %rd11;
	or.pred  	%p1065, %p1063, %p1064;
	@%p1065 bra 	$L__BB1_799;
$L__BB1_798:
	ld.const.u64 	%rd12001, [R_DEV];
	sub.s64 	%rd16815, %rd16815, %rd12001;
	ld.const.u64 	%rd12002, [R_DEV+8];
	sub.s64 	%rd16814, %rd16814, %rd12002;
	sub.s64 	%rd16813, %rd16813, %rd11;
	ld.const.u64 	%rd12004, [R_DEV+24];
	sub.s64 	%rd16812, %rd16812, %rd12004;
$L__BB1_799:
	sub.s64 	%rd12009, %rd16811, %rd11993;
	sub.s64 	%rd12010, %rd16810, %rd11994;
	sub.s64 	%rd12011, %rd16809, %rd11995;
	sub.s64 	%rd12012, %rd16808, %rd11996;
	mov.u64 	%rd16816, %rd16812;
	mov.u64 	%rd16818, %rd16814;
	mov.u64 	%rd16817, %rd16813;
	mov.u64 	%rd16819, %rd16815;
	// begin inline asm
	add.cc.u64 %rd16819, %rd16819, %rd12009;
	addc.cc.u64 %rd16818, %rd16818, %rd12010;
	addc.cc.u64 %rd16817, %rd16817, %rd12011;
	addc.u64 %rd16816, %rd16816, %rd12012;
	
	// end inline asm
	setp.gt.u64 	%p1066, %rd16816, %rd10;
	@%p1066 bra 	$L__BB1_801;
	setp.ne.s64 	%p1067, %rd16816, %rd10;
	setp.lt.u64 	%p1068, %rd16817, %rd11;
	or.pred  	%p1069, %p1067, %p1068;
	@%p1069 bra 	$L__BB1_802;
$L__BB1_801:
	ld.const.u64 	%rd12017, [R_DEV];
	sub.s64 	%rd16819, %rd16819, %rd12017;
	ld.const.u64 	%rd12018, [R_DEV+8];
	sub.s64 	%rd16818, %rd16818, %rd12018;
	sub.s64 	%rd16817, %rd16817, %rd11;
	ld.const.u64 	%rd12020, [R_DEV+24];
	sub.s64 	%rd16816, %rd16816, %rd12020;
$L__BB1_802:
	sub.s64 	%rd12025, %rd16815, %rd12009;
	sub.s64 	%rd12026, %rd16814, %rd12010;
	sub.s64 	%rd12027, %rd16813, %rd12011;
	sub.s64 	%rd12028, %rd16812, %rd12012;
	mov.u64 	%rd16821, %rd16817;
	mov.u64 	%rd16823, %rd16819;
	mov.u64 	%rd16820, %rd16816;
	mov.u64 	%rd16822, %rd16818;
	// begin inline asm
	add.cc.u64 %rd16823, %rd16823, %rd12025;
	addc.cc.u64 %rd16822, %rd16822, %rd12026;
	addc.cc.u64 %rd16821, %rd16821, %rd12027;
	addc.u64 %rd16820, %rd16820, %rd12028;
	
	// end inline asm
	setp.gt.u64 	%p1070, %rd16820, %rd10;
	@%p1070 bra 	$L__BB1_804;
	setp.ne.s64 	%p1071, %rd16820, %rd10;
	setp.lt.u64 	%p1072, %rd16821, %rd11;
	or.pred  	%p1073, %p1071, %p1072;
	@%p1073 bra 	$L__BB1_805;
$L__BB1_804:
	ld.const.u64 	%rd12033, [R_DEV];
	sub.s64 	%rd16823, %rd16823, %rd12033;
	ld.const.u64 	%rd12034, [R_DEV+8];
	sub.s64 	%rd16822, %rd16822, %rd12034;
	sub.s64 	%rd16821, %rd16821, %rd11;
	ld.const.u64 	%rd12036, [R_DEV+24];
	sub.s64 	%rd16820, %rd16820, %rd12036;
$L__BB1_805:
	sub.s64 	%rd12041, %rd16819, %rd12025;
	sub.s64 	%rd12042, %rd16818, %rd12026;
	sub.s64 	%rd12043, %rd16817, %rd12027;
	sub.s64 	%rd12044, %rd16816, %rd12028;
	mov.u64 	%rd16825, %rd16821;
	mov.u64 	%rd16827, %rd16823;
	mov.u64 	%rd16824, %rd16820;
	mov.u64 	%rd16826, %rd16822;
	// begin inline asm
	add.cc.u64 %rd16827, %rd16827, %rd12041;
	addc.cc.u64 %rd16826, %rd16826, %rd12042;
	addc.cc.u64 %rd16825, %rd16825, %rd12043;
	addc.u64 %rd16824, %rd16824, %rd12044;
	
	// end inline asm
	setp.gt.u64 	%p1074, %rd16824, %rd10;
	@%p1074 bra 	$L__BB1_807;
	setp.ne.s64 	%p1075, %rd16824, %rd10;
	setp.lt.u64 	%p1076, %rd16825, %rd11;
	or.pred  	%p1077, %p1075, %p1076;
	@%p1077 bra 	$L__BB1_808;
$L__BB1_807:
	ld.const.u64 	%rd12049, [R_DEV];
	sub.s64 	%rd16827, %rd16827, %rd12049;
	ld.const.u64 	%rd12050, [R_DEV+8];
	sub.s64 	%rd16826, %rd16826, %rd12050;
	sub.s64 	%rd16825, %rd16825, %rd11;
	ld.const.u64 	%rd12052, [R_DEV+24];
	sub.s64 	%rd16824, %rd16824, %rd12052;
$L__BB1_808:
	sub.s64 	%rd12057, %rd16823, %rd12041;
	sub.s64 	%rd12058, %rd16822, %rd12042;
	sub.s64 	%rd12059, %rd16821, %rd12043;
	sub.s64 	%rd12060, %rd16820, %rd12044;
	mov.u64 	%rd16830, %rd16826;
	mov.u64 	%rd16829, %rd16825;
	mov.u64 	%rd16831, %rd16827;
	mov.u64 	%rd16828, %rd16824;
	// begin inline asm
	add.cc.u64 %rd16831, %rd16831, %rd12057;
	addc.cc.u64 %rd16830, %rd16830, %rd12058;
	addc.cc.u64 %rd16829, %rd16829, %rd12059;
	addc.u64 %rd16828, %rd16828, %rd12060;
	
	// end inline asm
	setp.gt.u64 	%p1078, %rd16828, %rd10;
	@%p1078 bra 	$L__BB1_810;
	setp.ne.s64 	%p1079, %rd16828, %rd10;
	setp.lt.u64 	%p1080, %rd16829, %rd11;
	or.pred  	%p1081, %p1079, %p1080;
	@%p1081 bra 	$L__BB1_811;
$L__BB1_810:
	ld.const.u64 	%rd12065, [R_DEV];
	sub.s64 	%rd16831, %rd16831, %rd12065;
	ld.const.u64 	%rd12066, [R_DEV+8];
	sub.s64 	%rd16830, %rd16830, %rd12066;
	sub.s64 	%rd16829, %rd16829, %rd11;
	ld.const.u64 	%rd12068, [R_DEV+24];
	sub.s64 	%rd16828, %rd16828, %rd12068;
$L__BB1_811:
	sub.s64 	%rd12073, %rd16827, %rd12057;
	sub.s64 	%rd12074, %rd16826, %rd12058;
	sub.s64 	%rd12075, %rd16825, %rd12059;
	sub.s64 	%rd12076, %rd16824, %rd12060;
	mov.u64 	%rd16832, %rd16828;
	mov.u64 	%rd16834, %rd16830;
	mov.u64 	%rd16833, %rd16829;
	mov.u64 	%rd16835, %rd16831;
	// begin inline asm
	add.cc.u64 %rd16835, %rd16835, %rd12073;
	addc.cc.u64 %rd16834, %rd16834, %rd12074;
	addc.cc.u64 %rd16833, %rd16833, %rd12075;
	addc.u64 %rd16832, %rd16832, %rd12076;
	
	// end inline asm
	setp.gt.u64 	%p1082, %rd16832, %rd10;
	@%p1082 bra 	$L__BB1_813;
	setp.ne.s64 	%p1083, %rd16832, %rd10;
	setp.lt.u64 	%p1084, %rd16833, %rd11;
	or.pred  	%p1085, %p1083, %p1084;
	@%p1085 bra 	$L__BB1_814;
$L__BB1_813:
	ld.const.u64 	%rd12081, [R_DEV];
	sub.s64 	%rd16835, %rd16835, %rd12081;
	ld.const.u64 	%rd12082, [R_DEV+8];
	sub.s64 	%rd16834, %rd16834, %rd12082;
	sub.s64 	%rd16833, %rd16833, %rd11;
	ld.const.u64 	%rd12084, [R_DEV+24];
	sub.s64 	%rd16832, %rd16832, %rd12084;
$L__BB1_814:
	sub.s64 	%rd12089, %rd16831, %rd12073;
	sub.s64 	%rd12090, %rd16830, %rd12074;
	sub.s64 	%rd12091, %rd16829, %rd12075;
	sub.s64 	%rd12092, %rd16828, %rd12076;
	mov.u64 	%rd16837, %rd16833;
	mov.u64 	%rd16839, %rd16835;
	mov.u64 	%rd16836, %rd16832;
	mov.u64 	%rd16838, %rd16834;
	// begin inline asm
	add.cc.u64 %rd16839, %rd16839, %rd12089;
	addc.cc.u64 %rd16838, %rd16838, %rd12090;
	addc.cc.u64 %rd16837, %rd16837, %rd12091;
	addc.u64 %rd16836, %rd16836, %rd12092;
	
	// end inline asm
	setp.gt.u64 	%p1086, %rd16836, %rd10;
	@%p1086 bra 	$L__BB1_816;
	setp.ne.s64 	%p1087, %rd16836, %rd10;
	setp.lt.u64 	%p1088, %rd16837, %rd11;
	or.pred  	%p1089, %p1087, %p1088;
	@%p1089 bra 	$L__BB1_817;
$L__BB1_816:
	ld.const.u64 	%rd12097, [R_DEV];
	sub.s64 	%rd16839, %rd16839, %rd12097;
	ld.const.u64 	%rd12098, [R_DEV+8];
	sub.s64 	%rd16838, %rd16838, %rd12098;
	sub.s64 	%rd16837, %rd16837, %rd11;
	ld.const.u64 	%rd12100, [R_DEV+24];
	sub.s64 	%rd16836, %rd16836, %rd12100;
$L__BB1_817:
	sub.s64 	%rd12105, %rd16835, %rd12089;
	sub.s64 	%rd12106, %rd16834, %rd12090;
	sub.s64 	%rd12107, %rd16833, %rd12091;
	sub.s64 	%rd12108, %rd16832, %rd12092;
	mov.u64 	%rd16841, %rd16837;
	mov.u64 	%rd16843, %rd16839;
	mov.u64 	%rd16840, %rd16836;
	mov.u64 	%rd16842, %rd16838;
	// begin inline asm
	add.cc.u64 %rd16843, %rd16843, %rd12105;
	addc.cc.u64 %rd16842, %rd16842, %rd12106;
	addc.cc.u64 %rd16841, %rd16841, %rd12107;
	addc.u64 %rd16840, %rd16840, %rd12108;
	
	// end inline asm
	setp.gt.u64 	%p1090, %rd16840, %rd10;
	@%p1090 bra 	$L__BB1_819;
	setp.ne.s64 	%p1091, %rd16840, %rd10;
	setp.lt.u64 	%p1092, %rd16841, %rd11;
	or.pred  	%p1093, %p1091, %p1092;
	@%p1093 bra 	$L__BB1_820;
$L__BB1_819:
	ld.const.u64 	%rd12113, [R_DEV];
	sub.s64 	%rd16843, %rd16843, %rd12113;
	ld.const.u64 	%rd12114, [R_DEV+8];
	sub.s64 	%rd16842, %rd16842, %rd12114;
	sub.s64 	%rd16841, %rd16841, %rd11;
	ld.const.u64 	%rd12116, [R_DEV+24];
	sub.s64 	%rd16840, %rd16840, %rd12116;
$L__BB1_820:
	sub.s64 	%rd12121, %rd16839, %rd12105;
	sub.s64 	%rd12122, %rd16838, %rd12106;
	sub.s64 	%rd12123, %rd16837, %rd12107;
	sub.s64 	%rd12124, %rd16836, %rd12108;
	mov.u64 	%rd16846, %rd16842;
	mov.u64 	%rd16845, %rd16841;
	mov.u64 	%rd16847, %rd16843;
	mov.u64 	%rd16844, %rd16840;
	// begin inline asm
	add.cc.u64 %rd16847, %rd16847, %rd12121;
	addc.cc.u64 %rd16846, %rd16846, %rd12122;
	addc.cc.u64 %rd16845, %rd16845, %rd12123;
	addc.u64 %rd16844, %rd16844, %rd12124;
	
	// end inline asm
	setp.gt.u64 	%p1094, %rd16844, %rd10;
	@%p1094 bra 	$L__BB1_822;
	setp.ne.s64 	%p1095, %rd16844, %rd10;
	setp.lt.u64 	%p1096, %rd16845, %rd11;
	or.pred  	%p1097, %p1095, %p1096;
	@%p1097 bra 	$L__BB1_823;
$L__BB1_822:
	ld.const.u64 	%rd12129, [R_DEV];
	sub.s64 	%rd16847, %rd16847, %rd12129;
	ld.const.u64 	%rd12130, [R_DEV+8];
	sub.s64 	%rd16846, %rd16846, %rd12130;
	sub.s64 	%rd16845, %rd16845, %rd11;
	ld.const.u64 	%rd12132, [R_DEV+24];
	sub.s64 	%rd16844, %rd16844, %rd12132;
$L__BB1_823:
	sub.s64 	%rd12137, %rd16843, %rd12121;
	sub.s64 	%rd12138, %rd16842, %rd12122;
	sub.s64 	%rd12139, %rd16841, %rd12123;
	sub.s64 	%rd12140, %rd16840, %rd12124;
	mov.u64 	%rd16848, %rd16844;
	mov.u64 	%rd16850, %rd16846;
	mov.u64 	%rd16849, %rd16845;
	mov.u64 	%rd16851, %rd16847;
	// begin inline asm
	add.cc.u64 %rd16851, %rd16851, %rd12137;
	addc.cc.u64 %rd16850, %rd16850, %rd12138;
	addc.cc.u64 %rd16849, %rd16849, %rd12139;
	addc.u64 %rd16848, %rd16848, %rd12140;
	
	// end inline asm
	setp.gt.u64 	%p1098, %rd16848, %rd10;
	@%p1098 bra 	$L__BB1_825;
	setp.ne.s64 	%p1099, %rd16848, %rd10;
	setp.lt.u64 	%p1100, %rd16849, %rd11;
	or.pred  	%p1101, %p1099, %p1100;
	@%p1101 bra 	$L__BB1_826;
$L__BB1_825:
	ld.const.u64 	%rd12145, [R_DEV];
	sub.s64 	%rd16851, %rd16851, %rd12145;
	ld.const.u64 	%rd12146, [R_DEV+8];
	sub.s64 	%rd16850, %rd16850, %rd12146;
	sub.s64 	%rd16849, %rd16849, %rd11;
	ld.const.u64 	%rd12148, [R_DEV+24];
	sub.s64 	%rd16848, %rd16848, %rd12148;
$L__BB1_826:
	sub.s64 	%rd12153, %rd16847, %rd12137;
	sub.s64 	%rd12154, %rd16846, %rd12138;
	sub.s64 	%rd12155, %rd16845, %rd12139;
	sub.s64 	%rd12156, %rd16844, %rd12140;
	mov.u64 	%rd16853, %rd16849;
	mov.u64 	%rd16855, %rd16851;
	mov.u64 	%rd16852, %rd16848;
	mov.u64 	%rd16854, %rd16850;
	// begin inline asm
	add.cc.u64 %rd16855, %rd16855, %rd12153;
	addc.cc.u64 %rd16854, %rd16854, %rd12154;
	addc.cc.u64 %rd16853, %rd16853, %rd12155;
	addc.u64 %rd16852, %rd16852, %rd12156;
	
	// end inline asm
	setp.gt.u64 	%p1102, %rd16852, %rd10;
	@%p1102 bra 	$L__BB1_828;
	setp.ne.s64 	%p1103, %rd16852, %rd10;
	setp.lt.u64 	%p1104, %rd16853, %rd11;
	or.pred  	%p1105, %p1103, %p1104;
	@%p1105 bra 	$L__BB1_829;
$L__BB1_828:
	ld.const.u64 	%rd12161, [R_DEV];
	sub.s64 	%rd16855, %rd16855, %rd12161;
	ld.const.u64 	%rd12162, [R_DEV+8];
	sub.s64 	%rd16854, %rd16854, %rd12162;
	sub.s64 	%rd16853, %rd16853, %rd11;
	ld.const.u64 	%rd12164, [R_DEV+24];
	sub.s64 	%rd16852, %rd16852, %rd12164;
$L__BB1_829:
	sub.s64 	%rd12169, %rd16851, %rd12153;
	sub.s64 	%rd12170, %rd16850, %rd12154;
	sub.s64 	%rd12171, %rd16849, %rd12155;
	sub.s64 	%rd12172, %rd16848, %rd12156;
	mov.u64 	%rd16857, %rd16853;
	mov.u64 	%rd16859, %rd16855;
	mov.u64 	%rd16856, %rd16852;
	mov.u64 	%rd16858, %rd16854;
	// begin inline asm
	add.cc.u64 %rd16859, %rd16859, %rd12169;
	addc.cc.u64 %rd16858, %rd16858, %rd12170;
	addc.cc.u64 %rd16857, %rd16857, %rd12171;
	addc.u64 %rd16856, %rd16856, %rd12172;
	
	// end inline asm
	setp.gt.u64 	%p1106, %rd16856, %rd10;
	@%p1106 bra 	$L__BB1_831;
	setp.ne.s64 	%p1107, %rd16856, %rd10;
	setp.lt.u64 	%p1108, %rd16857, %rd11;
	or.pred  	%p1109, %p1107, %p1108;
	@%p1109 bra 	$L__BB1_832;
$L__BB1_831:
	ld.const.u64 	%rd12177, [R_DEV];
	sub.s64 	%rd16859, %rd16859, %rd12177;
	ld.const.u64 	%rd12178, [R_DEV+8];
	sub.s64 	%rd16858, %rd16858, %rd12178;
	sub.s64 	%rd16857, %rd16857, %rd11;
	ld.const.u64 	%rd12180, [R_DEV+24];
	sub.s64 	%rd16856, %rd16856, %rd12180;
$L__BB1_832:
	sub.s64 	%rd12185, %rd16855, %rd12169;
	sub.s64 	%rd12186, %rd16854, %rd12170;
	sub.s64 	%rd12187, %rd16853, %rd12171;
	sub.s64 	%rd12188, %rd16852, %rd12172;
	mov.u64 	%rd16862, %rd16858;
	mov.u64 	%rd16861, %rd16857;
	mov.u64 	%rd16863, %rd16859;
	mov.u64 	%rd16860, %rd16856;
	// begin inline asm
	add.cc.u64 %rd16863, %rd16863, %rd12185;
	addc.cc.u64 %rd16862, %rd16862, %rd12186;
	addc.cc.u64 %rd16861, %rd16861, %rd12187;
	addc.u64 %rd16860, %rd16860, %rd12188;
	
	// end inline asm
	setp.gt.u64 	%p1110, %rd16860, %rd10;
	@%p1110 bra 	$L__BB1_834;
	setp.ne.s64 	%p1111, %rd16860, %rd10;
	setp.lt.u64 	%p1112, %rd16861, %rd11;
	or.pred  	%p1113, %p1111, %p1112;
	@%p1113 bra 	$L__BB1_835;
$L__BB1_834:
	ld.const.u64 	%rd12193, [R_DEV];
	sub.s64 	%rd16863, %rd16863, %rd12193;
	ld.const.u64 	%rd12194, [R_DEV+8];
	sub.s64 	%rd16862, %rd16862, %rd12194;
	sub.s64 	%rd16861, %rd16861, %rd11;
	ld.const.u64 	%rd12196, [R_DEV+24];
	sub.s64 	%rd16860, %rd16860, %rd12196;
$L__BB1_835:
	sub.s64 	%rd12201, %rd16859, %rd12185;
	sub.s64 	%rd12202, %rd16858, %rd12186;
	sub.s64 	%rd12203, %rd16857, %rd12187;
	sub.s64 	%rd12204, %rd16856, %rd12188;
	mov.u64 	%rd16864, %rd16860;
	mov.u64 	%rd16866, %rd16862;
	mov.u64 	%rd16865, %rd16861;
	mov.u64 	%rd16867, %rd16863;
	// begin inline asm
	add.cc.u64 %rd16867, %rd16867, %rd12201;
	addc.cc.u64 %rd16866, %rd16866, %rd12202;
	addc.cc.u64 %rd16865, %rd16865, %rd12203;
	addc.u64 %rd16864, %rd16864, %rd12204;
	
	// end inline asm
	setp.gt.u64 	%p1114, %rd16864, %rd10;
	@%p1114 bra 	$L__BB1_837;
	setp.ne.s64 	%p1115, %rd16864, %rd10;
	setp.lt.u64 	%p1116, %rd16865, %rd11;
	or.pred  	%p1117, %p1115, %p1116;
	@%p1117 bra 	$L__BB1_838;
$L__BB1_837:
	ld.const.u64 	%rd12209, [R_DEV];
	sub.s64 	%rd16867, %rd16867, %rd12209;
	ld.const.u64 	%rd12210, [R_DEV+8];
	sub.s64 	%rd16866, %rd16866, %rd12210;
	sub.s64 	%rd16865, %rd16865, %rd11;
	ld.const.u64 	%rd12212, [R_DEV+24];
	sub.s64 	%rd16864, %rd16864, %rd12212;
$L__BB1_838:
	sub.s64 	%rd12217, %rd16863, %rd12201;
	sub.s64 	%rd12218, %rd16862, %rd12202;
	sub.s64 	%rd12219, %rd16861, %rd12203;
	sub.s64 	%rd12220, %rd16860, %rd12204;
	mov.u64 	%rd16869, %rd16865;
	mov.u64 	%rd16871, %rd16867;
	mov.u64 	%rd16868, %rd16864;
	mov.u64 	%rd16870, %rd16866;
	// begin inline asm
	add.cc.u64 %rd16871, %rd16871, %rd12217;
	addc.cc.u64 %rd16870, %rd16870, %rd12218;
	addc.cc.u64 %rd16869, %rd16869, %rd12219;
	addc.u64 %rd16868, %rd16868, %rd12220;
	
	// end inline asm
	setp.gt.u64 	%p1118, %rd16868, %rd10;
	@%p1118 bra 	$L__BB1_840;
	setp.ne.s64 	%p1119, %rd16868, %rd10;
	setp.lt.u64 	%p1120, %rd16869, %rd11;
	or.pred  	%p1121, %p1119, %p1120;
	@%p1121 bra 	$L__BB1_841;
$L__BB1_840:
	ld.const.u64 	%rd12225, [R_DEV];
	sub.s64 	%rd16871, %rd16871, %rd12225;
	ld.const.u64 	%rd12226, [R_DEV+8];
	sub.s64 	%rd16870, %rd16870, %rd12226;
	sub.s64 	%rd16869, %rd16869, %rd11;
	ld.const.u64 	%rd12228, [R_DEV+24];
	sub.s64 	%rd16868, %rd16868, %rd12228;
$L__BB1_841:
	sub.s64 	%rd12233, %rd16867, %rd12217;
	sub.s64 	%rd12234, %rd16866, %rd12218;
	sub.s64 	%rd12235, %rd16865, %rd12219;
	sub.s64 	%rd12236, %rd16864, %rd12220;
	mov.u64 	%rd16873, %rd16869;
	mov.u64 	%rd16875, %rd16871;
	mov.u64 	%rd16872, %rd16868;
	mov.u64 	%rd16874, %rd16870;
	// begin inline asm
	add.cc.u64 %rd16875, %rd16875, %rd12233;
	addc.cc.u64 %rd16874, %rd16874, %rd12234;
	addc.cc.u64 %rd16873, %rd16873, %rd12235;
	addc.u64 %rd16872, %rd16872, %rd12236;
	
	// end inline asm
	setp.gt.u64 	%p1122, %rd16872, %rd10;
	@%p1122 bra 	$L__BB1_843;
	setp.ne.s64 	%p1123, %rd16872, %rd10;
	setp.lt.u64 	%p1124, %rd16873, %rd11;
	or.pred  	%p1125, %p1123, %p1124;
	@%p1125 bra 	$L__BB1_844;
$L__BB1_843:
	ld.const.u64 	%rd12241, [R_DEV];
	sub.s64 	%rd16875, %rd16875, %rd12241;
	ld.const.u64 	%rd12242, [R_DEV+8];
	sub.s64 	%rd16874, %rd16874, %rd12242;
	sub.s64 	%rd16873, %rd16873, %rd11;
	ld.const.u64 	%rd12244, [R_DEV+24];
	sub.s64 	%rd16872, %rd16872, %rd12244;
$L__BB1_844:
	sub.s64 	%rd12249, %rd16871, %rd12233;
	sub.s64 	%rd12250, %rd16870, %rd12234;
	sub.s64 	%rd12251, %rd16869, %rd12235;
	sub.s64 	%rd12252, %rd16868, %rd12236;
	mov.u64 	%rd16878, %rd16874;
	mov.u64 	%rd16877, %rd16873;
	mov.u64 	%rd16879, %rd16875;
	mov.u64 	%rd16876, %rd16872;
	// begin inline asm
	add.cc.u64 %rd16879, %rd16879, %rd12249;
	addc.cc.u64 %rd16878, %rd16878, %rd12250;
	addc.cc.u64 %rd16877, %rd16877, %rd12251;
	addc.u64 %rd16876, %rd16876, %rd12252;
	
	// end inline asm
	setp.gt.u64 	%p1126, %rd16876, %rd10;
	@%p1126 bra 	$L__BB1_846;
	setp.ne.s64 	%p1127, %rd16876, %rd10;
	setp.lt.u64 	%p1128, %rd16877, %rd11;
	or.pred  	%p1129, %p1127, %p1128;
	@%p1129 bra 	$L__BB1_847;
$L__BB1_846:
	ld.const.u64 	%rd12257, [R_DEV];
	sub.s64 	%rd16879, %rd16879, %rd12257;
	ld.const.u64 	%rd12258, [R_DEV+8];
	sub.s64 	%rd16878, %rd16878, %rd12258;
	sub.s64 	%rd16877, %rd16877, %rd11;
	ld.const.u64 	%rd12260, [R_DEV+24];
	sub.s64 	%rd16876, %rd16876, %rd12260;
$L__BB1_847:
	sub.s64 	%rd12265, %rd16875, %rd12249;
	sub.s64 	%rd12266, %rd16874, %rd12250;
	sub.s64 	%rd12267, %rd16873, %rd12251;
	sub.s64 	%rd12268, %rd16872, %rd12252;
	mov.u64 	%rd16880, %rd16876;
	mov.u64 	%rd16882, %rd16878;
	mov.u64 	%rd16881, %rd16877;
	mov.u64 	%rd16883, %rd16879;
	// begin inline asm
	add.cc.u64 %rd16883, %rd16883, %rd12265;
	addc.cc.u64 %rd16882, %rd16882, %rd12266;
	addc.cc.u64 %rd16881, %rd16881, %rd12267;
	addc.u64 %rd16880, %rd16880, %rd12268;
	
	// end inline asm
	setp.gt.u64 	%p1130, %rd16880, %rd10;
	@%p1130 bra 	$L__BB1_849;
	setp.ne.s64 	%p1131, %rd16880, %rd10;
	setp.lt.u64 	%p1132, %rd16881, %rd11;
	or.pred  	%p1133, %p1131, %p1132;
	@%p1133 bra 	$L__BB1_850;
$L__BB1_849:
	ld.const.u64 	%rd12273, [R_DEV];
	sub.s64 	%rd16883, %rd16883, %rd12273;
	ld.const.u64 	%rd12274, [R_DEV+8];
	sub.s64 	%rd16882, %rd16882, %rd12274;
	sub.s64 	%rd16881, %rd16881, %rd11;
	ld.const.u64 	%rd12276, [R_DEV+24];
	sub.s64 	%rd16880, %rd16880, %rd12276;
$L__BB1_850:
	sub.s64 	%rd12281, %rd16879, %rd12265;
	sub.s64 	%rd12282, %rd16878, %rd12266;
	sub.s64 	%rd12283, %rd16877, %rd12267;
	sub.s64 	%rd12284, %rd16876, %rd12268;
	mov.u64 	%rd16885, %rd16881;
	mov.u64 	%rd16887, %rd16883;
	mov.u64 	%rd16884, %rd16880;
	mov.u64 	%rd16886, %rd16882;
	// begin inline asm
	add.cc.u64 %rd16887, %rd16887, %rd12281;
	addc.cc.u64 %rd16886, %rd16886, %rd12282;
	addc.cc.u64 %rd16885, %rd16885, %rd12283;
	addc.u64 %rd16884, %rd16884, %rd12284;
	
	// end inline asm
	setp.gt.u64 	%p1134, %rd16884, %rd10;
	@%p1134 bra 	$L__BB1_852;
	setp.ne.s64 	%p1135, %rd16884, %rd10;
	setp.lt.u64 	%p1136, %rd16885, %rd11;
	or.pred  	%p1137, %p1135, %p1136;
	@%p1137 bra 	$L__BB1_853;
$L__BB1_852:
	ld.const.u64 	%rd12289, [R_DEV];
	sub.s64 	%rd16887, %rd16887, %rd12289;
	ld.const.u64 	%rd12290, [R_DEV+8];
	sub.s64 	%rd16886, %rd16886, %rd12290;
	sub.s64 	%rd16885, %rd16885, %rd11;
	ld.const.u64 	%rd12292, [R_DEV+24];
	sub.s64 	%rd16884, %rd16884, %rd12292;
$L__BB1_853:
	sub.s64 	%rd12297, %rd16883, %rd12281;
	sub.s64 	%rd12298, %rd16882, %rd12282;
	sub.s64 	%rd12299, %rd16881, %rd12283;
	sub.s64 	%rd12300, %rd16880, %rd12284;
	mov.u64 	%rd16889, %rd16885;
	mov.u64 	%rd16891, %rd16887;
	mov.u64 	%rd16888, %rd16884;
	mov.u64 	%rd16890, %rd16886;
	// begin inline asm
	add.cc.u64 %rd16891, %rd16891, %rd12297;
	addc.cc.u64 %rd16890, %rd16890, %rd12298;
	addc.cc.u64 %rd16889, %rd16889, %rd12299;
	addc.u64 %rd16888, %rd16888, %rd12300;
	
	// end inline asm
	setp.gt.u64 	%p1138, %rd16888, %rd10;
	@%p1138 bra 	$L__BB1_855;
	setp.ne.s64 	%p1139, %rd16888, %rd10;
	setp.lt.u64 	%p1140, %rd16889, %rd11;
	or.pred  	%p1141, %p1139, %p1140;
	@%p1141 bra 	$L__BB1_856;
$L__BB1_855:
	ld.const.u64 	%rd12305, [R_DEV];
	sub.s64 	%rd16891, %rd16891, %rd12305;
	ld.const.u64 	%rd12306, [R_DEV+8];
	sub.s64 	%rd16890, %rd16890, %rd12306;
	sub.s64 	%rd16889, %rd16889, %rd11;
	ld.const.u64 	%rd12308, [R_DEV+24];
	sub.s64 	%rd16888, %rd16888, %rd12308;
$L__BB1_856:
	sub.s64 	%rd12313, %rd16887, %rd12297;
	sub.s64 	%rd12314, %rd16886, %rd12298;
	sub.s64 	%rd12315, %rd16885, %rd12299;
	sub.s64 	%rd12316, %rd16884, %rd12300;
	mov.u64 	%rd16894, %rd16890;
	mov.u64 	%rd16893, %rd16889;
	mov.u64 	%rd16895, %rd16891;
	mov.u64 	%rd16892, %rd16888;
	// begin inline asm
	add.cc.u64 %rd16895, %rd16895, %rd12313;
	addc.cc.u64 %rd16894, %rd16894, %rd12314;
	addc.cc.u64 %rd16893, %rd16893, %rd12315;
	addc.u64 %rd16892, %rd16892, %rd12316;
	
	// end inline asm
	setp.gt.u64 	%p1142, %rd16892, %rd10;
	@%p1142 bra 	$L__BB1_858;
	setp.ne.s64 	%p1143, %rd16892, %rd10;
	setp.lt.u64 	%p1144, %rd16893, %rd11;
	or.pred  	%p1145, %p1143, %p1144;
	@%p1145 bra 	$L__BB1_859;
$L__BB1_858:
	ld.const.u64 	%rd12321, [R_DEV];
	sub.s64 	%rd16895, %rd16895, %rd12321;
	ld.const.u64 	%rd12322, [R_DEV+8];
	sub.s64 	%rd16894, %rd16894, %rd12322;
	sub.s64 	%rd16893, %rd16893, %rd11;
	ld.const.u64 	%rd12324, [R_DEV+24];
	sub.s64 	%rd16892, %rd16892, %rd12324;
$L__BB1_859:
	sub.s64 	%rd12329, %rd16891, %rd12313;
	sub.s64 	%rd12330, %rd16890, %rd12314;
	sub.s64 	%rd12331, %rd16889, %rd12315;
	sub.s64 	%rd12332, %rd16888, %rd12316;
	mov.u64 	%rd16896, %rd16892;
	mov.u64 	%rd16898, %rd16894;
	mov.u64 	%rd16897, %rd16893;
	mov.u64 	%rd16899, %rd16895;
	// begin inline asm
	add.cc.u64 %rd16899, %rd16899, %rd12329;
	addc.cc.u64 %rd16898, %rd16898, %rd12330;
	addc.cc.u64 %rd16897, %rd16897, %rd12331;
	addc.u64 %rd16896, %rd16896, %rd12332;
	
	// end inline asm
	setp.gt.u64 	%p1146, %rd16896, %rd10;
	@%p1146 bra 	$L__BB1_861;
	setp.ne.s64 	%p1147, %rd16896, %rd10;
	setp.lt.u64 	%p1148, %rd16897, %rd11;
	or.pred  	%p1149, %p1147, %p1148;
	@%p1149 bra 	$L__BB1_862;
$L__BB1_861:
	ld.const.u64 	%rd12337, [R_DEV];
	sub.s64 	%rd16899, %rd16899, %rd12337;
	ld.const.u64 	%rd12338, [R_DEV+8];
	sub.s64 	%rd16898, %rd16898, %rd12338;
	sub.s64 	%rd16897, %rd16897, %rd11;
	ld.const.u64 	%rd12340, [R_DEV+24];
	sub.s64 	%rd16896, %rd16896, %rd12340;
$L__BB1_862:
	sub.s64 	%rd12345, %rd16895, %rd12329;
	sub.s64 	%rd12346, %rd16894, %rd12330;
	sub.s64 	%rd12347, %rd16893, %rd12331;
	sub.s64 	%rd12348, %rd16892, %rd12332;
	mov.u64 	%rd16901, %rd16897;
	mov.u64 	%rd16903, %rd16899;
	mov.u64 	%rd16900, %rd16896;
	mov.u64 	%rd16902, %rd16898;
	// begin inline asm
	add.cc.u64 %rd16903, %rd16903, %rd12345;
	addc.cc.u64 %rd16902, %rd16902, %rd12346;
	addc.cc.u64 %rd16901, %rd16901, %rd12347;
	addc.u64 %rd16900, %rd16900, %rd12348;
	
	// end inline asm
	setp.gt.u64 	%p1150, %rd16900, %rd10;
	@%p1150 bra 	$L__BB1_864;
	setp.ne.s64 	%p1151, %rd16900, %rd10;
	setp.lt.u64 	%p1152, %rd16901, %rd11;
	or.pred  	%p1153, %p1151, %p1152;
	@%p1153 bra 	$L__BB1_865;
$L__BB1_864:
	ld.const.u64 	%rd12353, [R_DEV];
	sub.s64 	%rd16903, %rd16903, %rd12353;
	ld.const.u64 	%rd12354, [R_DEV+8];
	sub.s64 	%rd16902, %rd16902, %rd12354;
	sub.s64 	%rd16901, %rd16901, %rd11;
	ld.const.u64 	%rd12356, [R_DEV+24];
	sub.s64 	%rd16900, %rd16900, %rd12356;
$L__BB1_865:
	sub.s64 	%rd12361, %rd16899, %rd12345;
	sub.s64 	%rd12362, %rd16898, %rd12346;
	sub.s64 	%rd12363, %rd16897, %rd12347;
	sub.s64 	%rd12364, %rd16896, %rd12348;
	mov.u64 	%rd16905, %rd16901;
	mov.u64 	%rd16907, %rd16903;
	mov.u64 	%rd16904, %rd16900;
	mov.u64 	%rd16906, %rd16902;
	// begin inline asm
	add.cc.u64 %rd16907, %rd16907, %rd12361;
	addc.cc.u64 %rd16906, %rd16906, %rd12362;
	addc.cc.u64 %rd16905, %rd16905, %rd12363;
	addc.u64 %rd16904, %rd16904, %rd12364;
	
	// end inline asm
	setp.gt.u64 	%p1154, %rd16904, %rd10;
	@%p1154 bra 	$L__BB1_867;
	setp.ne.s64 	%p1155, %rd16904, %rd10;
	setp.lt.u64 	%p1156, %rd16905, %rd11;
	or.pred  	%p1157, %p1155, %p1156;
	@%p1157 bra 	$L__BB1_868;
$L__BB1_867:
	ld.const.u64 	%rd12369, [R_DEV];
	sub.s64 	%rd16907, %rd16907, %rd12369;
	ld.const.u64 	%rd12370, [R_DEV+8];
	sub.s64 	%rd16906, %rd16906, %rd12370;
	sub.s64 	%rd16905, %rd16905, %rd11;
	ld.const.u64 	%rd12372, [R_DEV+24];
	sub.s64 	%rd16904, %rd16904, %rd12372;
$L__BB1_868:
	sub.s64 	%rd12377, %rd16903, %rd12361;
	sub.s64 	%rd12378, %rd16902, %rd12362;
	sub.s64 	%rd12379, %rd16901, %rd12363;
	sub.s64 	%rd12380, %rd16900, %rd12364;
	mov.u64 	%rd16910, %rd16906;
	mov.u64 	%rd16909, %rd16905;
	mov.u64 	%rd16911, %rd16907;
	mov.u64 	%rd16908, %rd16904;
	// begin inline asm
	add.cc.u64 %rd16911, %rd16911, %rd12377;
	addc.cc.u64 %rd16910, %rd16910, %rd12378;
	addc.cc.u64 %rd16909, %rd16909, %rd12379;
	addc.u64 %rd16908, %rd16908, %rd12380;
	
	// end inline asm
	setp.gt.u64 	%p1158, %rd16908, %rd10;
	@%p1158 bra 	$L__BB1_870;
	setp.ne.s64 	%p1159, %rd16908, %rd10;
	setp.lt.u64 	%p1160, %rd16909, %rd11;
	or.pred  	%p1161, %p1159, %p1160;
	@%p1161 bra 	$L__BB1_871;
$L__BB1_870:
	ld.const.u64 	%rd12385, [R_DEV];
	sub.s64 	%rd16911, %rd16911, %rd12385;
	ld.const.u64 	%rd12386, [R_DEV+8];
	sub.s64 	%rd16910, %rd16910, %rd12386;
	sub.s64 	%rd16909, %rd16909, %rd11;
	ld.const.u64 	%rd12388, [R_DEV+24];
	sub.s64 	%rd16908, %rd16908, %rd12388;
$L__BB1_871:
	sub.s64 	%rd12393, %rd16907, %rd12377;
	sub.s64 	%rd12394, %rd16906, %rd12378;
	sub.s64 	%rd12395, %rd16905, %rd12379;
	sub.s64 	%rd12396, %rd16904, %rd12380;
	mov.u64 	%rd16912, %rd16908;
	mov.u64 	%rd16914, %rd16910;
	mov.u64 	%rd16913, %rd16909;
	mov.u64 	%rd16915, %rd16911;
	// begin inline asm
	add.cc.u64 %rd16915, %rd16915, %rd12393;
	addc.cc.u64 %rd16914, %rd16914, %rd12394;
	addc.cc.u64 %rd16913, %rd16913, %rd12395;
	addc.u64 %rd16912, %rd16912, %rd12396;
	
	// end inline asm
	setp.gt.u64 	%p1162, %rd16912, %rd10;
	@%p1162 bra 	$L__BB1_873;
	setp.ne.s64 	%p1163, %rd16912, %rd10;
	setp.lt.u64 	%p1164, %rd16913, %rd11;
	or.pred  	%p1165, %p1163, %p1164;
	@%p1165 bra 	$L__BB1_874;
$L__BB1_873:
	ld.const.u64 	%rd12401, [R_DEV];
	sub.s64 	%rd16915, %rd16915, %rd12401;
	ld.const.u64 	%rd12402, [R_DEV+8];
	sub.s64 	%rd16914, %rd16914, %rd12402;
	sub.s64 	%rd16913, %rd16913, %rd11;
	ld.const.u64 	%rd12404, [R_DEV+24];
	sub.s64 	%rd16912, %rd16912, %rd12404;
$L__BB1_874:
	sub.s64 	%rd12409, %rd16911, %rd12393;
	sub.s64 	%rd12410, %rd16910, %rd12394;
	sub.s64 	%rd12411, %rd16909, %rd12395;
	sub.s64 	%rd12412, %rd16908, %rd12396;
	mov.u64 	%rd16917, %rd16913;
	mov.u64 	%rd16919, %rd16915;
	mov.u64 	%rd16916, %rd16912;
	mov.u64 	%rd16918, %rd16914;
	// begin inline asm
	add.cc.u64 %rd16919, %rd16919, %rd12409;
	addc.cc.u64 %rd16918, %rd16918, %rd12410;
	addc.cc.u64 %rd16917, %rd16917, %rd12411;
	addc.u64 %rd16916, %rd16916, %rd12412;
	
	// end inline asm
	setp.gt.u64 	%p1166, %rd16916, %rd10;
	@%p1166 bra 	$L__BB1_876;
	setp.ne.s64 	%p1167, %rd16916, %rd10;
	setp.lt.u64 	%p1168, %rd16917, %rd11;
	or.pred  	%p1169, %p1167, %p1168;
	@%p1169 bra 	$L__BB1_877;
$L__BB1_876:
	ld.const.u64 	%rd12417, [R_DEV];
	sub.s64 	%rd16919, %rd16919, %rd12417;
	ld.const.u64 	%rd12418, [R_DEV+8];
	sub.s64 	%rd16918, %rd16918, %rd12418;
	sub.s64 	%rd16917, %rd16917, %rd11;
	ld.const.u64 	%rd12420, [R_DEV+24];
	sub.s64 	%rd16916, %rd16916, %rd12420;
$L__BB1_877:
	sub.s64 	%rd12425, %rd16915, %rd12409;
	sub.s64 	%rd12426, %rd16914, %rd12410;
	sub.s64 	%rd12427, %rd16913, %rd12411;
	sub.s64 	%rd12428, %rd16912, %rd12412;
	mov.u64 	%rd16921, %rd16917;
	mov.u64 	%rd16923, %rd16919;
	mov.u64 	%rd16920, %rd16916;
	mov.u64 	%rd16922, %rd16918;
	// begin inline asm
	add.cc.u64 %rd16923, %rd16923, %rd12425;
	addc.cc.u64 %rd16922, %rd16922, %rd12426;
	addc.cc.u64 %rd16921, %rd16921, %rd12427;
	addc.u64 %rd16920, %rd16920, %rd12428;
	
	// end inline asm
	setp.gt.u64 	%p1170, %rd16920, %rd10;
	@%p1170 bra 	$L__BB1_879;
	setp.ne.s64 	%p1171, %rd16920, %rd10;
	setp.lt.u64 	%p1172, %rd16921, %rd11;
	or.pred  	%p1173, %p1171, %p1172;
	@%p1173 bra 	$L__BB1_880;
$L__BB1_879:
	ld.const.u64 	%rd12433, [R_DEV];
	sub.s64 	%rd16923, %rd16923, %rd12433;
	ld.const.u64 	%rd12434, [R_DEV+8];
	sub.s64 	%rd16922, %rd16922, %rd12434;
	sub.s64 	%rd16921, %rd16921, %rd11;
	ld.const.u64 	%rd12436, [R_DEV+24];
	sub.s64 	%rd16920, %rd16920, %rd12436;
$L__BB1_880:
	sub.s64 	%rd12441, %rd16919, %rd12425;
	sub.s64 	%rd12442, %rd16918, %rd12426;
	sub.s64 	%rd12443, %rd16917, %rd12427;
	sub.s64 	%rd12444, %rd16916, %rd12428;
	mov.u64 	%rd16926, %rd16922;
	mov.u64 	%rd16925, %rd16921;
	mov.u64 	%rd16927, %rd16923;
	mov.u64 	%rd16924, %rd16920;
	// begin inline asm
	add.cc.u64 %rd16927, %rd16927, %rd12441;
	addc.cc.u64 %rd16926, %rd16926, %rd12442;
	addc.cc.u64 %rd16925, %rd16925, %rd12443;
	addc.u64 %rd16924, %rd16924, %rd12444;
	
	// end inline asm
	setp.gt.u64 	%p1174, %rd16924, %rd10;
	@%p1174 bra 	$L__BB1_882;
	setp.ne.s64 	%p1175, %rd16924, %rd10;
	setp.lt.u64 	%p1176, %rd16925, %rd11;
	or.pred  	%p1177, %p1175, %p1176;
	@%p1177 bra 	$L__BB1_883;
$L__BB1_882:
	ld.const.u64 	%rd12449, [R_DEV];
	sub.s64 	%rd16927, %rd16927, %rd12449;
	ld.const.u64 	%rd12450, [R_DEV+8];
	sub.s64 	%rd16926, %rd16926, %rd12450;
	sub.s64 	%rd16925, %rd16925, %rd11;
	ld.const.u64 	%rd12452, [R_DEV+24];
	sub.s64 	%rd16924, %rd16924, %rd12452;
$L__BB1_883:
	sub.s64 	%rd12457, %rd16923, %rd12441;
	sub.s64 	%rd12458, %rd16922, %rd12442;
	sub.s64 	%rd12459, %rd16921, %rd12443;
	sub.s64 	%rd12460, %rd16920, %rd12444;
	mov.u64 	%rd16928, %rd16924;
	mov.u64 	%rd16930, %rd16926;
	mov.u64 	%rd16929, %rd16925;
	mov.u64 	%rd16931, %rd16927;
	// begin inline asm
	add.cc.u64 %rd16931, %rd16931, %rd12457;
	addc.cc.u64 %rd16930, %rd16930, %rd12458;
	addc.cc.u64 %rd16929, %rd16929, %rd12459;
	addc.u64 %rd16928, %rd16928, %rd12460;
	
	// end inline asm
	setp.gt.u64 	%p1178, %rd16928, %rd10;
	@%p1178 bra 	$L__BB1_885;
	setp.ne.s64 	%p1179, %rd16928, %rd10;
	setp.lt.u64 	%p1180, %rd16929, %rd11;
	or.pred  	%p1181, %p1179, %p1180;
	@%p1181 bra 	$L__BB1_886;
$L__BB1_885:
	ld.const.u64 	%rd12465, [R_DEV];
	sub.s64 	%rd16931, %rd16931, %rd12465;
	ld.const.u64 	%rd12466, [R_DEV+8];
	sub.s64 	%rd16930, %rd16930, %rd12466;
	sub.s64 	%rd16929, %rd16929, %rd11;
	ld.const.u64 	%rd12468, [R_DEV+24];
	sub.s64 	%rd16928, %rd16928, %rd12468;
$L__BB1_886:
	sub.s64 	%rd12473, %rd16927, %rd12457;
	sub.s64 	%rd12474, %rd16926, %rd12458;
	sub.s64 	%rd12475, %rd16925, %rd12459;
	sub.s64 	%rd12476, %rd16924, %rd12460;
	mov.u64 	%rd16933, %rd16929;
	mov.u64 	%rd16935, %rd16931;
	mov.u64 	%rd16932, %rd16928;
	mov.u64 	%rd16934, %rd16930;
	// begin inline asm
	add.cc.u64 %rd16935, %rd16935, %rd12473;
	addc.cc.u64 %rd16934, %rd16934, %rd12474;
	addc.cc.u64 %rd16933, %rd16933, %rd12475;
	addc.u64 %rd16932, %rd16932, %rd12476;
	
	// end inline asm
	setp.gt.u64 	%p1182, %rd16932, %rd10;
	@%p1182 bra 	$L__BB1_888;
	setp.ne.s64 	%p1183, %rd16932, %rd10;
	setp.lt.u64 	%p1184, %rd16933, %rd11;
	or.pred  	%p1185, %p1183, %p1184;
	@%p1185 bra 	$L__BB1_889;
$L__BB1_888:
	ld.const.u64 	%rd12481, [R_DEV];
	sub.s64 	%rd16935, %rd16935, %rd12481;
	ld.const.u64 	%rd12482, [R_DEV+8];
	sub.s64 	%rd16934, %rd16934, %rd12482;
	sub.s64 	%rd16933, %rd16933, %rd11;
	ld.const.u64 	%rd12484, [R_DEV+24];
	sub.s64 	%rd16932, %rd16932, %rd12484;
$L__BB1_889:
	sub.s64 	%rd12489, %rd16931, %rd12473;
	sub.s64 	%rd12490, %rd16930, %rd12474;
	sub.s64 	%rd12491, %rd16929, %rd12475;
	sub.s64 	%rd12492, %rd16928, %rd12476;
	mov.u64 	%rd16937, %rd16933;
	mov.u64 	%rd16939, %rd16935;
	mov.u64 	%rd16936, %rd16932;
	mov.u64 	%rd16938, %rd16934;
	// begin inline asm
	add.cc.u64 %rd16939, %rd16939, %rd12489;
	addc.cc.u64 %rd16938, %rd16938, %rd12490;
	addc.cc.u64 %rd16937, %rd16937, %rd12491;
	addc.u64 %rd16936, %rd16936, %rd12492;
	
	// end inline asm
	setp.gt.u64 	%p1186, %rd16936, %rd10;
	@%p1186 bra 	$L__BB1_891;
	setp.ne.s64 	%p1187, %rd16936, %rd10;
	setp.lt.u64 	%p1188, %rd16937, %rd11;
	or.pred  	%p1189, %p1187, %p1188;
	@%p1189 bra 	$L__BB1_892;
$L__BB1_891:
	ld.const.u64 	%rd12497, [R_DEV];
	sub.s64 	%rd16939, %rd16939, %rd12497;
	ld.const.u64 	%rd12498, [R_DEV+8];
	sub.s64 	%rd16938, %rd16938, %rd12498;
	sub.s64 	%rd16937, %rd16937, %rd11;
	ld.const.u64 	%rd12500, [R_DEV+24];
	sub.s64 	%rd16936, %rd16936, %rd12500;
$L__BB1_892:
	sub.s64 	%rd12505, %rd16935, %rd12489;
	sub.s64 	%rd12506, %rd16934, %rd12490;
	sub.s64 	%rd12507, %rd16933, %rd12491;
	sub.s64 	%rd12508, %rd16932, %rd12492;
	mov.u64 	%rd16942, %rd16938;
	mov.u64 	%rd16941, %rd16937;
	mov.u64 	%rd16943, %rd16939;
	mov.u64 	%rd16940, %rd16936;
	// begin inline asm
	add.cc.u64 %rd16943, %rd16943, %rd12505;
	addc.cc.u64 %rd16942, %rd16942, %rd12506;
	addc.cc.u64 %rd16941, %rd16941, %rd12507;
	addc.u64 %rd16940, %rd16940, %rd12508;
	
	// end inline asm
	setp.gt.u64 	%p1190, %rd16940, %rd10;
	@%p1190 bra 	$L__BB1_894;
	setp.ne.s64 	%p1191, %rd16940, %rd10;
	setp.lt.u64 	%p1192, %rd16941, %rd11;
	or.pred  	%p1193, %p1191, %p1192;
	@%p1193 bra 	$L__BB1_895;
$L__BB1_894:
	ld.const.u64 	%rd12513, [R_DEV];
	sub.s64 	%rd16943, %rd16943, %rd12513;
	ld.const.u64 	%rd12514, [R_DEV+8];
	sub.s64 	%rd16942, %rd16942, %rd12514;
	sub.s64 	%rd16941, %rd16941, %rd11;
	ld.const.u64 	%rd12516, [R_DEV+24];
	sub.s64 	%rd16940, %rd16940, %rd12516;
$L__BB1_895:
	sub.s64 	%rd12521, %rd16939, %rd12505;
	sub.s64 	%rd12522, %rd16938, %rd12506;
	sub.s64 	%rd12523, %rd16937, %rd12507;
	sub.s64 	%rd12524, %rd16936, %rd12508;
	mov.u64 	%rd16944, %rd16940;
	mov.u64 	%rd16946, %rd16942;
	mov.u64 	%rd16945, %rd16941;
	mov.u64 	%rd16947, %rd16943;
	// begin inline asm
	add.cc.u64 %rd16947, %rd16947, %rd12521;
	addc.cc.u64 %rd16946, %rd16946, %rd12522;
	addc.cc.u64 %rd16945, %rd16945, %rd12523;
	addc.u64 %rd16944, %rd16944, %rd12524;
	
	// end inline asm
	setp.gt.u64 	%p1194, %rd16944, %rd10;
	@%p1194 bra 	$L__BB1_897;
	setp.ne.s64 	%p1195, %rd16944, %rd10;
	setp.lt.u64 	%p1196, %rd16945, %rd11;
	or.pred  	%p1197, %p1195, %p1196;
	@%p1197 bra 	$L__BB1_898;
$L__BB1_897:
	ld.const.u64 	%rd12529, [R_DEV];
	sub.s64 	%rd16947, %rd16947, %rd12529;
	ld.const.u64 	%rd12530, [R_DEV+8];
	sub.s64 	%rd16946, %rd16946, %rd12530;
	sub.s64 	%rd16945, %rd16945, %rd11;
	ld.const.u64 	%rd12532, [R_DEV+24];
	sub.s64 	%rd16944, %rd16944, %rd12532;
$L__BB1_898:
	sub.s64 	%rd12537, %rd16943, %rd12521;
	sub.s64 	%rd12538, %rd16942, %rd12522;
	sub.s64 	%rd12539, %rd16941, %rd12523;
	sub.s64 	%rd12540, %rd16940, %rd12524;
	mov.u64 	%rd16949, %rd16945;
	mov.u64 	%rd16951, %rd16947;
	mov.u64 	%rd16948, %rd16944;
	mov.u64 	%rd16950, %rd16946;
	// begin inline asm
	add.cc.u64 %rd16951, %rd16951, %rd12537;
	addc.cc.u64 %rd16950, %rd16950, %rd12538;
	addc.cc.u64 %rd16949, %rd16949, %rd12539;
	addc.u64 %rd16948, %rd16948, %rd12540;
	
	// end inline asm
	setp.gt.u64 	%p1198, %rd16948, %rd10;
	@%p1198 bra 	$L__BB1_900;
	setp.ne.s64 	%p1199, %rd16948, %rd10;
	setp.lt.u64 	%p1200, %rd16949, %rd11;
	or.pred  	%p1201, %p1199, %p1200;
	@%p1201 bra 	$L__BB1_901;
$L__BB1_900:
	ld.const.u64 	%rd12545, [R_DEV];
	sub.s64 	%rd16951, %rd16951, %rd12545;
	ld.const.u64 	%rd12546, [R_DEV+8];
	sub.s64 	%rd16950, %rd16950, %rd12546;
	sub.s64 	%rd16949, %rd16949, %rd11;
	ld.const.u64 	%rd12548, [R_DEV+24];
	sub.s64 	%rd16948, %rd16948, %rd12548;
$L__BB1_901:
	sub.s64 	%rd12553, %rd16947, %rd12537;
	sub.s64 	%rd12554, %rd16946, %rd12538;
	sub.s64 	%rd12555, %rd16945, %rd12539;
	sub.s64 	%rd12556, %rd16944, %rd12540;
	mov.u64 	%rd16953, %rd16949;
	mov.u64 	%rd16955, %rd16951;
	mov.u64 	%rd16952, %rd16948;
	mov.u64 	%rd16954, %rd16950;
	// begin inline asm
	add.cc.u64 %rd16955, %rd16955, %rd12553;
	addc.cc.u64 %rd16954, %rd16954, %rd12554;
	addc.cc.u64 %rd16953, %rd16953, %rd12555;
	addc.u64 %rd16952, %rd16952, %rd12556;
	
	// end inline asm
	setp.gt.u64 	%p1202, %rd16952, %rd10;
	@%p1202 bra 	$L__BB1_903;
	setp.ne.s64 	%p1203, %rd16952, %rd10;
	setp.lt.u64 	%p1204, %rd16953, %rd11;
	or.pred  	%p1205, %p1203, %p1204;
	@%p1205 bra 	$L__BB1_904;
$L__BB1_903:
	ld.const.u64 	%rd12561, [R_DEV];
	sub.s64 	%rd16955, %rd16955, %rd12561;
	ld.const.u64 	%rd12562, [R_DEV+8];
	sub.s64 	%rd16954, %rd16954, %rd12562;
	sub.s64 	%rd16953, %rd16953, %rd11;
	ld.const.u64 	%rd12564, [R_DEV+24];
	sub.s64 	%rd16952, %rd16952, %rd12564;
$L__BB1_904:
	sub.s64 	%rd12569, %rd16951, %rd12553;
	sub.s64 	%rd12570, %rd16950, %rd12554;
	sub.s64 	%rd12571, %rd16949, %rd12555;
	sub.s64 	%rd12572, %rd16948, %rd12556;
	mov.u64 	%rd16958, %rd16954;
	mov.u64 	%rd16957, %rd16953;
	mov.u64 	%rd16959, %rd16955;
	mov.u64 	%rd16956, %rd16952;
	// begin inline asm
	add.cc.u64 %rd16959, %rd16959, %rd12569;
	addc.cc.u64 %rd16958, %rd16958, %rd12570;
	addc.cc.u64 %rd16957, %rd16957, %rd12571;
	addc.u64 %rd16956, %rd16956, %rd12572;
	
	// end inline asm
	setp.gt.u64 	%p1206, %rd16956, %rd10;
	@%p1206 bra 	$L__BB1_906;
	setp.ne.s64 	%p1207, %rd16956, %rd10;
	setp.lt.u64 	%p1208, %rd16957, %rd11;
	or.pred  	%p1209, %p1207, %p1208;
	@%p1209 bra 	$L__BB1_907;
$L__BB1_906:
	ld.const.u64 	%rd12577, [R_DEV];
	sub.s64 	%rd16959, %rd16959, %rd12577;
	ld.const.u64 	%rd12578, [R_DEV+8];
	sub.s64 	%rd16958, %rd16958, %rd12578;
	sub.s64 	%rd16957, %rd16957, %rd11;
	ld.const.u64 	%rd12580, [R_DEV+24];
	sub.s64 	%rd16956, %rd16956, %rd12580;
$L__BB1_907:
	sub.s64 	%rd12585, %rd16955, %rd12569;
	sub.s64 	%rd12586, %rd16954, %rd12570;
	sub.s64 	%rd12587, %rd16953, %rd12571;
	sub.s64 	%rd12588, %rd16952, %rd12572;
	mov.u64 	%rd16960, %rd16956;
	mov.u64 	%rd16962, %rd16958;
	mov.u64 	%rd16961, %rd16957;
	mov.u64 	%rd16963, %rd16959;
	// begin inline asm
	add.cc.u64 %rd16963, %rd16963, %rd12585;
	addc.cc.u64 %rd16962, %rd16962, %rd12586;
	addc.cc.u64 %rd16961, %rd16961, %rd12587;
	addc.u64 %rd16960, %rd16960, %rd12588;
	
	// end inline asm
	setp.gt.u64 	%p1210, %rd16960, %rd10;
	@%p1210 bra 	$L__BB1_909;
	setp.ne.s64 	%p1211, %rd16960, %rd10;
	setp.lt.u64 	%p1212, %rd16961, %rd11;
	or.pred  	%p1213, %p1211, %p1212;
	@%p1213 bra 	$L__BB1_910;
$L__BB1_909:
	ld.const.u64 	%rd12593, [R_DEV];
	sub.s64 	%rd16963, %rd16963, %rd12593;
	ld.const.u64 	%rd12594, [R_DEV+8];
	sub.s64 	%rd16962, %rd16962, %rd12594;
	sub.s64 	%rd16961, %rd16961, %rd11;
	ld.const.u64 	%rd12596, [R_DEV+24];
	sub.s64 	%rd16960, %rd16960, %rd12596;
$L__BB1_910:
	sub.s64 	%rd12601, %rd16959, %rd12585;
	sub.s64 	%rd12602, %rd16958, %rd12586;
	sub.s64 	%rd12603, %rd16957, %rd12587;
	sub.s64 	%rd12604, %rd16956, %rd12588;
	mov.u64 	%rd16965, %rd16961;
	mov.u64 	%rd16967, %rd16963;
	mov.u64 	%rd16964, %rd16960;
	mov.u64 	%rd16966, %rd16962;
	// begin inline asm
	add.cc.u64 %rd16967, %rd16967, %rd12601;
	addc.cc.u64 %rd16966, %rd16966, %rd12602;
	addc.cc.u64 %rd16965, %rd16965, %rd12603;
	addc.u64 %rd16964, %rd16964, %rd12604;
	
	// end inline asm
	setp.gt.u64 	%p1214, %rd16964, %rd10;
	@%p1214 bra 	$L__BB1_912;
	setp.ne.s64 	%p1215, %rd16964, %rd10;
	setp.lt.u64 	%p1216, %rd16965, %rd11;
	or.pred  	%p1217, %p1215, %p1216;
	@%p1217 bra 	$L__BB1_913;
$L__BB1_912:
	ld.const.u64 	%rd12609, [R_DEV];
	sub.s64 	%rd16967, %rd16967, %rd12609;
	ld.const.u64 	%rd12610, [R_DEV+8];
	sub.s64 	%rd16966, %rd16966, %rd12610;
	sub.s64 	%rd16965, %rd16965, %rd11;
	ld.const.u64 	%rd12612, [R_DEV+24];
	sub.s64 	%rd16964, %rd16964, %rd12612;
$L__BB1_913:
	sub.s64 	%rd12617, %rd16963, %rd12601;
	sub.s64 	%rd12618, %rd16962, %rd12602;
	sub.s64 	%rd12619, %rd16961, %rd12603;
	sub.s64 	%rd12620, %rd16960, %rd12604;
	mov.u64 	%rd16969, %rd16965;
	mov.u64 	%rd16971, %rd16967;
	mov.u64 	%rd16968, %rd16964;
	mov.u64 	%rd16970, %rd16966;
	// begin inline asm
	add.cc.u64 %rd16971, %rd16971, %rd12617;
	addc.cc.u64 %rd16970, %rd16970, %rd12618;
	addc.cc.u64 %rd16969, %rd16969, %rd12619;
	addc.u64 %rd16968, %rd16968, %rd12620;
	
	// end inline asm
	setp.gt.u64 	%p1218, %rd16968, %rd10;
	@%p1218 bra 	$L__BB1_915;
	setp.ne.s64 	%p1219, %rd16968, %rd10;
	setp.lt.u64 	%p1220, %rd16969, %rd11;
	or.pred  	%p1221, %p1219, %p1220;
	@%p1221 bra 	$L__BB1_916;
$L__BB1_915:
	ld.const.u64 	%rd12625, [R_DEV];
	sub.s64 	%rd16971, %rd16971, %rd12625;
	ld.const.u64 	%rd12626, [R_DEV+8];
	sub.s64 	%rd16970, %rd16970, %rd12626;
	sub.s64 	%rd16969, %rd16969, %rd11;
	ld.const.u64 	%rd12628, [R_DEV+24];
	sub.s64 	%rd16968, %rd16968, %rd12628;
$L__BB1_916:
	sub.s64 	%rd12633, %rd16967, %rd12617;
	sub.s64 	%rd12634, %rd16966, %rd12618;
	sub.s64 	%rd12635, %rd16965, %rd12619;
	sub.s64 	%rd12636, %rd16964, %rd12620;
	mov.u64 	%rd16974, %rd16970;
	mov.u64 	%rd16973, %rd16969;
	mov.u64 	%rd16975, %rd16971;
	mov.u64 	%rd16972, %rd16968;
	// begin inline asm
	add.cc.u64 %rd16975, %rd16975, %rd12633;
	addc.cc.u64 %rd16974, %rd16974, %rd12634;
	addc.cc.u64 %rd16973, %rd16973, %rd12635;
	addc.u64 %rd16972, %rd16972, %rd12636;
	
	// end inline asm
	setp.gt.u64 	%p1222, %rd16972, %rd10;
	@%p1222 bra 	$L__BB1_918;
	setp.ne.s64 	%p1223, %rd16972, %rd10;
	setp.lt.u64 	%p1224, %rd16973, %rd11;
	or.pred  	%p1225, %p1223, %p1224;
	@%p1225 bra 	$L__BB1_919;
$L__BB1_918:
	ld.const.u64 	%rd12641, [R_DEV];
	sub.s64 	%rd16975, %rd16975, %rd12641;
	ld.const.u64 	%rd12642, [R_DEV+8];
	sub.s64 	%rd16974, %rd16974, %rd12642;
	sub.s64 	%rd16973, %rd16973, %rd11;
	ld.const.u64 	%rd12644, [R_DEV+24];
	sub.s64 	%rd16972, %rd16972, %rd12644;
$L__BB1_919:
	sub.s64 	%rd12649, %rd16971, %rd12633;
	sub.s64 	%rd12650, %rd16970, %rd12634;
	sub.s64 	%rd12651, %rd16969, %rd12635;
	sub.s64 	%rd12652, %rd16968, %rd12636;
	mov.u64 	%rd16976, %rd16972;
	mov.u64 	%rd16978, %rd16974;
	mov.u64 	%rd16977, %rd16973;
	mov.u64 	%rd16979, %rd16975;
	// begin inline asm
	add.cc.u64 %rd16979, %rd16979, %rd12649;
	addc.cc.u64 %rd16978, %rd16978, %rd12650;
	addc.cc.u64 %rd16977, %rd16977, %rd12651;
	addc.u64 %rd16976, %rd16976, %rd12652;
	
	// end inline asm
	setp.gt.u64 	%p1226, %rd16976, %rd10;
	@%p1226 bra 	$L__BB1_921;
	setp.ne.s64 	%p1227, %rd16976, %rd10;
	setp.lt.u64 	%p1228, %rd16977, %rd11;
	or.pred  	%p1229, %p1227, %p1228;
	@%p1229 bra 	$L__BB1_922;
$L__BB1_921:
	ld.const.u64 	%rd12657, [R_DEV];
	sub.s64 	%rd16979, %rd16979, %rd12657;
	ld.const.u64 	%rd12658, [R_DEV+8];
	sub.s64 	%rd16978, %rd16978, %rd12658;
	sub.s64 	%rd16977, %rd16977, %rd11;
	ld.const.u64 	%rd12660, [R_DEV+24];
	sub.s64 	%rd16976, %rd16976, %rd12660;
$L__BB1_922:
	sub.s64 	%rd12665, %rd16975, %rd12649;
	sub.s64 	%rd12666, %rd16974, %rd12650;
	sub.s64 	%rd12667, %rd16973, %rd12651;
	sub.s64 	%rd12668, %rd16972, %rd12652;
	mov.u64 	%rd16981, %rd16977;
	mov.u64 	%rd16983, %rd16979;
	mov.u64 	%rd16980, %rd16976;
	mov.u64 	%rd16982, %rd16978;
	// begin inline asm
	add.cc.u64 %rd16983, %rd16983, %rd12665;
	addc.cc.u64 %rd16982, %rd16982, %rd12666;
	addc.cc.u64 %rd16981, %rd16981, %rd12667;
	addc.u64 %rd16980, %rd16980, %rd12668;
	
	// end inline asm
	setp.gt.u64 	%p1230, %rd16980, %rd10;
	@%p1230 bra 	$L__BB1_924;
	setp.ne.s64 	%p1231, %rd16980, %rd10;
	setp.lt.u64 	%p1232, %rd16981, %rd11;
	or.pred  	%p1233, %p1231, %p1232;
	@%p1233 bra 	$L__BB1_925;
$L__BB1_924:
	ld.const.u64 	%rd12673, [R_DEV];
	sub.s64 	%rd16983, %rd16983, %rd12673;
	ld.const.u64 	%rd12674, [R_DEV+8];
	sub.s64 	%rd16982, %rd16982, %rd12674;
	sub.s64 	%rd16981, %rd16981, %rd11;
	ld.const.u64 	%rd12676, [R_DEV+24];
	sub.s64 	%rd16980, %rd16980, %rd12676;
$L__BB1_925:
	sub.s64 	%rd12681, %rd16979, %rd12665;
	sub.s64 	%rd12682, %rd16978, %rd12666;
	sub.s64 	%rd12683, %rd16977, %rd12667;
	sub.s64 	%rd12684, %rd16976, %rd12668;
	mov.u64 	%rd16985, %rd16981;
	mov.u64 	%rd16987, %rd16983;
	mov.u64 	%rd16984, %rd16980;
	mov.u64 	%rd16986, %rd16982;
	// begin inline asm
	add.cc.u64 %rd16987, %rd16987, %rd12681;
	addc.cc.u64 %rd16986, %rd16986, %rd12682;
	addc.cc.u64 %rd16985, %rd16985, %rd12683;
	addc.u64 %rd16984, %rd16984, %rd12684;
	
	// end inline asm
	setp.gt.u64 	%p1234, %rd16984, %rd10;
	@%p1234 bra 	$L__BB1_927;
	setp.ne.s64 	%p1235, %rd16984, %rd10;
	setp.lt.u64 	%p1236, %rd16985, %rd11;
	or.pred  	%p1237, %p1235, %p1236;
	@%p1237 bra 	$L__BB1_928;
$L__BB1_927:
	ld.const.u64 	%rd12689, [R_DEV];
	sub.s64 	%rd16987, %rd16987, %rd12689;
	ld.const.u64 	%rd12690, [R_DEV+8];
	sub.s64 	%rd16986, %rd16986, %rd12690;
	sub.s64 	%rd16985, %rd16985, %rd11;
	ld.const.u64 	%rd12692, [R_DEV+24];
	sub.s64 	%rd16984, %rd16984, %rd12692;
$L__BB1_928:
	sub.s64 	%rd12697, %rd16983, %rd12681;
	sub.s64 	%rd12698, %rd16982, %rd12682;
	sub.s64 	%rd12699, %rd16981, %rd12683;
	sub.s64 	%rd12700, %rd16980, %rd12684;
	mov.u64 	%rd16990, %rd16986;
	mov.u64 	%rd16989, %rd16985;
	mov.u64 	%rd16991, %rd16987;
	mov.u64 	%rd16988, %rd16984;
	// begin inline asm
	add.cc.u64 %rd16991, %rd16991, %rd12697;
	addc.cc.u64 %rd16990, %rd16990, %rd12698;
	addc.cc.u64 %rd16989, %rd16989, %rd12699;
	addc.u64 %rd16988, %rd16988, %rd12700;
	
	// end inline asm
	setp.gt.u64 	%p1238, %rd16988, %rd10;
	@%p1238 bra 	$L__BB1_930;
	setp.ne.s64 	%p1239, %rd16988, %rd10;
	setp.lt.u64 	%p1240, %rd16989, %rd11;
	or.pred  	%p1241, %p1239, %p1240;
	@%p1241 bra 	$L__BB1_931;
$L__BB1_930:
	ld.const.u64 	%rd12705, [R_DEV];
	sub.s64 	%rd16991, %rd16991, %rd12705;
	ld.const.u64 	%rd12706, [R_DEV+8];
	sub.s64 	%rd16990, %rd16990, %rd12706;
	sub.s64 	%rd16989, %rd16989, %rd11;
	ld.const.u64 	%rd12708, [R_DEV+24];
	sub.s64 	%rd16988, %rd16988, %rd12708;
$L__BB1_931:
	sub.s64 	%rd12713, %rd16987, %rd12697;
	sub.s64 	%rd12714, %rd16986, %rd12698;
	sub.s64 	%rd12715, %rd16985, %rd12699;
	sub.s64 	%rd12716, %rd16984, %rd12700;
	mov.u64 	%rd16992, %rd16988;
	mov.u64 	%rd16994, %rd16990;
	mov.u64 	%rd16993, %rd16989;
	mov.u64 	%rd16995, %rd16991;
	// begin inline asm
	add.cc.u64 %rd16995, %rd16995, %rd12713;
	addc.cc.u64 %rd16994, %rd16994, %rd12714;
	addc.cc.u64 %rd16993, %rd16993, %rd12715;
	addc.u64 %rd16992, %rd16992, %rd12716;
	
	// end inline asm
	setp.gt.u64 	%p1242, %rd16992, %rd10;
	@%p1242 bra 	$L__BB1_933;
	setp.ne.s64 	%p1243, %rd16992, %rd10;
	setp.lt.u64 	%p1244, %rd16993, %rd11;
	or.pred  	%p1245, %p1243, %p1244;
	@%p1245 bra 	$L__BB1_934;
$L__BB1_933:
	ld.const.u64 	%rd12721, [R_DEV];
	sub.s64 	%rd16995, %rd16995, %rd12721;
	ld.const.u64 	%rd12722, [R_DEV+8];
	sub.s64 	%rd16994, %rd16994, %rd12722;
	sub.s64 	%rd16993, %rd16993, %rd11;
	ld.const.u64 	%rd12724, [R_DEV+24];
	sub.s64 	%rd16992, %rd16992, %rd12724;
$L__BB1_934:
	sub.s64 	%rd12729, %rd16991, %rd12713;
	sub.s64 	%rd12730, %rd16990, %rd12714;
	sub.s64 	%rd12731, %rd16989, %rd12715;
	sub.s64 	%rd12732, %rd16988, %rd12716;
	mov.u64 	%rd16997, %rd16993;
	mov.u64 	%rd16999, %rd16995;
	mov.u64 	%rd16996, %rd16992;
	mov.u64 	%rd16998, %rd16994;
	// begin inline asm
	add.cc.u64 %rd16999, %rd16999, %rd12729;
	addc.cc.u64 %rd16998, %rd16998, %rd12730;
	addc.cc.u64 %rd16997, %rd16997, %rd12731;
	addc.u64 %rd16996, %rd16996, %rd12732;
	
	// end inline asm
	setp.gt.u64 	%p1246, %rd16996, %rd10;
	@%p1246 bra 	$L__BB1_936;
	setp.ne.s64 	%p1247, %rd16996, %rd10;
	setp.lt.u64 	%p1248, %rd16997, %rd11;
	or.pred  	%p1249, %p1247, %p1248;
	@%p1249 bra 	$L__BB1_937;
$L__BB1_936:
	ld.const.u64 	%rd12737, [R_DEV];
	sub.s64 	%rd16999, %rd16999, %rd12737;
	ld.const.u64 	%rd12738, [R_DEV+8];
	sub.s64 	%rd16998, %rd16998, %rd12738;
	sub.s64 	%rd16997, %rd16997, %rd11;
	ld.const.u64 	%rd12740, [R_DEV+24];
	sub.s64 	%rd16996, %rd16996, %rd12740;
$L__BB1_937:
	sub.s64 	%rd12745, %rd16995, %rd12729;
	sub.s64 	%rd12746, %rd16994, %rd12730;
	sub.s64 	%rd12747, %rd16993, %rd12731;
	sub.s64 	%rd12748, %rd16992, %rd12732;
	mov.u64 	%rd17001, %rd16997;
	mov.u64 	%rd17003, %rd16999;
	mov.u64 	%rd17000, %rd16996;
	mov.u64 	%rd17002, %rd16998;
	// begin inline asm
	add.cc.u64 %rd17003, %rd17003, %rd12745;
	addc.cc.u64 %rd17002, %rd17002, %rd12746;
	addc.cc.u64 %rd17001, %rd17001, %rd12747;
	addc.u64 %rd17000, %rd17000, %rd12748;
	
	// end inline asm
	setp.gt.u64 	%p1250, %rd17000, %rd10;
	@%p1250 bra 	$L__BB1_939;
	setp.ne.s64 	%p1251, %rd17000, %rd10;
	setp.lt.u64 	%p1252, %rd17001, %rd11;
	or.pred  	%p1253, %p1251, %p1252;
	@%p1253 bra 	$L__BB1_940;
$L__BB1_939:
	ld.const.u64 	%rd12753, [R_DEV];
	sub.s64 	%rd17003, %rd17003, %rd12753;
	ld.const.u64 	%rd12754, [R_DEV+8];
	sub.s64 	%rd17002, %rd17002, %rd12754;
	sub.s64 	%rd17001, %rd17001, %rd11;
	ld.const.u64 	%rd12756, [R_DEV+24];
	sub.s64 	%rd17000, %rd17000, %rd12756;
$L__BB1_940:
	sub.s64 	%rd12761, %rd16999, %rd12745;
	sub.s64 	%rd12762, %rd16998, %rd12746;
	sub.s64 	%rd12763, %rd16997, %rd12747;
	sub.s64 	%rd12764, %rd16996, %rd12748;
	mov.u64 	%rd17006, %rd17002;
	mov.u64 	%rd17005, %rd17001;
	mov.u64 	%rd17007, %rd17003;
	mov.u64 	%rd17004, %rd17000;
	// begin inline asm
	add.cc.u64 %rd17007, %rd17007, %rd12761;
	addc.cc.u64 %rd17006, %rd17006, %rd12762;
	addc.cc.u64 %rd17005, %rd17005, %rd12763;
	addc.u64 %rd17004, %rd17004, %rd12764;
	
	// end inline asm
	setp.gt.u64 	%p1254, %rd17004, %rd10;
	@%p1254 bra 	$L__BB1_942;
	setp.ne.s64 	%p1255, %rd17004, %rd10;
	setp.lt.u64 	%p1256, %rd17005, %rd11;
	or.pred  	%p1257, %p1255, %p1256;
	@%p1257 bra 	$L__BB1_943;
$L__BB1_942:
	ld.const.u64 	%rd12769, [R_DEV];
	sub.s64 	%rd17007, %rd17007, %rd12769;
	ld.const.u64 	%rd12770, [R_DEV+8];
	sub.s64 	%rd17006, %rd17006, %rd12770;
	sub.s64 	%rd17005, %rd17005, %rd11;
	ld.const.u64 	%rd12772, [R_DEV+24];
	sub.s64 	%rd17004, %rd17004, %rd12772;
$L__BB1_943:
	sub.s64 	%rd12777, %rd17003, %rd12761;
	sub.s64 	%rd12778, %rd17002, %rd12762;
	sub.s64 	%rd12779, %rd17001, %rd12763;
	sub.s64 	%rd12780, %rd17000, %rd12764;
	mov.u64 	%rd17008, %rd17004;
	mov.u64 	%rd17010, %rd17006;
	mov.u64 	%rd17009, %rd17005;
	mov.u64 	%rd17011, %rd17007;
	// begin inline asm
	add.cc.u64 %rd17011, %rd17011, %rd12777;
	addc.cc.u64 %rd17010, %rd17010, %rd12778;
	addc.cc.u64 %rd17009, %rd17009, %rd12779;
	addc.u64 %rd17008, %rd17008, %rd12780;
	
	// end inline asm
	setp.gt.u64 	%p1258, %rd17008, %rd10;
	@%p1258 bra 	$L__BB1_945;
	setp.ne.s64 	%p1259, %rd17008, %rd10;
	setp.lt.u64 	%p1260, %rd17009, %rd11;
	or.pred  	%p1261, %p1259, %p1260;
	@%p1261 bra 	$L__BB1_946;
$L__BB1_945:
	ld.const.u64 	%rd12785, [R_DEV];
	sub.s64 	%rd17011, %rd17011, %rd12785;
	ld.const.u64 	%rd12786, [R_DEV+8];
	sub.s64 	%rd17010, %rd17010, %rd12786;
	sub.s64 	%rd17009, %rd17009, %rd11;
	ld.const.u64 	%rd12788, [R_DEV+24];
	sub.s64 	%rd17008, %rd17008, %rd12788;
$L__BB1_946:
	sub.s64 	%rd12793, %rd17007, %rd12777;
	sub.s64 	%rd12794, %rd17006, %rd12778;
	sub.s64 	%rd12795, %rd17005, %rd12779;
	sub.s64 	%rd12796, %rd17004, %rd12780;
	mov.u64 	%rd17013, %rd17009;
	mov.u64 	%rd17015, %rd17011;
	mov.u64 	%rd17012, %rd17008;
	mov.u64 	%rd17014, %rd17010;
	// begin inline asm
	add.cc.u64 %rd17015, %rd17015, %rd12793;
	addc.cc.u64 %rd17014, %rd17014, %rd12794;
	addc.cc.u64 %rd17013, %rd17013, %rd12795;
	addc.u64 %rd17012, %rd17012, %rd12796;
	
	// end inline asm
	setp.gt.u64 	%p1262, %rd17012, %rd10;
	@%p1262 bra 	$L__BB1_948;
	setp.ne.s64 	%p1263, %rd17012, %rd10;
	setp.lt.u64 	%p1264, %rd17013, %rd11;
	or.pred  	%p1265, %p1263, %p1264;
	@%p1265 bra 	$L__BB1_949;
$L__BB1_948:
	ld.const.u64 	%rd12801, [R_DEV];
	sub.s64 	%rd17015, %rd17015, %rd12801;
	ld.const.u64 	%rd12802, [R_DEV+8];
	sub.s64 	%rd17014, %rd17014, %rd12802;
	sub.s64 	%rd17013, %rd17013, %rd11;
	ld.const.u64 	%rd12804, [R_DEV+24];
	sub.s64 	%rd17012, %rd17012, %rd12804;
$L__BB1_949:
	sub.s64 	%rd12809, %rd17011, %rd12793;
	sub.s64 	%rd12810, %rd17010, %rd12794;
	sub.s64 	%rd12811, %rd17009, %rd12795;
	sub.s64 	%rd12812, %rd17008, %rd12796;
	mov.u64 	%rd17017, %rd17013;
	mov.u64 	%rd17019, %rd17015;
	mov.u64 	%rd17016, %rd17012;
	mov.u64 	%rd17018, %rd17014;
	// begin inline asm
	add.cc.u64 %rd17019, %rd17019, %rd12809;
	addc.cc.u64 %rd17018, %rd17018, %rd12810;
	addc.cc.u64 %rd17017, %rd17017, %rd12811;
	addc.u64 %rd17016, %rd17016, %rd12812;
	
	// end inline asm
	setp.gt.u64 	%p1266, %rd17016, %rd10;
	@%p1266 bra 	$L__BB1_951;
	setp.ne.s64 	%p1267, %rd17016, %rd10;
	setp.lt.u64 	%p1268, %rd17017, %rd11;
	or.pred  	%p1269, %p1267, %p1268;
	@%p1269 bra 	$L__BB1_952;
$L__BB1_951:
	ld.const.u64 	%rd12817, [R_DEV];
	sub.s64 	%rd17019, %rd17019, %rd12817;
	ld.const.u64 	%rd12818, [R_DEV+8];
	sub.s64 	%rd17018, %rd17018, %rd12818;
	sub.s64 	%rd17017, %rd17017, %rd11;
	ld.const.u64 	%rd12820, [R_DEV+24];
	sub.s64 	%rd17016, %rd17016, %rd12820;
$L__BB1_952:
	sub.s64 	%rd12825, %rd17015, %rd12809;
	sub.s64 	%rd12826, %rd17014, %rd12810;
	sub.s64 	%rd12827, %rd17013, %rd12811;
	sub.s64 	%rd12828, %rd17012, %rd12812;
	mov.u64 	%rd17022, %rd17018;
	mov.u64 	%rd17021, %rd17017;
	mov.u64 	%rd17023, %rd17019;
	mov.u64 	%rd17020, %rd17016;
	// begin inline asm
	add.cc.u64 %rd17023, %rd17023, %rd12825;
	addc.cc.u64 %rd17022, %rd17022, %rd12826;
	addc.cc.u64 %rd17021, %rd17021, %rd12827;
	addc.u64 %rd17020, %rd17020, %rd12828;
	
	// end inline asm
	setp.gt.u64 	%p1270, %rd17020, %rd10;
	@%p1270 bra 	$L__BB1_954;
	setp.ne.s64 	%p1271, %rd17020, %rd10;
	setp.lt.u64 	%p1272, %rd17021, %rd11;
	or.pred  	%p1273, %p1271, %p1272;
	@%p1273 bra 	$L__BB1_955;
$L__BB1_954:
	ld.const.u64 	%rd12833, [R_DEV];
	sub.s64 	%rd17023, %rd17023, %rd12833;
	ld.const.u64 	%rd12834, [R_DEV+8];
	sub.s64 	%rd17022, %rd17022, %rd12834;
	sub.s64 	%rd17021, %rd17021, %rd11;
	ld.const.u64 	%rd12836, [R_DEV+24];
	sub.s64 	%rd17020, %rd17020, %rd12836;
$L__BB1_955:
	sub.s64 	%rd12841, %rd17019, %rd12825;
	sub.s64 	%rd12842, %rd17018, %rd12826;
	sub.s64 	%rd12843, %rd17017, %rd12827;
	sub.s64 	%rd12844, %rd17016, %rd12828;
	mov.u64 	%rd17024, %rd17020;
	mov.u64 	%rd17026, %rd17022;
	mov.u64 	%rd17025, %rd17021;
	mov.u64 	%rd17027, %rd17023;
	// begin inline asm
	add.cc.u64 %rd17027, %rd17027, %rd12841;
	addc.cc.u64 %rd17026, %rd17026, %rd12842;
	addc.cc.u64 %rd17025, %rd17025, %rd12843;
	addc.u64 %rd17024, %rd17024, %rd12844;
	
	// end inline asm
	setp.gt.u64 	%p1274, %rd17024, %rd10;
	@%p1274 bra 	$L__BB1_957;
	setp.ne.s64 	%p1275, %rd17024, %rd10;
	setp.lt.u64 	%p1276, %rd17025, %rd11;
	or.pred  	%p1277, %p1275, %p1276;
	@%p1277 bra 	$L__BB1_958;
$L__BB1_957:
	ld.const.u64 	%rd12849, [R_DEV];
	sub.s64 	%rd17027, %rd17027, %rd12849;
	ld.const.u64 	%rd12850, [R_DEV+8];
	sub.s64 	%rd17026, %rd17026, %rd12850;
	sub.s64 	%rd17025, %rd17025, %rd11;
	ld.const.u64 	%rd12852, [R_DEV+24];
	sub.s64 	%rd17024, %rd17024, %rd12852;
$L__BB1_958:
	sub.s64 	%rd12857, %rd17023, %rd12841;
	sub.s64 	%rd12858, %rd17022, %rd12842;
	sub.s64 	%rd12859, %rd17021, %rd12843;
	sub.s64 	%rd12860, %rd17020, %rd12844;
	mov.u64 	%rd17029, %rd17025;
	mov.u64 	%rd17031, %rd17027;
	mov.u64 	%rd17028, %rd17024;
	mov.u64 	%rd17030, %rd17026;
	// begin inline asm
	add.cc.u64 %rd17031, %rd17031, %rd12857;
	addc.cc.u64 %rd17030, %rd17030, %rd12858;
	addc.cc.u64 %rd17029, %rd17029, %rd12859;
	addc.u64 %rd17028, %rd17028, %rd12860;
	
	// end inline asm
	setp.gt.u64 	%p1278, %rd17028, %rd10;
	@%p1278 bra 	$L__BB1_960;
	setp.ne.s64 	%p1279, %rd17028, %rd10;
	setp.lt.u64 	%p1280, %rd17029, %rd11;
	or.pred  	%p1281, %p1279, %p1280;
	@%p1281 bra 	$L__BB1_961;
$L__BB1_960:
	ld.const.u64 	%rd12865, [R_DEV];
	sub.s64 	%rd17031, %rd17031, %rd12865;
	ld.const.u64 	%rd12866, [R_DEV+8];
	sub.s64 	%rd17030, %rd17030, %rd12866;
	sub.s64 	%rd17029, %rd17029, %rd11;
	ld.const.u64 	%rd12868, [R_DEV+24];
	sub.s64 	%rd17028, %rd17028, %rd12868;
$L__BB1_961:
	sub.s64 	%rd12873, %rd17027, %rd12857;
	sub.s64 	%rd12874, %rd17026, %rd12858;
	sub.s64 	%rd12875, %rd17025, %rd12859;
	sub.s64 	%rd12876, %rd17024, %rd12860;
	mov.u64 	%rd17033, %rd17029;
	mov.u64 	%rd17035, %rd17031;
	mov.u64 	%rd17032, %rd17028;
	mov.u64 	%rd17034, %rd17030;
	// begin inline asm
	add.cc.u64 %rd17035, %rd17035, %rd12873;
	addc.cc.u64 %rd17034, %rd17034, %rd12874;
	addc.cc.u64 %rd17033, %rd17033, %rd12875;
	addc.u64 %rd17032, %rd17032, %rd12876;
	
	// end inline asm
	setp.gt.u64 	%p1282, %rd17032, %rd10;
	@%p1282 bra 	$L__BB1_963;
	setp.ne.s64 	%p1283, %rd17032, %rd10;
	setp.lt.u64 	%p1284, %rd17033, %rd11;
	or.pred  	%p1285, %p1283, %p1284;
	@%p1285 bra 	$L__BB1_964;
$L__BB1_963:
	ld.const.u64 	%rd12881, [R_DEV];
	sub.s64 	%rd17035, %rd17035, %rd12881;
	ld.const.u64 	%rd12882, [R_DEV+8];
	sub.s64 	%rd17034, %rd17034, %rd12882;
	sub.s64 	%rd17033, %rd17033, %rd11;
	ld.const.u64 	%rd12884, [R_DEV+24];
	sub.s64 	%rd17032, %rd17032, %rd12884;
$L__BB1_964:
	sub.s64 	%rd12889, %rd17031, %rd12873;
	sub.s64 	%rd12890, %rd17030, %rd12874;
	sub.s64 	%rd12891, %rd17029, %rd12875;
	sub.s64 	%rd12892, %rd17028, %rd12876;
	mov.u64 	%rd17038, %rd17034;
	mov.u64 	%rd17037, %rd17033;
	mov.u64 	%rd17039, %rd17035;
	mov.u64 	%rd17036, %rd17032;
	// begin inline asm
	add.cc.u64 %rd17039, %rd17039, %rd12889;
	addc.cc.u64 %rd17038, %rd17038, %rd12890;
	addc.cc.u64 %rd17037, %rd17037, %rd12891;
	addc.u64 %rd17036, %rd17036, %rd12892;
	
	// end inline asm
	setp.gt.u64 	%p1286, %rd17036, %rd10;
	@%p1286 bra 	$L__BB1_966;
	setp.ne.s64 	%p1287, %rd17036, %rd10;
	setp.lt.u64 	%p1288, %rd17037, %rd11;
	or.pred  	%p1289, %p1287, %p1288;
	@%p1289 bra 	$L__BB1_967;
$L__BB1_966:
	ld.const.u64 	%rd12897, [R_DEV];
	sub.s64 	%rd17039, %rd17039, %rd12897;
	ld.const.u64 	%rd12898, [R_DEV+8];
	sub.s64 	%rd17038, %rd17038, %rd12898;
	sub.s64 	%rd17037, %rd17037, %rd11;
	ld.const.u64 	%rd12900, [R_DEV+24];
	sub.s64 	%rd17036, %rd17036, %rd12900;
$L__BB1_967:
	sub.s64 	%rd12905, %rd17035, %rd12889;
	sub.s64 	%rd12906, %rd17034, %rd12890;
	sub.s64 	%rd12907, %rd17033, %rd12891;
	sub.s64 	%rd12908, %rd17032, %rd12892;
	mov.u64 	%rd17040, %rd17036;
	mov.u64 	%rd17042, %rd17038;
	mov.u64 	%rd17041, %rd17037;
	mov.u64 	%rd17043, %rd17039;
	// begin inline asm
	add.cc.u64 %rd17043, %rd17043, %rd12905;
	addc.cc.u64 %rd17042, %rd17042, %rd12906;
	addc.cc.u64 %rd17041, %rd17041, %rd12907;
	addc.u64 %rd17040, %rd17040, %rd12908;
	
	// end inline asm
	setp.gt.u64 	%p1290, %rd17040, %rd10;
	@%p1290 bra 	$L__BB1_969;
	setp.ne.s64 	%p1291, %rd17040, %rd10;
	setp.lt.u64 	%p1292, %rd17041, %rd11;
	or.pred  	%p1293, %p1291, %p1292;
	@%p1293 bra 	$L__BB1_970;
$L__BB1_969:
	ld.const.u64 	%rd12913, [R_DEV];
	sub.s64 	%rd17043, %rd17043, %rd12913;
	ld.const.u64 	%rd12914, [R_DEV+8];
	sub.s64 	%rd17042, %rd17042, %rd12914;
	sub.s64 	%rd17041, %rd17041, %rd11;
	ld.const.u64 	%rd12916, [R_DEV+24];
	sub.s64 	%rd17040, %rd17040, %rd12916;
$L__BB1_970:
	sub.s64 	%rd12921, %rd17039, %rd12905;
	sub.s64 	%rd12922, %rd17038, %rd12906;
	sub.s64 	%rd12923, %rd17037, %rd12907;
	sub.s64 	%rd12924, %rd17036, %rd12908;
	mov.u64 	%rd17045, %rd17041;
	mov.u64 	%rd17047, %rd17043;
	mov.u64 	%rd17044, %rd17040;
	mov.u64 	%rd17046, %rd17042;
	// begin inline asm
	add.cc.u64 %rd17047, %rd17047, %rd12921;
	addc.cc.u64 %rd17046, %rd17046, %rd12922;
	addc.cc.u64 %rd17045, %rd17045, %rd12923;
	addc.u64 %rd17044, %rd17044, %rd12924;
	
	// end inline asm
	setp.gt.u64 	%p1294, %rd17044, %rd10;
	@%p1294 bra 	$L__BB1_972;
	setp.ne.s64 	%p1295, %rd17044, %rd10;
	setp.lt.u64 	%p1296, %rd17045, %rd11;
	or.pred  	%p1297, %p1295, %p1296;
	@%p1297 bra 	$L__BB1_973;
$L__BB1_972:
	ld.const.u64 	%rd12929, [R_DEV];
	sub.s64 	%rd17047, %rd17047, %rd12929;
	ld.const.u64 	%rd12930, [R_DEV+8];
	sub.s64 	%rd17046, %rd17046, %rd12930;
	sub.s64 	%rd17045, %rd17045, %rd11;
	ld.const.u64 	%rd12932, [R_DEV+24];
	sub.s64 	%rd17044, %rd17044, %rd12932;
$L__BB1_973:
	sub.s64 	%rd12937, %rd17043, %rd12921;
	sub.s64 	%rd12938, %rd17042, %rd12922;
	sub.s64 	%rd12939, %rd17041, %rd12923;
	sub.s64 	%rd12940, %rd17040, %rd12924;
	mov.u64 	%rd17049, %rd17045;
	mov.u64 	%rd17051, %rd17047;
	mov.u64 	%rd17048, %rd17044;
	mov.u64 	%rd17050, %rd17046;
	// begin inline asm
	add.cc.u64 %rd17051, %rd17051, %rd12937;
	addc.cc.u64 %rd17050, %rd17050, %rd12938;
	addc.cc.u64 %rd17049, %rd17049, %rd12939;
	addc.u64 %rd17048, %rd17048, %rd12940;
	
	// end inline asm
	setp.gt.u64 	%p1298, %rd17048, %rd10;
	@%p1298 bra 	$L__BB1_975;
	setp.ne.s64 	%p1299, %rd17048, %rd10;
	setp.lt.u64 	%p1300, %rd17049, %rd11;
	or.pred  	%p1301, %p1299, %p1300;
	@%p1301 bra 	$L__BB1_976;
$L__BB1_975:
	ld.const.u64 	%rd12945, [R_DEV];
	sub.s64 	%rd17051, %rd17051, %rd12945;
	ld.const.u64 	%rd12946, [R_DEV+8];
	sub.s64 	%rd17050, %rd17050, %rd12946;
	sub.s64 	%rd17049, %rd17049, %rd11;
	ld.const.u64 	%rd12948, [R_DEV+24];
	sub.s64 	%rd17048, %rd17048, %rd12948;
$L__BB1_976:
	sub.s64 	%rd12953, %rd17047, %rd12937;
	sub.s64 	%rd12954, %rd17046, %rd12938;
	sub.s64 	%rd12955, %rd17045, %rd12939;
	sub.s64 	%rd12956, %rd17044, %rd12940;
	mov.u64 	%rd17054, %rd17050;
	mov.u64 	%rd17053, %rd17049;
	mov.u64 	%rd17055, %rd17051;
	mov.u64 	%rd17052, %rd17048;
	// begin inline asm
	add.cc.u64 %rd17055, %rd17055, %rd12953;
	addc.cc.u64 %rd17054, %rd17054, %rd12954;
	addc.cc.u64 %rd17053, %rd17053, %rd12955;
	addc.u64 %rd17052, %rd17052, %rd12956;
	
	// end inline asm
	setp.gt.u64 	%p1302, %rd17052, %rd10;
	@%p1302 bra 	$L__BB1_978;
	setp.ne.s64 	%p1303, %rd17052, %rd10;
	setp.lt.u64 	%p1304, %rd17053, %rd11;
	or.pred  	%p1305, %p1303, %p1304;
	@%p1305 bra 	$L__BB1_979;
$L__BB1_978:
	ld.const.u64 	%rd12961, [R_DEV];
	sub.s64 	%rd17055, %rd17055, %rd12961;
	ld.const.u64 	%rd12962, [R_DEV+8];
	sub.s64 	%rd17054, %rd17054, %rd12962;
	sub.s64 	%rd17053, %rd17053, %rd11;
	ld.const.u64 	%rd12964, [R_DEV+24];
	sub.s64 	%rd17052, %rd17052, %rd12964;
$L__BB1_979:
	sub.s64 	%rd12969, %rd17051, %rd12953;
	sub.s64 	%rd12970, %rd17050, %rd12954;
	sub.s64 	%rd12971, %rd17049, %rd12955;
	sub.s64 	%rd12972, %rd17048, %rd12956;
	mov.u64 	%rd17056, %rd17052;
	mov.u64 	%rd17058, %rd17054;
	mov.u64 	%rd17057, %rd17053;
	mov.u64 	%rd17059, %rd17055;
	// begin inline asm
	add.cc.u64 %rd17059, %rd17059, %rd12969;
	addc.cc.u64 %rd17058, %rd17058, %rd12970;
	addc.cc.u64 %rd17057, %rd17057, %rd12971;
	addc.u64 %rd17056, %rd17056, %rd12972;
	
	// end inline asm
	setp.gt.u64 	%p1306, %rd17056, %rd10;
	@%p1306 bra 	$L__BB1_981;
	setp.ne.s64 	%p1307, %rd17056, %rd10;
	setp.lt.u64 	%p1308, %rd17057, %rd11;
	or.pred  	%p1309, %p1307, %p1308;
	@%p1309 bra 	$L__BB1_982;
$L__BB1_981:
	ld.const.u64 	%rd12977, [R_DEV];
	sub.s64 	%rd17059, %rd17059, %rd12977;
	ld.const.u64 	%rd12978, [R_DEV+8];
	sub.s64 	%rd17058, %rd17058, %rd12978;
	sub.s64 	%rd17057, %rd17057, %rd11;
	ld.const.u64 	%rd12980, [R_DEV+24];
	sub.s64 	%rd17056, %rd17056, %rd12980;
$L__BB1_982:
	sub.s64 	%rd12985, %rd17055, %rd12969;
	sub.s64 	%rd12986, %rd17054, %rd12970;
	sub.s64 	%rd12987, %rd17053, %rd12971;
	sub.s64 	%rd12988, %rd17052, %rd12972;
	mov.u64 	%rd17061, %rd17057;
	mov.u64 	%rd17063, %rd17059;
	mov.u64 	%rd17060, %rd17056;
	mov.u64 	%rd17062, %rd17058;
	// begin inline asm
	add.cc.u64 %rd17063, %rd17063, %rd12985;
	addc.cc.u64 %rd17062, %rd17062, %rd12986;
	addc.cc.u64 %rd17061, %rd17061, %rd12987;
	addc.u64 %rd17060, %rd17060, %rd12988;
	
	// end inline asm
	setp.gt.u64 	%p1310, %rd17060, %rd10;
	@%p1310 bra 	$L__BB1_984;
	setp.ne.s64 	%p1311, %rd17060, %rd10;
	setp.lt.u64 	%p1312, %rd17061, %rd11;
	or.pred  	%p1313, %p1311, %p1312;
	@%p1313 bra 	$L__BB1_985;
$L__BB1_984:
	ld.const.u64 	%rd12993, [R_DEV];
	sub.s64 	%rd17063, %rd17063, %rd12993;
	ld.const.u64 	%rd12994, [R_DEV+8];
	sub.s64 	%rd17062, %rd17062, %rd12994;
	sub.s64 	%rd17061, %rd17061, %rd11;
	ld.const.u64 	%rd12996, [R_DEV+24];
	sub.s64 	%rd17060, %rd17060, %rd12996;
$L__BB1_985:
	sub.s64 	%rd13001, %rd17059, %rd12985;
	sub.s64 	%rd13002, %rd17058, %rd12986;
	sub.s64 	%rd13003, %rd17057, %rd12987;
	sub.s64 	%rd13004, %rd17056, %rd12988;
	mov.u64 	%rd17065, %rd17061;
	mov.u64 	%rd17067, %rd17063;
	mov.u64 	%rd17064, %rd17060;
	mov.u64 	%rd17066, %rd17062;
	// begin inline asm
	add.cc.u64 %rd17067, %rd17067, %rd13001;
	addc.cc.u64 %rd17066, %rd17066, %rd13002;
	addc.cc.u64 %rd17065, %rd17065, %rd13003;
	addc.u64 %rd17064, %rd17064, %rd13004;
	
	// end inline asm
	setp.gt.u64 	%p1314, %rd17064, %rd10;
	@%p1314 bra 	$L__BB1_987;
	setp.ne.s64 	%p1315, %rd17064, %rd10;
	setp.lt.u64 	%p1316, %rd17065, %rd11;
	or.pred  	%p1317, %p1315, %p1316;
	@%p1317 bra 	$L__BB1_988;
$L__BB1_987:
	ld.const.u64 	%rd13009, [R_DEV];
	sub.s64 	%rd17067, %rd17067, %rd13009;
	ld.const.u64 	%rd13010, [R_DEV+8];
	sub.s64 	%rd17066, %rd17066, %rd13010;
	sub.s64 	%rd17065, %rd17065, %rd11;
	ld.const.u64 	%rd13012, [R_DEV+24];
	sub.s64 	%rd17064, %rd17064, %rd13012;
$L__BB1_988:
	sub.s64 	%rd13017, %rd17063, %rd13001;
	sub.s64 	%rd13018, %rd17062, %rd13002;
	sub.s64 	%rd13019, %rd17061, %rd13003;
	sub.s64 	%rd13020, %rd17060, %rd13004;
	mov.u64 	%rd17070, %rd17066;
	mov.u64 	%rd17069, %rd17065;
	mov.u64 	%rd17071, %rd17067;
	mov.u64 	%rd17068, %rd17064;
	// begin inline asm
	add.cc.u64 %rd17071, %rd17071, %rd13017;
	addc.cc.u64 %rd17070, %rd17070, %rd13018;
	addc.cc.u64 %rd17069, %rd17069, %rd13019;
	addc.u64 %rd17068, %rd17068, %rd13020;
	
	// end inline asm
	setp.gt.u64 	%p1318, %rd17068, %rd10;
	@%p1318 bra 	$L__BB1_990;
	setp.ne.s64 	%p1319, %rd17068, %rd10;
	setp.lt.u64 	%p1320, %rd17069, %rd11;
	or.pred  	%p1321, %p1319, %p1320;
	@%p1321 bra 	$L__BB1_991;
$L__BB1_990:
	ld.const.u64 	%rd13025, [R_DEV];
	sub.s64 	%rd17071, %rd17071, %rd13025;
	ld.const.u64 	%rd13026, [R_DEV+8];
	sub.s64 	%rd17070, %rd17070, %rd13026;
	sub.s64 	%rd17069, %rd17069, %rd11;
	ld.const.u64 	%rd13028, [R_DEV+24];
	sub.s64 	%rd17068, %rd17068, %rd13028;
$L__BB1_991:
	sub.s64 	%rd13033, %rd17067, %rd13017;
	sub.s64 	%rd13034, %rd17066, %rd13018;
	sub.s64 	%rd13035, %rd17065, %rd13019;
	sub.s64 	%rd13036, %rd17064, %rd13020;
	mov.u64 	%rd17072, %rd17068;
	mov.u64 	%rd17074, %rd17070;
	mov.u64 	%rd17073, %rd17069;
	mov.u64 	%rd17075, %rd17071;
	// begin inline asm
	add.cc.u64 %rd17075, %rd17075, %rd13033;
	addc.cc.u64 %rd17074, %rd17074, %rd13034;
	addc.cc.u64 %rd17073, %rd17073, %rd13035;
	addc.u64 %rd17072, %rd17072, %rd13036;
	
	// end inline asm
	setp.gt.u64 	%p1322, %rd17072, %rd10;
	@%p1322 bra 	$L__BB1_993;
	setp.ne.s64 	%p1323, %rd17072, %rd10;
	setp.lt.u64 	%p1324, %rd17073, %rd11;
	or.pred  	%p1325, %p1323, %p1324;
	@%p1325 bra 	$L__BB1_994;
$L__BB1_993:
	ld.const.u64 	%rd13041, [R_DEV];
	sub.s64 	%rd17075, %rd17075, %rd13041;
	ld.const.u64 	%rd13042, [R_DEV+8];
	sub.s64 	%rd17074, %rd17074, %rd13042;
	sub.s64 	%rd17073, %rd17073, %rd11;
	ld.const.u64 	%rd13044, [R_DEV+24];
	sub.s64 	%rd17072, %rd17072, %rd13044;
$L__BB1_994:
	sub.s64 	%rd13049, %rd17071, %rd13033;
	sub.s64 	%rd13050, %rd17070, %rd13034;
	sub.s64 	%rd13051, %rd17069, %rd13035;
	sub.s64 	%rd13052, %rd17068, %rd13036;
	mov.u64 	%rd17077, %rd17073;
	mov.u64 	%rd17079, %rd17075;
	mov.u64 	%rd17076, %rd17072;
	mov.u64 	%rd17078, %rd17074;
	// begin inline asm
	add.cc.u64 %rd17079, %rd17079, %rd13049;
	addc.cc.u64 %rd17078, %rd17078, %rd13050;
	addc.cc.u64 %rd17077, %rd17077, %rd13051;
	addc.u64 %rd17076, %rd17076, %rd13052;
	
	// end inline asm
	setp.gt.u64 	%p1326, %rd17076, %rd10;
	@%p1326 bra 	$L__BB1_996;
	setp.ne.s64 	%p1327, %rd17076, %rd10;
	setp.lt.u64 	%p1328, %rd17077, %rd11;
	or.pred  	%p1329, %p1327, %p1328;
	@%p1329 bra 	$L__BB1_997;
$L__BB1_996:
	ld.const.u64 	%rd13057, [R_DEV];
	sub.s64 	%rd17079, %rd17079, %rd13057;
	ld.const.u64 	%rd13058, [R_DEV+8];
	sub.s64 	%rd17078, %rd17078, %rd13058;
	sub.s64 	%rd17077, %rd17077, %rd11;
	ld.const.u64 	%rd13060, [R_DEV+24];
	sub.s64 	%rd17076, %rd17076, %rd13060;
$L__BB1_997:
	sub.s64 	%rd13065, %rd17075, %rd13049;
	sub.s64 	%rd13066, %rd17074, %rd13050;
	sub.s64 	%rd13067, %rd17073, %rd13051;
	sub.s64 	%rd13068, %rd17072, %rd13052;
	mov.u64 	%rd17081, %rd17077;
	mov.u64 	%rd17083, %rd17079;
	mov.u64 	%rd17080, %rd17076;
	mov.u64 	%rd17082, %rd17078;
	// begin inline asm
	add.cc.u64 %rd17083, %rd17083, %rd13065;
	addc.cc.u64 %rd17082, %rd17082, %rd13066;
	addc.cc.u64 %rd17081, %rd17081, %rd13067;
	addc.u64 %rd17080, %rd17080, %rd13068;
	
	// end inline asm
	setp.gt.u64 	%p1330, %rd17080, %rd10;
	@%p1330 bra 	$L__BB1_999;
	setp.ne.s64 	%p1331, %rd17080, %rd10;
	setp.lt.u64 	%p1332, %rd17081, %rd11;
	or.pred  	%p1333, %p1331, %p1332;
	@%p1333 bra 	$L__BB1_1000;
$L__BB1_999:
	ld.const.u64 	%rd13073, [R_DEV];
	sub.s64 	%rd17083, %rd17083, %rd13073;
	ld.const.u64 	%rd13074, [R_DEV+8];
	sub.s64 	%rd17082, %rd17082, %rd13074;
	sub.s64 	%rd17081, %rd17081, %rd11;
	ld.const.u64 	%rd13076, [R_DEV+24];
	sub.s64 	%rd17080, %rd17080, %rd13076;
$L__BB1_1000:
	sub.s64 	%rd13081, %rd17079, %rd13065;
	sub.s64 	%rd13082, %rd17078, %rd13066;
	sub.s64 	%rd13083, %rd17077, %rd13067;
	sub.s64 	%rd13084, %rd17076, %rd13068;
	mov.u64 	%rd17086, %rd17082;
	mov.u64 	%rd17085, %rd17081;
	mov.u64 	%rd17087, %rd17083;
	mov.u64 	%rd17084, %rd17080;
	// begin inline asm
	add.cc.u64 %rd17087, %rd17087, %rd13081;
	addc.cc.u64 %rd17086, %rd17086, %rd13082;
	addc.cc.u64 %rd17085, %rd17085, %rd13083;
	addc.u64 %rd17084, %rd17084, %rd13084;
	
	// end inline asm
	setp.gt.u64 	%p1334, %rd17084, %rd10;
	@%p1334 bra 	$L__BB1_1002;
	setp.ne.s64 	%p1335, %rd17084, %rd10;
	setp.lt.u64 	%p1336, %rd17085, %rd11;
	or.pred  	%p1337, %p1335, %p1336;
	@%p1337 bra 	$L__BB1_1003;
$L__BB1_1002:
	ld.const.u64 	%rd13089, [R_DEV];
	sub.s64 	%rd17087, %rd17087, %rd13089;
	ld.const.u64 	%rd13090, [R_DEV+8];
	sub.s64 	%rd17086, %rd17086, %rd13090;
	sub.s64 	%rd17085, %rd17085, %rd11;
	ld.const.u64 	%rd13092, [R_DEV+24];
	sub.s64 	%rd17084, %rd17084, %rd13092;
$L__BB1_1003:
	sub.s64 	%rd13097, %rd17083, %rd13081;
	sub.s64 	%rd13098, %rd17082, %rd13082;
	sub.s64 	%rd13099, %rd17081, %rd13083;
	sub.s64 	%rd13100, %rd17080, %rd13084;
	mov.u64 	%rd17088, %rd17084;
	mov.u64 	%rd17090, %rd17086;
	mov.u64 	%rd17089, %rd17085;
	mov.u64 	%rd17091, %rd17087;
	// begin inline asm
	add.cc.u64 %rd17091, %rd17091, %rd13097;
	addc.cc.u64 %rd17090, %rd17090, %rd13098;
	addc.cc.u64 %rd17089, %rd17089, %rd13099;
	addc.u64 %rd17088, %rd17088, %rd13100;
	
	// end inline asm
	setp.gt.u64 	%p1338, %rd17088, %rd10;
	@%p1338 bra 	$L__BB1_1005;
	setp.ne.s64 	%p1339, %rd17088, %rd10;
	setp.lt.u64 	%p1340, %rd17089, %rd11;
	or.pred  	%p1341, %p1339, %p1340;
	@%p1341 bra 	$L__BB1_1006;
$L__BB1_1005:
	ld.const.u64 	%rd13105, [R_DEV];
	sub.s64 	%rd17091, %rd17091, %rd13105;
	ld.const.u64 	%rd13106, [R_DEV+8];
	sub.s64 	%rd17090, %rd17090, %rd13106;
	sub.s64 	%rd17089, %rd17089, %rd11;
	ld.const.u64 	%rd13108, [R_DEV+24];
	sub.s64 	%rd17088, %rd17088, %rd13108;
$L__BB1_1006:
	sub.s64 	%rd13113, %rd17087, %rd13097;
	sub.s64 	%rd13114, %rd17086, %rd13098;
	sub.s64 	%rd13115, %rd17085, %rd13099;
	sub.s64 	%rd13116, %rd17084, %rd13100;
	mov.u64 	%rd17093, %rd17089;
	mov.u64 	%rd17095, %rd17091;
	mov.u64 	%rd17092, %rd17088;
	mov.u64 	%rd17094, %rd17090;
	// begin inline asm
	add.cc.u64 %rd17095, %rd17095, %rd13113;
	addc.cc.u64 %rd17094, %rd17094, %rd13114;
	addc.cc.u64 %rd17093, %rd17093, %rd13115;
	addc.u64 %rd17092, %rd17092, %rd13116;
	
	// end inline asm
	setp.gt.u64 	%p1342, %rd17092, %rd10;
	@%p1342 bra 	$L__BB1_1008;
	setp.ne.s64 	%p1343, %rd17092, %rd10;
	setp.lt.u64 	%p1344, %rd17093, %rd11;
	or.pred  	%p1345, %p1343, %p1344;
	@%p1345 bra 	$L__BB1_1009;
$L__BB1_1008:
	ld.const.u64 	%rd13121, [R_DEV];
	sub.s64 	%rd17095, %rd17095, %rd13121;
	ld.const.u64 	%rd13122, [R_DEV+8];
	sub.s64 	%rd17094, %rd17094, %rd13122;
	sub.s64 	%rd17093, %rd17093, %rd11;
	ld.const.u64 	%rd13124, [R_DEV+24];
	sub.s64 	%rd17092, %rd17092, %rd13124;
$L__BB1_1009:
	sub.s64 	%rd13129, %rd17091, %rd13113;
	sub.s64 	%rd13130, %rd17090, %rd13114;
	sub.s64 	%rd13131, %rd17089, %rd13115;
	sub.s64 	%rd13132, %rd17088, %rd13116;
	mov.u64 	%rd17097, %rd17093;
	mov.u64 	%rd17099, %rd17095;
	mov.u64 	%rd17096, %rd17092;
	mov.u64 	%rd17098, %rd17094;
	// begin inline asm
	add.cc.u64 %rd17099, %rd17099, %rd13129;
	addc.cc.u64 %rd17098, %rd17098, %rd13130;
	addc.cc.u64 %rd17097, %rd17097, %rd13131;
	addc.u64 %rd17096, %rd17096, %rd13132;
	
	// end inline asm
	setp.gt.u64 	%p1346, %rd17096, %rd10;
	@%p1346 bra 	$L__BB1_1011;
	setp.ne.s64 	%p1347, %rd17096, %rd10;
	setp.lt.u64 	%p1348, %rd17097, %rd11;
	or.pred  	%p1349, %p1347, %p1348;
	@%p1349 bra 	$L__BB1_1012;
$L__BB1_1011:
	ld.const.u64 	%rd13137, [R_DEV];
	sub.s64 	%rd17099, %rd17099, %rd13137;
	ld.const.u64 	%rd13138, [R_DEV+8];
	sub.s64 	%rd17098, %rd17098, %rd13138;
	sub.s64 	%rd17097, %rd17097, %rd11;
	ld.const.u64 	%rd13140, [R_DEV+24];
	sub.s64 	%rd17096, %rd17096, %rd13140;
$L__BB1_1012:
	sub.s64 	%rd13145, %rd17095, %rd13129;
	sub.s64 	%rd13146, %rd17094, %rd13130;
	sub.s64 	%rd13147, %rd17093, %rd13131;
	sub.s64 	%rd13148, %rd17092, %rd13132;
	mov.u64 	%rd17102, %rd17098;
	mov.u64 	%rd17101, %rd17097;
	mov.u64 	%rd17103, %rd17099;
	mov.u64 	%rd17100, %rd17096;
	// begin inline asm
	add.cc.u64 %rd17103, %rd17103, %rd13145;
	addc.cc.u64 %rd17102, %rd17102, %rd13146;
	addc.cc.u64 %rd17101, %rd17101, %rd13147;
	addc.u64 %rd17100, %rd17100, %rd13148;
	
	// end inline asm
	setp.gt.u64 	%p1350, %rd17100, %rd10;
	@%p1350 bra 	$L__BB1_1014;
	setp.ne.s64 	%p1351, %rd17100, %rd10;
	setp.lt.u64 	%p1352, %rd17101, %rd11;
	or.pred  	%p1353, %p1351, %p1352;
	@%p1353 bra 	$L__BB1_1015;
$L__BB1_1014:
	ld.const.u64 	%rd13153, [R_DEV];
	sub.s64 	%rd17103, %rd17103, %rd13153;
	ld.const.u64 	%rd13154, [R_DEV+8];
	sub.s64 	%rd17102, %rd17102, %rd13154;
	sub.s64 	%rd17101, %rd17101, %rd11;
	ld.const.u64 	%rd13156, [R_DEV+24];
	sub.s64 	%rd17100, %rd17100, %rd13156;
$L__BB1_1015:
	sub.s64 	%rd13161, %rd17099, %rd13145;
	sub.s64 	%rd13162, %rd17098, %rd13146;
	sub.s64 	%rd13163, %rd17097, %rd13147;
	sub.s64 	%rd13164, %rd17096, %rd13148;
	mov.u64 	%rd17104, %rd17100;
	mov.u64 	%rd17106, %rd17102;
	mov.u64 	%rd17105, %rd17101;
	mov.u64 	%rd17107, %rd17103;
	// begin inline asm
	add.cc.u64 %rd17107, %rd17107, %rd13161;
	addc.cc.u64 %rd17106, %rd17106, %rd13162;
	addc.cc.u64 %rd17105, %rd17105, %rd13163;
	addc.u64 %rd17104, %rd17104, %rd13164;
	
	// end inline asm
	setp.gt.u64 	%p1354, %rd17104, %rd10;
	@%p1354 bra 	$L__BB1_1017;
	setp.ne.s64 	%p1355, %rd17104, %rd10;
	setp.lt.u64 	%p1356, %rd17105, %rd11;
	or.pred  	%p1357, %p1355, %p1356;
	@%p1357 bra 	$L__BB1_1018;
$L__BB1_1017:
	ld.const.u64 	%rd13169, [R_DEV];
	sub.s64 	%rd17107, %rd17107, %rd13169;
	ld.const.u64 	%rd13170, [R_DEV+8];
	sub.s64 	%rd17106, %rd17106, %rd13170;
	sub.s64 	%rd17105, %rd17105, %rd11;
	ld.const.u64 	%rd13172, [R_DEV+24];
	sub.s64 	%rd17104, %rd17104, %rd13172;
$L__BB1_1018:
	sub.s64 	%rd13177, %rd17103, %rd13161;
	sub.s64 	%rd13178, %rd17102, %rd13162;
	sub.s64 	%rd13179, %rd17101, %rd13163;
	sub.s64 	%rd13180, %rd17100, %rd13164;
	mov.u64 	%rd17109, %rd17105;
	mov.u64 	%rd17111, %rd17107;
	mov.u64 	%rd17108, %rd17104;
	mov.u64 	%rd17110, %rd17106;
	// begin inline asm
	add.cc.u64 %rd17111, %rd17111, %rd13177;
	addc.cc.u64 %rd17110, %rd17110, %rd13178;
	addc.cc.u64 %rd17109, %rd17109, %rd13179;
	addc.u64 %rd17108, %rd17108, %rd13180;
	
	// end inline asm
	setp.gt.u64 	%p1358, %rd17108, %rd10;
	@%p1358 bra 	$L__BB1_1020;
	setp.ne.s64 	%p1359, %rd17108, %rd10;
	setp.lt.u64 	%p1360, %rd17109, %rd11;
	or.pred  	%p1361, %p1359, %p1360;
	@%p1361 bra 	$L__BB1_1021;
$L__BB1_1020:
	ld.const.u64 	%rd13185, [R_DEV];
	sub.s64 	%rd17111, %rd17111, %rd13185;
	ld.const.u64 	%rd13186, [R_DEV+8];
	sub.s64 	%rd17110, %rd17110, %rd13186;
	sub.s64 	%rd17109, %rd17109, %rd11;
	ld.const.u64 	%rd13188, [R_DEV+24];
	sub.s64 	%rd17108, %rd17108, %rd13188;
$L__BB1_1021:
	sub.s64 	%rd13193, %rd17107, %rd13177;
	sub.s64 	%rd13194, %rd17106, %rd13178;
	sub.s64 	%rd13195, %rd17105, %rd13179;
	sub.s64 	%rd13196, %rd17104, %rd13180;
	mov.u64 	%rd17113, %rd17109;
	mov.u64 	%rd17115, %rd17111;
	mov.u64 	%rd17112, %rd17108;
	mov.u64 	%rd17114, %rd17110;
	// begin inline asm
	add.cc.u64 %rd17115, %rd17115, %rd13193;
	addc.cc.u64 %rd17114, %rd17114, %rd13194;
	addc.cc.u64 %rd17113, %rd17113, %rd13195;
	addc.u64 %rd17112, %rd17112, %rd13196;
	
	// end inline asm
	setp.gt.u64 	%p1362, %rd17112, %rd10;
	@%p1362 bra 	$L__BB1_1023;
	setp.ne.s64 	%p1363, %rd17112, %rd10;
	setp.lt.u64 	%p1364, %rd17113, %rd11;
	or.pred  	%p1365, %p1363, %p1364;
	@%p1365 bra 	$L__BB1_1024;
$L__BB1_1023:
	ld.const.u64 	%rd13201, [R_DEV];
	sub.s64 	%rd17115, %rd17115, %rd13201;
	ld.const.u64 	%rd13202, [R_DEV+8];
	sub.s64 	%rd17114, %rd17114, %rd13202;
	sub.s64 	%rd17113, %rd17113, %rd11;
	ld.const.u64 	%rd13204, [R_DEV+24];
	sub.s64 	%rd17112, %rd17112, %rd13204;
$L__BB1_1024:
	sub.s64 	%rd13209, %rd17111, %rd13193;
	sub.s64 	%rd13210, %rd17110, %rd13194;
	sub.s64 	%rd13211, %rd17109, %rd13195;
	sub.s64 	%rd13212, %rd17108, %rd13196;
	mov.u64 	%rd17118, %rd17114;
	mov.u64 	%rd17117, %rd17113;
	mov.u64 	%rd17119, %rd17115;
	mov.u64 	%rd17116, %rd17112;
	// begin inline asm
	add.cc.u64 %rd17119, %rd17119, %rd13209;
	addc.cc.u64 %rd17118, %rd17118, %rd13210;
	addc.cc.u64 %rd17117, %rd17117, %rd13211;
	addc.u64 %rd17116, %rd17116, %rd13212;
	
	// end inline asm
	setp.gt.u64 	%p1366, %rd17116, %rd10;
	@%p1366 bra 	$L__BB1_1026;
	setp.ne.s64 	%p1367, %rd17116, %rd10;
	setp.lt.u64 	%p1368, %rd17117, %rd11;
	or.pred  	%p1369, %p1367, %p1368;
	@%p1369 bra 	$L__BB1_1027;
$L__BB1_1026:
	ld.const.u64 	%rd13217, [R_DEV];
	sub.s64 	%rd17119, %rd17119, %rd13217;
	ld.const.u64 	%rd13218, [R_DEV+8];
	sub.s64 	%rd17118, %rd17118, %rd13218;
	sub.s64 	%rd17117, %rd17117, %rd11;
	ld.const.u64 	%rd13220, [R_DEV+24];
	sub.s64 	%rd17116, %rd17116, %rd13220;
$L__BB1_1027:
	sub.s64 	%rd13225, %rd17115, %rd13209;
	sub.s64 	%rd13226, %rd17114, %rd13210;
	sub.s64 	%rd13227, %rd17113, %rd13211;
	sub.s64 	%rd13228, %rd17112, %rd13212;
	mov.u64 	%rd17120, %rd17116;
	mov.u64 	%rd17122, %rd17118;
	mov.u64 	%rd17121, %rd17117;
	mov.u64 	%rd17123, %rd17119;
	// begin inline asm
	add.cc.u64 %rd17123, %rd17123, %rd13225;
	addc.cc.u64 %rd17122, %rd17122, %rd13226;
	addc.cc.u64 %rd17121, %rd17121, %rd13227;
	addc.u64 %rd17120, %rd17120, %rd13228;
	
	// end inline asm
	setp.gt.u64 	%p1370, %rd17120, %rd10;
	@%p1370 bra 	$L__BB1_1029;
	setp.ne.s64 	%p1371, %rd17120, %rd10;
	setp.lt.u64 	%p1372, %rd17121, %rd11;
	or.pred  	%p1373, %p1371, %p1372;
	@%p1373 bra 	$L__BB1_1030;
$L__BB1_1029:
	ld.const.u64 	%rd13233, [R_DEV];
	sub.s64 	%rd17123, %rd17123, %rd13233;
	ld.const.u64 	%rd13234, [R_DEV+8];
	sub.s64 	%rd17122, %rd17122, %rd13234;
	sub.s64 	%rd17121, %rd17121, %rd11;
	ld.const.u64 	%rd13236, [R_DEV+24];
	sub.s64 	%rd17120, %rd17120, %rd13236;
$L__BB1_1030:
	sub.s64 	%rd13241, %rd17119, %rd13225;
	sub.s64 	%rd13242, %rd17118, %rd13226;
	sub.s64 	%rd13243, %rd17117, %rd13227;
	sub.s64 	%rd13244, %rd17116, %rd13228;
	mov.u64 	%rd17125, %rd17121;
	mov.u64 	%rd17127, %rd17123;
	mov.u64 	%rd17124, %rd17120;
	mov.u64 	%rd17126, %rd17122;
	// begin inline asm
	add.cc.u64 %rd17127, %rd17127, %rd13241;
	addc.cc.u64 %rd17126, %rd17126, %rd13242;
	addc.cc.u64 %rd17125, %rd17125, %rd13243;
	addc.u64 %rd17124, %rd17124, %rd13244;
	
	// end inline asm
	setp.gt.u64 	%p1374, %rd17124, %rd10;
	@%p1374 bra 	$L__BB1_1032;
	setp.ne.s64 	%p1375, %rd17124, %rd10;
	setp.lt.u64 	%p1376, %rd17125, %rd11;
	or.pred  	%p1377, %p1375, %p1376;
	@%p1377 bra 	$L__BB1_1033;
$L__BB1_1032:
	ld.const.u64 	%rd13249, [R_DEV];
	sub.s64 	%rd17127, %rd17127, %rd13249;
	ld.const.u64 	%rd13250, [R_DEV+8];
	sub.s64 	%rd17126, %rd17126, %rd13250;
	sub.s64 	%rd17125, %rd17125, %rd11;
	ld.const.u64 	%rd13252, [R_DEV+24];
	sub.s64 	%rd17124, %rd17124, %rd13252;
$L__BB1_1033:
	sub.s64 	%rd13257, %rd17123, %rd13241;
	sub.s64 	%rd13258, %rd17122, %rd13242;
	sub.s64 	%rd13259, %rd17121, %rd13243;
	sub.s64 	%rd13260, %rd17120, %rd13244;
	mov.u64 	%rd17129, %rd17125;
	mov.u64 	%rd17131, %rd17127;
	mov.u64 	%rd17128, %rd17124;
	mov.u64 	%rd17130, %rd17126;
	// begin inline asm
	add.cc.u64 %rd17131, %rd17131, %rd13257;
	addc.cc.u64 %rd17130, %rd17130, %rd13258;
	addc.cc.u64 %rd17129, %rd17129, %rd13259;
	addc.u64 %rd17128, %rd17128, %rd13260;
	
	// end inline asm
	setp.gt.u64 	%p1378, %rd17128, %rd10;
	@%p1378 bra 	$L__BB1_1035;
	setp.ne.s64 	%p1379, %rd17128, %rd10;
	setp.lt.u64 	%p1380, %rd17129, %rd11;
	or.pred  	%p1381, %p1379, %p1380;
	@%p1381 bra 	$L__BB1_1036;
$L__BB1_1035:
	ld.const.u64 	%rd13265, [R_DEV];
	sub.s64 	%rd17131, %rd17131, %rd13265;
	ld.const.u64 	%rd13266, [R_DEV+8];
	sub.s64 	%rd17130, %rd17130, %rd13266;
	sub.s64 	%rd17129, %rd17129, %rd11;
	ld.const.u64 	%rd13268, [R_DEV+24];
	sub.s64 	%rd17128, %rd17128, %rd13268;
$L__BB1_1036:
	sub.s64 	%rd13273, %rd17127, %rd13257;
	sub.s64 	%rd13274, %rd17126, %rd13258;
	sub.s64 	%rd13275, %rd17125, %rd13259;
	sub.s64 	%rd13276, %rd17124, %rd13260;
	mov.u64 	%rd17134, %rd17130;
	mov.u64 	%rd17133, %rd17129;
	mov.u64 	%rd17135, %rd17131;
	mov.u64 	%rd17132, %rd17128;
	// begin inline asm
	add.cc.u64 %rd17135, %rd17135, %rd13273;
	addc.cc.u64 %rd17134, %rd17134, %rd13274;
	addc.cc.u64 %rd17133, %rd17133, %rd13275;
	addc.u64 %rd17132, %rd17132, %rd13276;
	
	// end inline asm
	setp.gt.u64 	%p1382, %rd17132, %rd10;
	@%p1382 bra 	$L__BB1_1038;
	setp.ne.s64 	%p1383, %rd17132, %rd10;
	setp.lt.u64 	%p1384, %rd17133, %rd11;
	or.pred  	%p1385, %p1383, %p1384;
	@%p1385 bra 	$L__BB1_1039;
$L__BB1_1038:
	ld.const.u64 	%rd13281, [R_DEV];
	sub.s64 	%rd17135, %rd17135, %rd13281;
	ld.const.u64 	%rd13282, [R_DEV+8];
	sub.s64 	%rd17134, %rd17134, %rd13282;
	sub.s64 	%rd17133, %rd17133, %rd11;
	ld.const.u64 	%rd13284, [R_DEV+24];
	sub.s64 	%rd17132, %rd17132, %rd13284;
$L__BB1_1039:
	sub.s64 	%rd13289, %rd17131, %rd13273;
	sub.s64 	%rd13290, %rd17130, %rd13274;
	sub.s64 	%rd13291, %rd17129, %rd13275;
	sub.s64 	%rd13292, %rd17128, %rd13276;
	mov.u64 	%rd17136, %rd17132;
	mov.u64 	%rd17138, %rd17134;
	mov.u64 	%rd17137, %rd17133;
	mov.u64 	%rd17139, %rd17135;
	// begin inline asm
	add.cc.u64 %rd17139, %rd17139, %rd13289;
	addc.cc.u64 %rd17138, %rd17138, %rd13290;
	addc.cc.u64 %rd17137, %rd17137, %rd13291;
	addc.u64 %rd17136, %rd17136, %rd13292;
	
	// end inline asm
	setp.gt.u64 	%p1386, %rd17136, %rd10;
	@%p1386 bra 	$L__BB1_1041;
	setp.ne.s64 	%p1387, %rd17136, %rd10;
	setp.lt.u64 	%p1388, %rd17137, %rd11;
	or.pred  	%p1389, %p1387, %p1388;
	@%p1389 bra 	$L__BB1_1042;
$L__BB1_1041:
	ld.const.u64 	%rd13297, [R_DEV];
	sub.s64 	%rd17139, %rd17139, %rd13297;
	ld.const.u64 	%rd13298, [R_DEV+8];
	sub.s64 	%rd17138, %rd17138, %rd13298;
	sub.s64 	%rd17137, %rd17137, %rd11;
	ld.const.u64 	%rd13300, [R_DEV+24];
	sub.s64 	%rd17136, %rd17136, %rd13300;
$L__BB1_1042:
	sub.s64 	%rd13305, %rd17135, %rd13289;
	sub.s64 	%rd13306, %rd17134, %rd13290;
	sub.s64 	%rd13307, %rd17133, %rd13291;
	sub.s64 	%rd13308, %rd17132, %rd13292;
	mov.u64 	%rd17141, %rd17137;
	mov.u64 	%rd17143, %rd17139;
	mov.u64 	%rd17140, %rd17136;
	mov.u64 	%rd17142, %rd17138;
	// begin inline asm
	add.cc.u64 %rd17143, %rd17143, %rd13305;
	addc.cc.u64 %rd17142, %rd17142, %rd13306;
	addc.cc.u64 %rd17141, %rd17141, %rd13307;
	addc.u64 %rd17140, %rd17140, %rd13308;
	
	// end inline asm
	setp.gt.u64 	%p1390, %rd17140, %rd10;
	@%p1390 bra 	$L__BB1_1044;
	setp.ne.s64 	%p1391, %rd17140, %rd10;
	setp.lt.u64 	%p1392, %rd17141, %rd11;
	or.pred  	%p1393, %p1391, %p1392;
	@%p1393 bra 	$L__BB1_1045;
$L__BB1_1044:
	ld.const.u64 	%rd13313, [R_DEV];
	sub.s64 	%rd17143, %rd17143, %rd13313;
	ld.const.u64 	%rd13314, [R_DEV+8];
	sub.s64 	%rd17142, %rd17142, %rd13314;
	sub.s64 	%rd17141, %rd17141, %rd11;
	ld.const.u64 	%rd13316, [R_DEV+24];
	sub.s64 	%rd17140, %rd17140, %rd13316;
$L__BB1_1045:
	sub.s64 	%rd13321, %rd17139, %rd13305;
	sub.s64 	%rd13322, %rd17138, %rd13306;
	sub.s64 	%rd13323, %rd17137, %rd13307;
	sub.s64 	%rd13324, %rd17136, %rd13308;
	mov.u64 	%rd17145, %rd17141;
	mov.u64 	%rd17147, %rd17143;
	mov.u64 	%rd17144, %rd17140;
	mov.u64 	%rd17146, %rd17142;
	// begin inline asm
	add.cc.u64 %rd17147, %rd17147, %rd13321;
	addc.cc.u64 %rd17146, %rd17146, %rd13322;
	addc.cc.u64 %rd17145, %rd17145, %rd13323;
	addc.u64 %rd17144, %rd17144, %rd13324;
	
	// end inline asm
	setp.gt.u64 	%p1394, %rd17144, %rd10;
	@%p1394 bra 	$L__BB1_1047;
	setp.ne.s64 	%p1395, %rd17144, %rd10;
	setp.lt.u64 	%p1396, %rd17145, %rd11;
	or.pred  	%p1397, %p1395, %p1396;
	@%p1397 bra 	$L__BB1_1048;
$L__BB1_1047:
	ld.const.u64 	%rd13329, [R_DEV];
	sub.s64 	%rd17147, %rd17147, %rd13329;
	ld.const.u64 	%rd13330, [R_DEV+8];
	sub.s64 	%rd17146, %rd17146, %rd13330;
	sub.s64 	%rd17145, %rd17145, %rd11;
	ld.const.u64 	%rd13332, [R_DEV+24];
	sub.s64 	%rd17144, %rd17144, %rd13332;
$L__BB1_1048:
	sub.s64 	%rd13337, %rd17143, %rd13321;
	sub.s64 	%rd13338, %rd17142, %rd13322;
	sub.s64 	%rd13339, %rd17141, %rd13323;
	sub.s64 	%rd13340, %rd17140, %rd13324;
	mov.u64 	%rd17150, %rd17146;
	mov.u64 	%rd17149, %rd17145;
	mov.u64 	%rd17151, %rd17147;
	mov.u64 	%rd17148, %rd17144;
	// begin inline asm
	add.cc.u64 %rd17151, %rd17151, %rd13337;
	addc.cc.u64 %rd17150, %rd17150, %rd13338;
	addc.cc.u64 %rd17149, %rd17149, %rd13339;
	addc.u64 %rd17148, %rd17148, %rd13340;
	
	// end inline asm
	setp.gt.u64 	%p1398, %rd17148, %rd10;
	@%p1398 bra 	$L__BB1_1050;
	setp.ne.s64 	%p1399, %rd17148, %rd10;
	setp.lt.u64 	%p1400, %rd17149, %rd11;
	or.pred  	%p1401, %p1399, %p1400;
	@%p1401 bra 	$L__BB1_1051;
$L__BB1_1050:
	ld.const.u64 	%rd13345, [R_DEV];
	sub.s64 	%rd17151, %rd17151, %rd13345;
	ld.const.u64 	%rd13346, [R_DEV+8];
	sub.s64 	%rd17150, %rd17150, %rd13346;
	sub.s64 	%rd17149, %rd17149, %rd11;
	ld.const.u64 	%rd13348, [R_DEV+24];
	sub.s64 	%rd17148, %rd17148, %rd13348;
$L__BB1_1051:
	sub.s64 	%rd13353, %rd17147, %rd13337;
	sub.s64 	%rd13354, %rd17146, %rd13338;
	sub.s64 	%rd13355, %rd17145, %rd13339;
	sub.s64 	%rd13356, %rd17144, %rd13340;
	mov.u64 	%rd17152, %rd17148;
	mov.u64 	%rd17154, %rd17150;
	mov.u64 	%rd17153, %rd17149;
	mov.u64 	%rd17155, %rd17151;
	// begin inline asm
	add.cc.u64 %rd17155, %rd17155, %rd13353;
	addc.cc.u64 %rd17154, %rd17154, %rd13354;
	addc.cc.u64 %rd17153, %rd17153, %rd13355;
	addc.u64 %rd17152, %rd17152, %rd13356;
	
	// end inline asm
	setp.gt.u64 	%p1402, %rd17152, %rd10;
	@%p1402 bra 	$L__BB1_1053;
	setp.ne.s64 	%p1403, %rd17152, %rd10;
	setp.lt.u64 	%p1404, %rd17153, %rd11;
	or.pred  	%p1405, %p1403, %p1404;
	@%p1405 bra 	$L__BB1_1054;
$L__BB1_1053:
	ld.const.u64 	%rd13361, [R_DEV];
	sub.s64 	%rd17155, %rd17155, %rd13361;
	ld.const.u64 	%rd13362, [R_DEV+8];
	sub.s64 	%rd17154, %rd17154, %rd13362;
	sub.s64 	%rd17153, %rd17153, %rd11;
	ld.const.u64 	%rd13364, [R_DEV+24];
	sub.s64 	%rd17152, %rd17152, %rd13364;
$L__BB1_1054:
	sub.s64 	%rd13369, %rd17151, %rd13353;
	sub.s64 	%rd13370, %rd17150, %rd13354;
	sub.s64 	%rd13371, %rd17149, %rd13355;
	sub.s64 	%rd13372, %rd17148, %rd13356;
	mov.u64 	%rd17157, %rd17153;
	mov.u64 	%rd17159, %rd17155;
	mov.u64 	%rd17156, %rd17152;
	mov.u64 	%rd17158, %rd17154;
	// begin inline asm
	add.cc.u64 %rd17159, %rd17159, %rd13369;
	addc.cc.u64 %rd17158, %rd17158, %rd13370;
	addc.cc.u64 %rd17157, %rd17157, %rd13371;
	addc.u64 %rd17156, %rd17156, %rd13372;
	
	// end inline asm
	setp.gt.u64 	%p1406, %rd17156, %rd10;
	@%p1406 bra 	$L__BB1_1056;
	setp.ne.s64 	%p1407, %rd17156, %rd10;
	setp.lt.u64 	%p1408, %rd17157, %rd11;
	or.pred  	%p1409, %p1407, %p1408;
	@%p1409 bra 	$L__BB1_1057;
$L__BB1_1056:
	ld.const.u64 	%rd13377, [R_DEV];
	sub.s64 	%rd17159, %rd17159, %rd13377;
	ld.const.u64 	%rd13378, [R_DEV+8];
	sub.s64 	%rd17158, %rd17158, %rd13378;
	sub.s64 	%rd17157, %rd17157, %rd11;
	ld.const.u64 	%rd13380, [R_DEV+24];
	sub.s64 	%rd17156, %rd17156, %rd13380;
$L__BB1_1057:
	sub.s64 	%rd13385, %rd17155, %rd13369;
	sub.s64 	%rd13386, %rd17154, %rd13370;
	sub.s64 	%rd13387, %rd17153, %rd13371;
	sub.s64 	%rd13388, %rd17152, %rd13372;
	mov.u64 	%rd17161, %rd17157;
	mov.u64 	%rd17163, %rd17159;
	mov.u64 	%rd17160, %rd17156;
	mov.u64 	%rd17162, %rd17158;
	// begin inline asm
	add.cc.u64 %rd17163, %rd17163, %rd13385;
	addc.cc.u64 %rd17162, %rd17162, %rd13386;
	addc.cc.u64 %rd17161, %rd17161, %rd13387;
	addc.u64 %rd17160, %rd17160, %rd13388;
	
	// end inline asm
	setp.gt.u64 	%p1410, %rd17160, %rd10;
	@%p1410 bra 	$L__BB1_1059;
	setp.ne.s64 	%p1411, %rd17160, %rd10;
	setp.lt.u64 	%p1412, %rd17161, %rd11;
	or.pred  	%p1413, %p1411, %p1412;
	@%p1413 bra 	$L__BB1_1060;
$L__BB1_1059:
	ld.const.u64 	%rd13393, [R_DEV];
	sub.s64 	%rd17163, %rd17163, %rd13393;
	ld.const.u64 	%rd13394, [R_DEV+8];
	sub.s64 	%rd17162, %rd17162, %rd13394;
	sub.s64 	%rd17161, %rd17161, %rd11;
	ld.const.u64 	%rd13396, [R_DEV+24];
	sub.s64 	%rd17160, %rd17160, %rd13396;
$L__BB1_1060:
	sub.s64 	%rd13401, %rd17159, %rd13385;
	sub.s64 	%rd13402, %rd17158, %rd13386;
	sub.s64 	%rd13403, %rd17157, %rd13387;
	sub.s64 	%rd13404, %rd17156, %rd13388;
	mov.u64 	%rd17166, %rd17162;
	mov.u64 	%rd17165, %rd17161;
	mov.u64 	%rd17167, %rd17163;
	mov.u64 	%rd17164, %rd17160;
	// begin inline asm
	add.cc.u64 %rd17167, %rd17167, %rd13401;
	addc.cc.u64 %rd17166, %rd17166, %rd13402;
	addc.cc.u64 %rd17165, %rd17165, %rd13403;
	addc.u64 %rd17164, %rd17164, %rd13404;
	
	// end inline asm
	setp.gt.u64 	%p1414, %rd17164, %rd10;
	@%p1414 bra 	$L__BB1_1062;
	setp.ne.s64 	%p1415, %rd17164, %rd10;
	setp.lt.u64 	%p1416, %rd17165, %rd11;
	or.pred  	%p1417, %p1415, %p1416;
	@%p1417 bra 	$L__BB1_1063;
$L__BB1_1062:
	ld.const.u64 	%rd13409, [R_DEV];
	sub.s64 	%rd17167, %rd17167, %rd13409;
	ld.const.u64 	%rd13410, [R_DEV+8];
	sub.s64 	%rd17166, %rd17166, %rd13410;
	sub.s64 	%rd17165, %rd17165, %rd11;
	ld.const.u64 	%rd13412, [R_DEV+24];
	sub.s64 	%rd17164, %rd17164, %rd13412;
$L__BB1_1063:
	sub.s64 	%rd13417, %rd17163, %rd13401;
	sub.s64 	%rd13418, %rd17162, %rd13402;
	sub.s64 	%rd13419, %rd17161, %rd13403;
	sub.s64 	%rd13420, %rd17160, %rd13404;
	mov.u64 	%rd17168, %rd17164;
	mov.u64 	%rd17170, %rd17166;
	mov.u64 	%rd17169, %rd17165;
	mov.u64 	%rd17171, %rd17167;
	// begin inline asm
	add.cc.u64 %rd17171, %rd17171, %rd13417;
	addc.cc.u64 %rd17170, %rd17170, %rd13418;
	addc.cc.u64 %rd17169, %rd17169, %rd13419;
	addc.u64 %rd17168, %rd17168, %rd13420;
	
	// end inline asm
	setp.gt.u64 	%p1418, %rd17168, %rd10;
	@%p1418 bra 	$L__BB1_1065;
	setp.ne.s64 	%p1419, %rd17168, %rd10;
	setp.lt.u64 	%p1420, %rd17169, %rd11;
	or.pred  	%p1421, %p1419, %p1420;
	@%p1421 bra 	$L__BB1_1066;
$L__BB1_1065:
	ld.const.u64 	%rd13425, [R_DEV];
	sub.s64 	%rd17171, %rd17171, %rd13425;
	ld.const.u64 	%rd13426, [R_DEV+8];
	sub.s64 	%rd17170, %rd17170, %rd13426;
	sub.s64 	%rd17169, %rd17169, %rd11;
	ld.const.u64 	%rd13428, [R_DEV+24];
	sub.s64 	%rd17168, %rd17168, %rd13428;
$L__BB1_1066:
	sub.s64 	%rd13433, %rd17167, %rd13417;
	sub.s64 	%rd13434, %rd17166, %rd13418;
	sub.s64 	%rd13435, %rd17165, %rd13419;
	sub.s64 	%rd13436, %rd17164, %rd13420;
	mov.u64 	%rd17173, %rd17169;
	mov.u64 	%rd17175, %rd17171;
	mov.u64 	%rd17172, %rd17168;
	mov.u64 	%rd17174, %rd17170;
	// begin inline asm
	add.cc.u64 %rd17175, %rd17175, %rd13433;
	addc.cc.u64 %rd17174, %rd17174, %rd13434;
	addc.cc.u64 %rd17173, %rd17173, %rd13435;
	addc.u64 %rd17172, %rd17172, %rd13436;
	
	// end inline asm
	setp.gt.u64 	%p1422, %rd17172, %rd10;
	@%p1422 bra 	$L__BB1_1068;
	setp.ne.s64 	%p1423, %rd17172, %rd10;
	setp.lt.u64 	%p1424, %rd17173, %rd11;
	or.pred  	%p1425, %p1423, %p1424;
	@%p1425 bra 	$L__BB1_1069;
$L__BB1_1068:
	ld.const.u64 	%rd13441, [R_DEV];
	sub.s64 	%rd17175, %rd17175, %rd13441;
	ld.const.u64 	%rd13442, [R_DEV+8];
	sub.s64 	%rd17174, %rd17174, %rd13442;
	sub.s64 	%rd17173, %rd17173, %rd11;
	ld.const.u64 	%rd13444, [R_DEV+24];
	sub.s64 	%rd17172, %rd17172, %rd13444;
$L__BB1_1069:
	sub.s64 	%rd13449, %rd17171, %rd13433;
	sub.s64 	%rd13450, %rd17170, %rd13434;
	sub.s64 	%rd13451, %rd17169, %rd13435;
	sub.s64 	%rd13452, %rd17168, %rd13436;
	mov.u64 	%rd17177, %rd17173;
	mov.u64 	%rd17179, %rd17175;
	mov.u64 	%rd17176, %rd17172;
	mov.u64 	%rd17178, %rd17174;
	// begin inline asm
	add.cc.u64 %rd17179, %rd17179, %rd13449;
	addc.cc.u64 %rd17178, %rd17178, %rd13450;
	addc.cc.u64 %rd17177, %rd17177, %rd13451;
	addc.u64 %rd17176, %rd17176, %rd13452;
	
	// end inline asm
	setp.gt.u64 	%p1426, %rd17176, %rd10;
	@%p1426 bra 	$L__BB1_1071;
	setp.ne.s64 	%p1427, %rd17176, %rd10;
	setp.lt.u64 	%p1428, %rd17177, %rd11;
	or.pred  	%p1429, %p1427, %p1428;
	@%p1429 bra 	$L__BB1_1072;
$L__BB1_1071:
	ld.const.u64 	%rd13457, [R_DEV];
	sub.s64 	%rd17179, %rd17179, %rd13457;
	ld.const.u64 	%rd13458, [R_DEV+8];
	sub.s64 	%rd17178, %rd17178, %rd13458;
	sub.s64 	%rd17177, %rd17177, %rd11;
	ld.const.u64 	%rd13460, [R_DEV+24];
	sub.s64 	%rd17176, %rd17176, %rd13460;
$L__BB1_1072:
	sub.s64 	%rd13465, %rd17175, %rd13449;
	sub.s64 	%rd13466, %rd17174, %rd13450;
	sub.s64 	%rd13467, %rd17173, %rd13451;
	sub.s64 	%rd13468, %rd17172, %rd13452;
	mov.u64 	%rd17182, %rd17178;
	mov.u64 	%rd17181, %rd17177;
	mov.u64 	%rd17183, %rd17179;
	mov.u64 	%rd17180, %rd17176;
	// begin inline asm
	add.cc.u64 %rd17183, %rd17183, %rd13465;
	addc.cc.u64 %rd17182, %rd17182, %rd13466;
	addc.cc.u64 %rd17181, %rd17181, %rd13467;
	addc.u64 %rd17180, %rd17180, %rd13468;
	
	// end inline asm
	setp.gt.u64 	%p1430, %rd17180, %rd10;
	@%p1430 bra 	$L__BB1_1074;
	setp.ne.s64 	%p1431, %rd17180, %rd10;
	setp.lt.u64 	%p1432, %rd17181, %rd11;
	or.pred  	%p1433, %p1431, %p1432;
	@%p1433 bra 	$L__BB1_1075;
$L__BB1_1074:
	ld.const.u64 	%rd13473, [R_DEV];
	sub.s64 	%rd17183, %rd17183, %rd13473;
	ld.const.u64 	%rd13474, [R_DEV+8];
	sub.s64 	%rd17182, %rd17182, %rd13474;
	sub.s64 	%rd17181, %rd17181, %rd11;
	ld.const.u64 	%rd13476, [R_DEV+24];
	sub.s64 	%rd17180, %rd17180, %rd13476;
$L__BB1_1075:
	sub.s64 	%rd13481, %rd17179, %rd13465;
	sub.s64 	%rd13482, %rd17178, %rd13466;
	sub.s64 	%rd13483, %rd17177, %rd13467;
	sub.s64 	%rd13484, %rd17176, %rd13468;
	mov.u64 	%rd17184, %rd17180;
	mov.u64 	%rd17186, %rd17182;
	mov.u64 	%rd17185, %rd17181;
	mov.u64 	%rd17187, %rd17183;
	// begin inline asm
	add.cc.u64 %rd17187, %rd17187, %rd13481;
	addc.cc.u64 %rd17186, %rd17186, %rd13482;
	addc.cc.u64 %rd17185, %rd17185, %rd13483;
	addc.u64 %rd17184, %rd17184, %rd13484;
	
	// end inline asm
	setp.gt.u64 	%p1434, %rd17184, %rd10;
	@%p1434 bra 	$L__BB1_1077;
	setp.ne.s64 	%p1435, %rd17184, %rd10;
	setp.lt.u64 	%p1436, %rd17185, %rd11;
	or.pred  	%p1437, %p1435, %p1436;
	@%p1437 bra 	$L__BB1_1078;
$L__BB1_1077:
	ld.const.u64 	%rd13489, [R_DEV];
	sub.s64 	%rd17187, %rd17187, %rd13489;
	ld.const.u64 	%rd13490, [R_DEV+8];
	sub.s64 	%rd17186, %rd17186, %rd13490;
	sub.s64 	%rd17185, %rd17185, %rd11;
	ld.const.u64 	%rd13492, [R_DEV+24];
	sub.s64 	%rd17184, %rd17184, %rd13492;
$L__BB1_1078:
	sub.s64 	%rd13497, %rd17183, %rd13481;
	sub.s64 	%rd13498, %rd17182, %rd13482;
	sub.s64 	%rd13499, %rd17181, %rd13483;
	sub.s64 	%rd13500, %rd17180, %rd13484;
	mov.u64 	%rd17189, %rd17185;
	mov.u64 	%rd17191, %rd17187;
	mov.u64 	%rd17188, %rd17184;
	mov.u64 	%rd17190, %rd17186;
	// begin inline asm
	add.cc.u64 %rd17191, %rd17191, %rd13497;
	addc.cc.u64 %rd17190, %rd17190, %rd13498;
	addc.cc.u64 %rd17189, %rd17189, %rd13499;
	addc.u64 %rd17188, %rd17188, %rd13500;
	
	// end inline asm
	setp.gt.u64 	%p1438, %rd17188, %rd10;
	@%p1438 bra 	$L__BB1_1080;
	setp.ne.s64 	%p1439, %rd17188, %rd10;
	setp.lt.u64 	%p1440, %rd17189, %rd11;
	or.pred  	%p1441, %p1439, %p1440;
	@%p1441 bra 	$L__BB1_1081;
$L__BB1_1080:
	ld.const.u64 	%rd13505, [R_DEV];
	sub.s64 	%rd17191, %rd17191, %rd13505;
	ld.const.u64 	%rd13506, [R_DEV+8];
	sub.s64 	%rd17190, %rd17190, %rd13506;
	sub.s64 	%rd17189, %rd17189, %rd11;
	ld.const.u64 	%rd13508, [R_DEV+24];
	sub.s64 	%rd17188, %rd17188, %rd13508;
$L__BB1_1081:
	sub.s64 	%rd13513, %rd17187, %rd13497;
	sub.s64 	%rd13514, %rd17186, %rd13498;
	sub.s64 	%rd13515, %rd17185, %rd13499;
	sub.s64 	%rd13516, %rd17184, %rd13500;
	mov.u64 	%rd17193, %rd17189;
	mov.u64 	%rd17195, %rd17191;
	mov.u64 	%rd17192, %rd17188;
	mov.u64 	%rd17194, %rd17190;
	// begin inline asm
	add.cc.u64 %rd17195, %rd17195, %rd13513;
	addc.cc.u64 %rd17194, %rd17194, %rd13514;
	addc.cc.u64 %rd17193, %rd17193, %rd13515;
	addc.u64 %rd17192, %rd17192, %rd13516;
	
	// end inline asm
	setp.gt.u64 	%p1442, %rd17192, %rd10;
	@%p1442 bra 	$L__BB1_1083;
	setp.ne.s64 	%p1443, %rd17192, %rd10;
	setp.lt.u64 	%p1444, %rd17193, %rd11;
	or.pred  	%p1445, %p1443, %p1444;
	@%p1445 bra 	$L__BB1_1084;
$L__BB1_1083:
	ld.const.u64 	%rd13521, [R_DEV];
	sub.s64 	%rd17195, %rd17195, %rd13521;
	ld.const.u64 	%rd13522, [R_DEV+8];
	sub.s64 	%rd17194, %rd17194, %rd13522;
	sub.s64 	%rd17193, %rd17193, %rd11;
	ld.const.u64 	%rd13524, [R_DEV+24];
	sub.s64 	%rd17192, %rd17192, %rd13524;
$L__BB1_1084:
	sub.s64 	%rd13529, %rd17191, %rd13513;
	sub.s64 	%rd13530, %rd17190, %rd13514;
	sub.s64 	%rd13531, %rd17189, %rd13515;
	sub.s64 	%rd13532, %rd17188, %rd13516;
	mov.u64 	%rd17198, %rd17194;
	mov.u64 	%rd17197, %rd17193;
	mov.u64 	%rd17199, %rd17195;
	mov.u64 	%rd17196, %rd17192;
	// begin inline asm
	add.cc.u64 %rd17199, %rd17199, %rd13529;
	addc.cc.u64 %rd17198, %rd17198, %rd13530;
	addc.cc.u64 %rd17197, %rd17197, %rd13531;
	addc.u64 %rd17196, %rd17196, %rd13532;
	
	// end inline asm
	setp.gt.u64 	%p1446, %rd17196, %rd10;
	@%p1446 bra 	$L__BB1_1086;
	setp.ne.s64 	%p1447, %rd17196, %rd10;
	setp.lt.u64 	%p1448, %rd17197, %rd11;
	or.pred  	%p1449, %p1447, %p1448;
	@%p1449 bra 	$L__BB1_1087;
$L__BB1_1086:
	ld.const.u64 	%rd13537, [R_DEV];
	sub.s64 	%rd17199, %rd17199, %rd13537;
	ld.const.u64 	%rd13538, [R_DEV+8];
	sub.s64 	%rd17198, %rd17198, %rd13538;
	sub.s64 	%rd17197, %rd17197, %rd11;
	ld.const.u64 	%rd13540, [R_DEV+24];
	sub.s64 	%rd17196, %rd17196, %rd13540;
$L__BB1_1087:
	sub.s64 	%rd13545, %rd17195, %rd13529;
	sub.s64 	%rd13546, %rd17194, %rd13530;
	sub.s64 	%rd13547, %rd17193, %rd13531;
	sub.s64 	%rd13548, %rd17192, %rd13532;
	mov.u64 	%rd17200, %rd17196;
	mov.u64 	%rd17202, %rd17198;
	mov.u64 	%rd17201, %rd17197;
	mov.u64 	%rd17203, %rd17199;
	// begin inline asm
	add.cc.u64 %rd17203, %rd17203, %rd13545;
	addc.cc.u64 %rd17202, %rd17202, %rd13546;
	addc.cc.u64 %rd17201, %rd17201, %rd13547;
	addc.u64 %rd17200, %rd17200, %rd13548;
	
	// end inline asm
	setp.gt.u64 	%p1450, %rd17200, %rd10;
	@%p1450 bra 	$L__BB1_1089;
	setp.ne.s64 	%p1451, %rd17200, %rd10;
	setp.lt.u64 	%p1452, %rd17201, %rd11;
	or.pred  	%p1453, %p1451, %p1452;
	@%p1453 bra 	$L__BB1_1090;
$L__BB1_1089:
	ld.const.u64 	%rd13553, [R_DEV];
	sub.s64 	%rd17203, %rd17203, %rd13553;
	ld.const.u64 	%rd13554, [R_DEV+8];
	sub.s64 	%rd17202, %rd17202, %rd13554;
	sub.s64 	%rd17201, %rd17201, %rd11;
	ld.const.u64 	%rd13556, [R_DEV+24];
	sub.s64 	%rd17200, %rd17200, %rd13556;
$L__BB1_1090:
	sub.s64 	%rd13561, %rd17199, %rd13545;
	sub.s64 	%rd13562, %rd17198, %rd13546;
	sub.s64 	%rd13563, %rd17197, %rd13547;
	sub.s64 	%rd13564, %rd17196, %rd13548;
	mov.u64 	%rd17205, %rd17201;
	mov.u64 	%rd17207, %rd17203;
	mov.u64 	%rd17204, %rd17200;
	mov.u64 	%rd17206, %rd17202;
	// begin inline asm
	add.cc.u64 %rd17207, %rd17207, %rd13561;
	addc.cc.u64 %rd17206, %rd17206, %rd13562;
	addc.cc.u64 %rd17205, %rd17205, %rd13563;
	addc.u64 %rd17204, %rd17204, %rd13564;
	
	// end inline asm
	setp.gt.u64 	%p1454, %rd17204, %rd10;
	@%p1454 bra 	$L__BB1_1092;
	setp.ne.s64 	%p1455, %rd17204, %rd10;
	setp.lt.u64 	%p1456, %rd17205, %rd11;
	or.pred  	%p1457, %p1455, %p1456;
	@%p1457 bra 	$L__BB1_1093;
$L__BB1_1092:
	ld.const.u64 	%rd13569, [R_DEV];
	sub.s64 	%rd17207, %rd17207, %rd13569;
	ld.const.u64 	%rd13570, [R_DEV+8];
	sub.s64 	%rd17206, %rd17206, %rd13570;
	sub.s64 	%rd17205, %rd17205, %rd11;
	ld.const.u64 	%rd13572, [R_DEV+24];
	sub.s64 	%rd17204, %rd17204, %rd13572;
$L__BB1_1093:
	sub.s64 	%rd13577, %rd17203, %rd13561;
	sub.s64 	%rd13578, %rd17202, %rd13562;
	sub.s64 	%rd13579, %rd17201, %rd13563;
	sub.s64 	%rd13580, %rd17200, %rd13564;
	mov.u64 	%rd17209, %rd17205;
	mov.u64 	%rd17211, %rd17207;
	mov.u64 	%rd17208, %rd17204;
	mov.u64 	%rd17210, %rd17206;
	// begin inline asm
	add.cc.u64 %rd17211, %rd17211, %rd13577;
	addc.cc.u64 %rd17210, %rd17210, %rd13578;
	addc.cc.u64 %rd17209, %rd17209, %rd13579;
	addc.u64 %rd17208, %rd17208, %rd13580;
	
	// end inline asm
	setp.gt.u64 	%p1458, %rd17208, %rd10;
	@%p1458 bra 	$L__BB1_1095;
	setp.ne.s64 	%p1459, %rd17208, %rd10;
	setp.lt.u64 	%p1460, %rd17209, %rd11;
	or.pred  	%p1461, %p1459, %p1460;
	@%p1461 bra 	$L__BB1_1096;
$L__BB1_1095:
	ld.const.u64 	%rd13585, [R_DEV];
	sub.s64 	%rd17211, %rd17211, %rd13585;
	ld.const.u64 	%rd13586, [R_DEV+8];
	sub.s64 	%rd17210, %rd17210, %rd13586;
	sub.s64 	%rd17209, %rd17209, %rd11;
	ld.const.u64 	%rd13588, [R_DEV+24];
	sub.s64 	%rd17208, %rd17208, %rd13588;
$L__BB1_1096:
	sub.s64 	%rd13593, %rd17207, %rd13577;
	sub.s64 	%rd13594, %rd17206, %rd13578;
	sub.s64 	%rd13595, %rd17205, %rd13579;
	sub.s64 	%rd13596, %rd17204, %rd13580;
	mov.u64 	%rd17214, %rd17210;
	mov.u64 	%rd17213, %rd17209;
	mov.u64 	%rd17215, %rd17211;
	mov.u64 	%rd17212, %rd17208;
	// begin inline asm
	add.cc.u64 %rd17215, %rd17215, %rd13593;
	addc.cc.u64 %rd17214, %rd17214, %rd13594;
	addc.cc.u64 %rd17213, %rd17213, %rd13595;
	addc.u64 %rd17212, %rd17212, %rd13596;
	
	// end inline asm
	setp.gt.u64 	%p1462, %rd17212, %rd10;
	@%p1462 bra 	$L__BB1_1098;
	setp.ne.s64 	%p1463, %rd17212, %rd10;
	setp.lt.u64 	%p1464, %rd17213, %rd11;
	or.pred  	%p1465, %p1463, %p1464;
	@%p1465 bra 	$L__BB1_1099;
$L__BB1_1098:
	ld.const.u64 	%rd13601, [R_DEV];
	sub.s64 	%rd17215, %rd17215, %rd13601;
	ld.const.u64 	%rd13602, [R_DEV+8];
	sub.s64 	%rd17214, %rd17214, %rd13602;
	sub.s64 	%rd17213, %rd17213, %rd11;
	ld.const.u64 	%rd13604, [R_DEV+24];
	sub.s64 	%rd17212, %rd17212, %rd13604;
$L__BB1_1099:
	sub.s64 	%rd13609, %rd17211, %rd13593;
	sub.s64 	%rd13610, %rd17210, %rd13594;
	sub.s64 	%rd13611, %rd17209, %rd13595;
	sub.s64 	%rd13612, %rd17208, %rd13596;
	mov.u64 	%rd17216, %rd17212;
	mov.u64 	%rd17218, %rd17214;
	mov.u64 	%rd17217, %rd17213;
	mov.u64 	%rd17219, %rd17215;
	// begin inline asm
	add.cc.u64 %rd17219, %rd17219, %rd13609;
	addc.cc.u64 %rd17218, %rd17218, %rd13610;
	addc.cc.u64 %rd17217, %rd17217, %rd13611;
	addc.u64 %rd17216, %rd17216, %rd13612;
	
	// end inline asm
	setp.gt.u64 	%p1466, %rd17216, %rd10;
	@%p1466 bra 	$L__BB1_1101;
	setp.ne.s64 	%p1467, %rd17216, %rd10;
	setp.lt.u64 	%p1468, %rd17217, %rd11;
	or.pred  	%p1469, %p1467, %p1468;
	@%p1469 bra 	$L__BB1_1102;
$L__BB1_1101:
	ld.const.u64 	%rd13617, [R_DEV];
	sub.s64 	%rd17219, %rd17219, %rd13617;
	ld.const.u64 	%rd13618, [R_DEV+8];
	sub.s64 	%rd17218, %rd17218, %rd13618;
	sub.s64 	%rd17217, %rd17217, %rd11;
	ld.const.u64 	%rd13620, [R_DEV+24];
	sub.s64 	%rd17216, %rd17216, %rd13620;
$L__BB1_1102:
	sub.s64 	%rd13625, %rd17215, %rd13609;
	sub.s64 	%rd13626, %rd17214, %rd13610;
	sub.s64 	%rd13627, %rd17213, %rd13611;
	sub.s64 	%rd13628, %rd17212, %rd13612;
	mov.u64 	%rd17221, %rd17217;
	mov.u64 	%rd17223, %rd17219;
	mov.u64 	%rd17220, %rd17216;
	mov.u64 	%rd17222, %rd17218;
	// begin inline asm
	add.cc.u64 %rd17223, %rd17223, %rd13625;
	addc.cc.u64 %rd17222, %rd17222, %rd13626;
	addc.cc.u64 %rd17221, %rd17221, %rd13627;
	addc.u64 %rd17220, %rd17220, %rd13628;
	
	// end inline asm
	setp.gt.u64 	%p1470, %rd17220, %rd10;
	@%p1470 bra 	$L__BB1_1104;
	setp.ne.s64 	%p1471, %rd17220, %rd10;
	setp.lt.u64 	%p1472, %rd17221, %rd11;
	or.pred  	%p1473, %p1471, %p1472;
	@%p1473 bra 	$L__BB1_1105;
$L__BB1_1104:
	ld.const.u64 	%rd13633, [R_DEV];
	sub.s64 	%rd17223, %rd17223, %rd13633;
	ld.const.u64 	%rd13634, [R_DEV+8];
	sub.s64 	%rd17222, %rd17222, %rd13634;
	sub.s64 	%rd17221, %rd17221, %rd11;
	ld.const.u64 	%rd13636, [R_DEV+24];
	sub.s64 	%rd17220, %rd17220, %rd13636;
$L__BB1_1105:
	sub.s64 	%rd13641, %rd17219, %rd13625;
	sub.s64 	%rd13642, %rd17218, %rd13626;
	sub.s64 	%rd13643, %rd17217, %rd13627;
	sub.s64 	%rd13644, %rd17216, %rd13628;
	mov.u64 	%rd17225, %rd17221;
	mov.u64 	%rd17227, %rd17223;
	mov.u64 	%rd17224, %rd17220;
	mov.u64 	%rd17226, %rd17222;
	// begin inline asm
	add.cc.u64 %rd17227, %rd17227, %rd13641;
	addc.cc.u64 %rd17226, %rd17226, %rd13642;
	addc.cc.u64 %rd17225, %rd17225, %rd13643;
	addc.u64 %rd17224, %rd17224, %rd13644;
	
	// end inline asm
	setp.gt.u64 	%p1474, %rd17224, %rd10;
	@%p1474 bra 	$L__BB1_1107;
	setp.ne.s64 	%p1475, %rd17224, %rd10;
	setp.lt.u64 	%p1476, %rd17225, %rd11;
	or.pred  	%p1477, %p1475, %p1476;
	@%p1477 bra 	$L__BB1_1108;
$L__BB1_1107:
	ld.const.u64 	%rd13649, [R_DEV];
	sub.s64 	%rd17227, %rd17227, %rd13649;
	ld.const.u64 	%rd13650, [R_DEV+8];
	sub.s64 	%rd17226, %rd17226, %rd13650;
	sub.s64 	%rd17225, %rd17225, %rd11;
	ld.const.u64 	%rd13652, [R_DEV+24];
	sub.s64 	%rd17224, %rd17224, %rd13652;
$L__BB1_1108:
	sub.s64 	%rd13657, %rd17223, %rd13641;
	sub.s64 	%rd13658, %rd17222, %rd13642;
	sub.s64 	%rd13659, %rd17221, %rd13643;
	sub.s64 	%rd13660, %rd17220, %rd13644;
	mov.u64 	%rd17230, %rd17226;
	mov.u64 	%rd17229, %rd17225;
	mov.u64 	%rd17231, %rd17227;
	mov.u64 	%rd17228, %rd17224;
	// begin inline asm
	add.cc.u64 %rd17231, %rd17231, %rd13657;
	addc.cc.u64 %rd17230, %rd17230, %rd13658;
	addc.cc.u64 %rd17229, %rd17229, %rd13659;
	addc.u64 %rd17228, %rd17228, %rd13660;
	
	// end inline asm
	setp.gt.u64 	%p1478, %rd17228, %rd10;
	@%p1478 bra 	$L__BB1_1110;
	setp.ne.s64 	%p1479, %rd17228, %rd10;
	setp.lt.u64 	%p1480, %rd17229, %rd11;
	or.pred  	%p1481, %p1479, %p1480;
	@%p1481 bra 	$L__BB1_1111;
$L__BB1_1110:
	ld.const.u64 	%rd13665, [R_DEV];
	sub.s64 	%rd17231, %rd17231, %rd13665;
	ld.const.u64 	%rd13666, [R_DEV+8];
	sub.s64 	%rd17230, %rd17230, %rd13666;
	sub.s64 	%rd17229, %rd17229, %rd11;
	ld.const.u64 	%rd13668, [R_DEV+24];
	sub.s64 	%rd17228, %rd17228, %rd13668;
$L__BB1_1111:
	sub.s64 	%rd13673, %rd17227, %rd13657;
	sub.s64 	%rd13674, %rd17226, %rd13658;
	sub.s64 	%rd13675, %rd17225, %rd13659;
	sub.s64 	%rd13676, %rd17224, %rd13660;
	mov.u64 	%rd17232, %rd17228;
	mov.u64 	%rd17234, %rd17230;
	mov.u64 	%rd17233, %rd17229;
	mov.u64 	%rd17235, %rd17231;
	// begin inline asm
	add.cc.u64 %rd17235, %rd17235, %rd13673;
	addc.cc.u64 %rd17234, %rd17234, %rd13674;
	addc.cc.u64 %rd17233, %rd17233, %rd13675;
	addc.u64 %rd17232, %rd17232, %rd13676;
	
	// end inline asm
	setp.gt.u64 	%p1482, %rd17232, %rd10;
	@%p1482 bra 	$L__BB1_1113;
	setp.ne.s64 	%p1483, %rd17232, %rd10;
	setp.lt.u64 	%p1484, %rd17233, %rd11;
	or.pred  	%p1485, %p1483, %p1484;
	@%p1485 bra 	$L__BB1_1114;
$L__BB1_1113:
	ld.const.u64 	%rd13681, [R_DEV];
	sub.s64 	%rd17235, %rd17235, %rd13681;
	ld.const.u64 	%rd13682, [R_DEV+8];
	sub.s64 	%rd17234, %rd17234, %rd13682;
	sub.s64 	%rd17233, %rd17233, %rd11;
	ld.const.u64 	%rd13684, [R_DEV+24];
	sub.s64 	%rd17232, %rd17232, %rd13684;
$L__BB1_1114:
	sub.s64 	%rd13689, %rd17231, %rd13673;
	sub.s64 	%rd13690, %rd17230, %rd13674;
	sub.s64 	%rd13691, %rd17229, %rd13675;
	sub.s64 	%rd13692, %rd17228, %rd13676;
	mov.u64 	%rd17237, %rd17233;
	mov.u64 	%rd17239, %rd17235;
	mov.u64 	%rd17236, %rd17232;
	mov.u64 	%rd17238, %rd17234;
	// begin inline asm
	add.cc.u64 %rd17239, %rd17239, %rd13689;
	addc.cc.u64 %rd17238, %rd17238, %rd13690;
	addc.cc.u64 %rd17237, %rd17237, %rd13691;
	addc.u64 %rd17236, %rd17236, %rd13692;
	
	// end inline asm
	setp.gt.u64 	%p1486, %rd17236, %rd10;
	@%p1486 bra 	$L__BB1_1116;
	setp.ne.s64 	%p1487, %rd17236, %rd10;
	setp.lt.u64 	%p1488, %rd17237, %rd11;
	or.pred  	%p1489, %p1487, %p1488;
	@%p1489 bra 	$L__BB1_1117;
$L__BB1_1116:
	ld.const.u64 	%rd13697, [R_DEV];
	sub.s64 	%rd17239, %rd17239, %rd13697;
	ld.const.u64 	%rd13698, [R_DEV+8];
	sub.s64 	%rd17238, %rd17238, %rd13698;
	sub.s64 	%rd17237, %rd17237, %rd11;
	ld.const.u64 	%rd13700, [R_DEV+24];
	sub.s64 	%rd17236, %rd17236, %rd13700;
$L__BB1_1117:
	sub.s64 	%rd13705, %rd17235, %rd13689;
	sub.s64 	%rd13706, %rd17234, %rd13690;
	sub.s64 	%rd13707, %rd17233, %rd13691;
	sub.s64 	%rd13708, %rd17232, %rd13692;
	mov.u64 	%rd17241, %rd17237;
	mov.u64 	%rd17243, %rd17239;
	mov.u64 	%rd17240, %rd17236;
	mov.u64 	%rd17242, %rd17238;
	// begin inline asm
	add.cc.u64 %rd17243, %rd17243, %rd13705;
	addc.cc.u64 %rd17242, %rd17242, %rd13706;
	addc.cc.u64 %rd17241, %rd17241, %rd13707;
	addc.u64 %rd17240, %rd17240, %rd13708;
	
	// end inline asm
	setp.gt.u64 	%p1490, %rd17240, %rd10;
	@%p1490 bra 	$L__BB1_1119;
	setp.ne.s64 	%p1491, %rd17240, %rd10;
	setp.lt.u64 	%p1492, %rd17241, %rd11;
	or.pred  	%p1493, %p1491, %p1492;
	@%p1493 bra 	$L__BB1_1120;
$L__BB1_1119:
	ld.const.u64 	%rd13713, [R_DEV];
	sub.s64 	%rd17243, %rd17243, %rd13713;
	ld.const.u64 	%rd13714, [R_DEV+8];
	sub.s64 	%rd17242, %rd17242, %rd13714;
	sub.s64 	%rd17241, %rd17241, %rd11;
	ld.const.u64 	%rd13716, [R_DEV+24];
	sub.s64 	%rd17240, %rd17240, %rd13716;
$L__BB1_1120:
	sub.s64 	%rd13721, %rd17239, %rd13705;
	sub.s64 	%rd13722, %rd17238, %rd13706;
	sub.s64 	%rd13723, %rd17237, %rd13707;
	sub.s64 	%rd13724, %rd17236, %rd13708;
	mov.u64 	%rd17246, %rd17242;
	mov.u64 	%rd17245, %rd17241;
	mov.u64 	%rd17247, %rd17243;
	mov.u64 	%rd17244, %rd17240;
	// begin inline asm
	add.cc.u64 %rd17247, %rd17247, %rd13721;
	addc.cc.u64 %rd17246, %rd17246, %rd13722;
	addc.cc.u64 %rd17245, %rd17245, %rd13723;
	addc.u64 %rd17244, %rd17244, %rd13724;
	
	// end inline asm
	setp.gt.u64 	%p1494, %rd17244, %rd10;
	@%p1494 bra 	$L__BB1_1122;
	setp.ne.s64 	%p1495, %rd17244, %rd10;
	setp.lt.u64 	%p1496, %rd17245, %rd11;
	or.pred  	%p1497, %p1495, %p1496;
	@%p1497 bra 	$L__BB1_1123;
$L__BB1_1122:
	ld.const.u64 	%rd13729, [R_DEV];
	sub.s64 	%rd17247, %rd17247, %rd13729;
	ld.const.u64 	%rd13730, [R_DEV+8];
	sub.s64 	%rd17246, %rd17246, %rd13730;
	sub.s64 	%rd17245, %rd17245, %rd11;
	ld.const.u64 	%rd13732, [R_DEV+24];
	sub.s64 	%rd17244, %rd17244, %rd13732;
$L__BB1_1123:
	sub.s64 	%rd13737, %rd17243, %rd13721;
	sub.s64 	%rd13738, %rd17242, %rd13722;
	sub.s64 	%rd13739, %rd17241, %rd13723;
	sub.s64 	%rd13740, %rd17240, %rd13724;
	mov.u64 	%rd17248, %rd17244;
	mov.u64 	%rd17250, %rd17246;
	mov.u64 	%rd17249, %rd17245;
	mov.u64 	%rd17251, %rd17247;
	// begin inline asm
	add.cc.u64 %rd17251, %rd17251, %rd13737;
	addc.cc.u64 %rd17250, %rd17250, %rd13738;
	addc.cc.u64 %rd17249, %rd17249, %rd13739;
	addc.u64 %rd17248, %rd17248, %rd13740;
	
	// end inline asm
	setp.gt.u64 	%p1498, %rd17248, %rd10;
	@%p1498 bra 	$L__BB1_1125;
	setp.ne.s64 	%p1499, %rd17248, %rd10;
	setp.lt.u64 	%p1500, %rd17249, %rd11;
	or.pred  	%p1501, %p1499, %p1500;
	@%p1501 bra 	$L__BB1_1126;
$L__BB1_1125:
	ld.const.u64 	%rd13745, [R_DEV];
	sub.s64 	%rd17251, %rd17251, %rd13745;
	ld.const.u64 	%rd13746, [R_DEV+8];
	sub.s64 	%rd17250, %rd17250, %rd13746;
	sub.s64 	%rd17249, %rd17249, %rd11;
	ld.const.u64 	%rd13748, [R_DEV+24];
	sub.s64 	%rd17248, %rd17248, %rd13748;
$L__BB1_1126:
	sub.s64 	%rd13753, %rd17247, %rd13737;
	sub.s64 	%rd13754, %rd17246, %rd13738;
	sub.s64 	%rd13755, %rd17245, %rd13739;
	sub.s64 	%rd13756, %rd17244, %rd13740;
	mov.u64 	%rd17253, %rd17249;
	mov.u64 	%rd17255, %rd17251;
	mov.u64 	%rd17252, %rd17248;
	mov.u64 	%rd17254, %rd17250;
	// begin inline asm
	add.cc.u64 %rd17255, %rd17255, %rd13753;
	addc.cc.u64 %rd17254, %rd17254, %rd13754;
	addc.cc.u64 %rd17253, %rd17253, %rd13755;
	addc.u64 %rd17252, %rd17252, %rd13756;
	
	// end inline asm
	setp.gt.u64 	%p1502, %rd17252, %rd10;
	@%p1502 bra 	$L__BB1_1128;
	setp.ne.s64 	%p1503, %rd17252, %rd10;
	setp.lt.u64 	%p1504, %rd17253, %rd11;
	or.pred  	%p1505, %p1503, %p1504;
	@%p1505 bra 	$L__BB1_1129;
$L__BB1_1128:
	ld.const.u64 	%rd13761, [R_DEV];
	sub.s64 	%rd17255, %rd17255, %rd13761;
	ld.const.u64 	%rd13762, [R_DEV+8];
	sub.s64 	%rd17254, %rd17254, %rd13762;
	sub.s64 	%rd17253, %rd17253, %rd11;
	ld.const.u64 	%rd13764, [R_DEV+24];
	sub.s64 	%rd17252, %rd17252, %rd13764;
$L__BB1_1129:
	sub.s64 	%rd13769, %rd17251, %rd13753;
	sub.s64 	%rd13770, %rd17250, %rd13754;
	sub.s64 	%rd13771, %rd17249, %rd13755;
	sub.s64 	%rd13772, %rd17248, %rd13756;
	mov.u64 	%rd17257, %rd17253;
	mov.u64 	%rd17259, %rd17255;
	mov.u64 	%rd17256, %rd17252;
	mov.u64 	%rd17258, %rd17254;
	// begin inline asm
	add.cc.u64 %rd17259, %rd17259, %rd13769;
	addc.cc.u64 %rd17258, %rd17258, %rd13770;
	addc.cc.u64 %rd17257, %rd17257, %rd13771;
	addc.u64 %rd17256, %rd17256, %rd13772;
	
	// end inline asm
	setp.gt.u64 	%p1506, %rd17256, %rd10;
	@%p1506 bra 	$L__BB1_1131;
	setp.ne.s64 	%p1507, %rd17256, %rd10;
	setp.lt.u64 	%p1508, %rd17257, %rd11;
	or.pred  	%p1509, %p1507, %p1508;
	@%p1509 bra 	$L__BB1_1132;
$L__BB1_1131:
	ld.const.u64 	%rd13777, [R_DEV];
	sub.s64 	%rd17259, %rd17259, %rd13777;
	ld.const.u64 	%rd13778, [R_DEV+8];
	sub.s64 	%rd17258, %rd17258, %rd13778;
	sub.s64 	%rd17257, %rd17257, %rd11;
	ld.const.u64 	%rd13780, [R_DEV+24];
	sub.s64 	%rd17256, %rd17256, %rd13780;
$L__BB1_1132:
	sub.s64 	%rd13785, %rd17255, %rd13769;
	sub.s64 	%rd13786, %rd17254, %rd13770;
	sub.s64 	%rd13787, %rd17253, %rd13771;
	sub.s64 	%rd13788, %rd17252, %rd13772;
	mov.u64 	%rd17262, %rd17258;
	mov.u64 	%rd17261, %rd17257;
	mov.u64 	%rd17263, %rd17259;
	mov.u64 	%rd17260, %rd17256;
	// begin inline asm
	add.cc.u64 %rd17263, %rd17263, %rd13785;
	addc.cc.u64 %rd17262, %rd17262, %rd13786;
	addc.cc.u64 %rd17261, %rd17261, %rd13787;
	addc.u64 %rd17260, %rd17260, %rd13788;
	
	// end inline asm
	setp.gt.u64 	%p1510, %rd17260, %rd10;
	@%p1510 bra 	$L__BB1_1134;
	setp.ne.s64 	%p1511, %rd17260, %rd10;
	setp.lt.u64 	%p1512, %rd17261, %rd11;
	or.pred  	%p1513, %p1511, %p1512;
	@%p1513 bra 	$L__BB1_1135;
$L__BB1_1134:
	ld.const.u64 	%rd13793, [R_DEV];
	sub.s64 	%rd17263, %rd17263, %rd13793;
	ld.const.u64 	%rd13794, [R_DEV+8];
	sub.s64 	%rd17262, %rd17262, %rd13794;
	sub.s64 	%rd17261, %rd17261, %rd11;
	ld.const.u64 	%rd13796, [R_DEV+24];
	sub.s64 	%rd17260, %rd17260, %rd13796;
$L__BB1_1135:
	sub.s64 	%rd13801, %rd17259, %rd13785;
	sub.s64 	%rd13802, %rd17258, %rd13786;
	sub.s64 	%rd13803, %rd17257, %rd13787;
	sub.s64 	%rd13804, %rd17256, %rd13788;
	mov.u64 	%rd17264, %rd17260;
	mov.u64 	%rd17266, %rd17262;
	mov.u64 	%rd17265, %rd17261;
	mov.u64 	%rd17267, %rd17263;
	// begin inline asm
	add.cc.u64 %rd17267, %rd17267, %rd13801;
	addc.cc.u64 %rd17266, %rd17266, %rd13802;
	addc.cc.u64 %rd17265, %rd17265, %rd13803;
	addc.u64 %rd17264, %rd17264, %rd13804;
	
	// end inline asm
	setp.gt.u64 	%p1514, %rd17264, %rd10;
	@%p1514 bra 	$L__BB1_1137;
	setp.ne.s64 	%p1515, %rd17264, %rd10;
	setp.lt.u64 	%p1516, %rd17265, %rd11;
	or.pred  	%p1517, %p1515, %p1516;
	@%p1517 bra 	$L__BB1_1138;
$L__BB1_1137:
	ld.const.u64 	%rd13809, [R_DEV];
	sub.s64 	%rd17267, %rd17267, %rd13809;
	ld.const.u64 	%rd13810, [R_DEV+8];
	sub.s64 	%rd17266, %rd17266, %rd13810;
	sub.s64 	%rd17265, %rd17265, %rd11;
	ld.const.u64 	%rd13812, [R_DEV+24];
	sub.s64 	%rd17264, %rd17264, %rd13812;
$L__BB1_1138:
	sub.s64 	%rd13817, %rd17263, %rd13801;
	sub.s64 	%rd13818, %rd17262, %rd13802;
	sub.s64 	%rd13819, %rd17261, %rd13803;
	sub.s64 	%rd13820, %rd17260, %rd13804;
	mov.u64 	%rd17269, %rd17265;
	mov.u64 	%rd17271, %rd17267;
	mov.u64 	%rd17268, %rd17264;
	mov.u64 	%rd17270, %rd17266;
	// begin inline asm
	add.cc.u64 %rd17271, %rd17271, %rd13817;
	addc.cc.u64 %rd17270, %rd17270, %rd13818;
	addc.cc.u64 %rd17269, %rd17269, %rd13819;
	addc.u64 %rd17268, %rd17268, %rd13820;
	
	// end inline asm
	setp.gt.u64 	%p1518, %rd17268, %rd10;
	@%p1518 bra 	$L__BB1_1140;
	setp.ne.s64 	%p1519, %rd17268, %rd10;
	setp.lt.u64 	%p1520, %rd17269, %rd11;
	or.pred  	%p1521, %p1519, %p1520;
	@%p1521 bra 	$L__BB1_1141;
$L__BB1_1140:
	ld.const.u64 	%rd13825, [R_DEV];
	sub.s64 	%rd17271, %rd17271, %rd13825;
	ld.const.u64 	%rd13826, [R_DEV+8];
	sub.s64 	%rd17270, %rd17270, %rd13826;
	sub.s64 	%rd17269, %rd17269, %rd11;
	ld.const.u64 	%rd13828, [R_DEV+24];
	sub.s64 	%rd17268, %rd17268, %rd13828;
$L__BB1_1141:
	sub.s64 	%rd13833, %rd17267, %rd13817;
	sub.s64 	%rd13834, %rd17266, %rd13818;
	sub.s64 	%rd13835, %rd17265, %rd13819;
	sub.s64 	%rd13836, %rd17264, %rd13820;
	mov.u64 	%rd17273, %rd17269;
	mov.u64 	%rd17275, %rd17271;
	mov.u64 	%rd17272, %rd17268;
	mov.u64 	%rd17274, %rd17270;
	// begin inline asm
	add.cc.u64 %rd17275, %rd17275, %rd13833;
	addc.cc.u64 %rd17274, %rd17274, %rd13834;
	addc.cc.u64 %rd17273, %rd17273, %rd13835;
	addc.u64 %rd17272, %rd17272, %rd13836;
	
	// end inline asm
	setp.gt.u64 	%p1522, %rd17272, %rd10;
	@%p1522 bra 	$L__BB1_1143;
	setp.ne.s64 	%p1523, %rd17272, %rd10;
	setp.lt.u64 	%p1524, %rd17273, %rd11;
	or.pred  	%p1525, %p1523, %p1524;
	@%p1525 bra 	$L__BB1_1144;
$L__BB1_1143:
	ld.const.u64 	%rd13841, [R_DEV];
	sub.s64 	%rd17275, %rd17275, %rd13841;
	ld.const.u64 	%rd13842, [R_DEV+8];
	sub.s64 	%rd17274, %rd17274, %rd13842;
	sub.s64 	%rd17273, %rd17273, %rd11;
	ld.const.u64 	%rd13844, [R_DEV+24];
	sub.s64 	%rd17272, %rd17272, %rd13844;
$L__BB1_1144:
	sub.s64 	%rd13849, %rd17271, %rd13833;
	sub.s64 	%rd13850, %rd17270, %rd13834;
	sub.s64 	%rd13851, %rd17269, %rd13835;
	sub.s64 	%rd13852, %rd17268, %rd13836;
	mov.u64 	%rd17278, %rd17274;
	mov.u64 	%rd17277, %rd17273;
	mov.u64 	%rd17279, %rd17275;
	mov.u64 	%rd17276, %rd17272;
	// begin inline asm
	add.cc.u64 %rd17279, %rd17279, %rd13849;
	addc.cc.u64 %rd17278, %rd17278, %rd13850;
	addc.cc.u64 %rd17277, %rd17277, %rd13851;
	addc.u64 %rd17276, %rd17276, %rd13852;
	
	// end inline asm
	setp.gt.u64 	%p1526, %rd17276, %rd10;
	@%p1526 bra 	$L__BB1_1146;
	setp.ne.s64 	%p1527, %rd17276, %rd10;
	setp.lt.u64 	%p1528, %rd17277, %rd11;
	or.pred  	%p1529, %p1527, %p1528;
	@%p1529 bra 	$L__BB1_1147;
$L__BB1_1146:
	ld.const.u64 	%rd13857, [R_DEV];
	sub.s64 	%rd17279, %rd17279, %rd13857;
	ld.const.u64 	%rd13858, [R_DEV+8];
	sub.s64 	%rd17278, %rd17278, %rd13858;
	sub.s64 	%rd17277, %rd17277, %rd11;
	ld.const.u64 	%rd13860, [R_DEV+24];
	sub.s64 	%rd17276, %rd17276, %rd13860;
$L__BB1_1147:
	sub.s64 	%rd13865, %rd17275, %rd13849;
	sub.s64 	%rd13866, %rd17274, %rd13850;
	sub.s64 	%rd13867, %rd17273, %rd13851;
	sub.s64 	%rd13868, %rd17272, %rd13852;
	mov.u64 	%rd17280, %rd17276;
	mov.u64 	%rd17282, %rd17278;
	mov.u64 	%rd17281, %rd17277;
	mov.u64 	%rd17283, %rd17279;
	// begin inline asm
	add.cc.u64 %rd17283, %rd17283, %rd13865;
	addc.cc.u64 %rd17282, %rd17282, %rd13866;
	addc.cc.u64 %rd17281, %rd17281, %rd13867;
	addc.u64 %rd17280, %rd17280, %rd13868;
	
	// end inline asm
	setp.gt.u64 	%p1530, %rd17280, %rd10;
	@%p1530 bra 	$L__BB1_1149;
	setp.ne.s64 	%p1531, %rd17280, %rd10;
	setp.lt.u64 	%p1532, %rd17281, %rd11;
	or.pred  	%p1533, %p1531, %p1532;
	@%p1533 bra 	$L__BB1_1150;
$L__BB1_1149:
	ld.const.u64 	%rd13873, [R_DEV];
	sub.s64 	%rd17283, %rd17283, %rd13873;
	ld.const.u64 	%rd13874, [R_DEV+8];
	sub.s64 	%rd17282, %rd17282, %rd13874;
	sub.s64 	%rd17281, %rd17281, %rd11;
	ld.const.u64 	%rd13876, [R_DEV+24];
	sub.s64 	%rd17280, %rd17280, %rd13876;
$L__BB1_1150:
	sub.s64 	%rd13881, %rd17279, %rd13865;
	sub.s64 	%rd13882, %rd17278, %rd13866;
	sub.s64 	%rd13883, %rd17277, %rd13867;
	sub.s64 	%rd13884, %rd17276, %rd13868;
	mov.u64 	%rd17285, %rd17281;
	mov.u64 	%rd17287, %rd17283;
	mov.u64 	%rd17284, %rd17280;
	mov.u64 	%rd17286, %rd17282;
	// begin inline asm
	add.cc.u64 %rd17287, %rd17287, %rd13881;
	addc.cc.u64 %rd17286, %rd17286, %rd13882;
	addc.cc.u64 %rd17285, %rd17285, %rd13883;
	addc.u64 %rd17284, %rd17284, %rd13884;
	
	// end inline asm
	setp.gt.u64 	%p1534, %rd17284, %rd10;
	@%p1534 bra 	$L__BB1_1152;
	setp.ne.s64 	%p1535, %rd17284, %rd10;
	setp.lt.u64 	%p1536, %rd17285, %rd11;
	or.pred  	%p1537, %p1535, %p1536;
	@%p1537 bra 	$L__BB1_1153;
$L__BB1_1152:
	ld.const.u64 	%rd13889, [R_DEV];
	sub.s64 	%rd17287, %rd17287, %rd13889;
	ld.const.u64 	%rd13890, [R_DEV+8];
	sub.s64 	%rd17286, %rd17286, %rd13890;
	sub.s64 	%rd17285, %rd17285, %rd11;
	ld.const.u64 	%rd13892, [R_DEV+24];
	sub.s64 	%rd17284, %rd17284, %rd13892;
$L__BB1_1153:
	sub.s64 	%rd13897, %rd17283, %rd13881;
	sub.s64 	%rd13898, %rd17282, %rd13882;
	sub.s64 	%rd13899, %rd17281, %rd13883;
	sub.s64 	%rd13900, %rd17280, %rd13884;
	mov.u64 	%rd17289, %rd17285;
	mov.u64 	%rd17291, %rd17287;
	mov.u64 	%rd17288, %rd17284;
	mov.u64 	%rd17290, %rd17286;
	// begin inline asm
	add.cc.u64 %rd17291, %rd17291, %rd13897;
	addc.cc.u64 %rd17290, %rd17290, %rd13898;
	addc.cc.u64 %rd17289, %rd17289, %rd13899;
	addc.u64 %rd17288, %rd17288, %rd13900;
	
	// end inline asm
	setp.gt.u64 	%p1538, %rd17288, %rd10;
	@%p1538 bra 	$L__BB1_1155;
	setp.ne.s64 	%p1539, %rd17288, %rd10;
	setp.lt.u64 	%p1540, %rd17289, %rd11;
	or.pred  	%p1541, %p1539, %p1540;
	@%p1541 bra 	$L__BB1_1156;
$L__BB1_1155:
	ld.const.u64 	%rd13905, [R_DEV];
	sub.s64 	%rd17291, %rd17291, %rd13905;
	ld.const.u64 	%rd13906, [R_DEV+8];
	sub.s64 	%rd17290, %rd17290, %rd13906;
	sub.s64 	%rd17289, %rd17289, %rd11;
	ld.const.u64 	%rd13908, [R_DEV+24];
	sub.s64 	%rd17288, %rd17288, %rd13908;
$L__BB1_1156:
	sub.s64 	%rd13913, %rd17287, %rd13897;
	sub.s64 	%rd13914, %rd17286, %rd13898;
	sub.s64 	%rd13915, %rd17285, %rd13899;
	sub.s64 	%rd13916, %rd17284, %rd13900;
	mov.u64 	%rd17294, %rd17290;
	mov.u64 	%rd17293, %rd17289;
	mov.u64 	%rd17295, %rd17291;
	mov.u64 	%rd17292, %rd17288;
	// begin inline asm
	add.cc.u64 %rd17295, %rd17295, %rd13913;
	addc.cc.u64 %rd17294, %rd17294, %rd13914;
	addc.cc.u64 %rd17293, %rd17293, %rd13915;
	addc.u64 %rd17292, %rd17292, %rd13916;
	
	// end inline asm
	setp.gt.u64 	%p1542, %rd17292, %rd10;
	@%p1542 bra 	$L__BB1_1158;
	setp.ne.s64 	%p1543, %rd17292, %rd10;
	setp.lt.u64 	%p1544, %rd17293, %rd11;
	or.pred  	%p1545, %p1543, %p1544;
	@%p1545 bra 	$L__BB1_1159;
$L__BB1_1158:
	ld.const.u64 	%rd13921, [R_DEV];
	sub.s64 	%rd17295, %rd17295, %rd13921;
	ld.const.u64 	%rd13922, [R_DEV+8];
	sub.s64 	%rd17294, %rd17294, %rd13922;
	sub.s64 	%rd17293, %rd17293, %rd11;
	ld.const.u64 	%rd13924, [R_DEV+24];
	sub.s64 	%rd17292, %rd17292, %rd13924;
$L__BB1_1159:
	sub.s64 	%rd13929, %rd17291, %rd13913;
	sub.s64 	%rd13930, %rd17290, %rd13914;
	sub.s64 	%rd13931, %rd17289, %rd13915;
	sub.s64 	%rd13932, %rd17288, %rd13916;
	mov.u64 	%rd17296, %rd17292;
	mov.u64 	%rd17298, %rd17294;
	mov.u64 	%rd17297, %rd17293;
	mov.u64 	%rd17299, %rd17295;
	// begin inline asm
	add.cc.u64 %rd17299, %rd17299, %rd13929;
	addc.cc.u64 %rd17298, %rd17298, %rd13930;
	addc.cc.u64 %rd17297, %rd17297, %rd13931;
	addc.u64 %rd17296, %rd17296, %rd13932;
	
	// end inline asm
	setp.gt.u64 	%p1546, %rd17296, %rd10;
	@%p1546 bra 	$L__BB1_1161;
	setp.ne.s64 	%p1547, %rd17296, %rd10;
	setp.lt.u64 	%p1548, %rd17297, %rd11;
	or.pred  	%p1549, %p1547, %p1548;
	@%p1549 bra 	$L__BB1_1162;
$L__BB1_1161:
	ld.const.u64 	%rd13937, [R_DEV];
	sub.s64 	%rd17299, %rd17299, %rd13937;
	ld.const.u64 	%rd13938, [R_DEV+8];
	sub.s64 	%rd17298, %rd17298, %rd13938;
	sub.s64 	%rd17297, %rd17297, %rd11;
	ld.const.u64 	%rd13940, [R_DEV+24];
	sub.s64 	%rd17296, %rd17296, %rd13940;
$L__BB1_1162:
	sub.s64 	%rd13945, %rd17295, %rd13929;
	sub.s64 	%rd13946, %rd17294, %rd13930;
	sub.s64 	%rd13947, %rd17293, %rd13931;
	sub.s64 	%rd13948, %rd17292, %rd13932;
	mov.u64 	%rd17301, %rd17297;
	mov.u64 	%rd17303, %rd17299;
	mov.u64 	%rd17300, %rd17296;
	mov.u64 	%rd17302, %rd17298;
	// begin inline asm
	add.cc.u64 %rd17303, %rd17303, %rd13945;
	addc.cc.u64 %rd17302, %rd17302, %rd13946;
	addc.cc.u64 %rd17301, %rd17301, %rd13947;
	addc.u64 %rd17300, %rd17300, %rd13948;
	
	// end inline asm
	setp.gt.u64 	%p1550, %rd17300, %rd10;
	@%p1550 bra 	$L__BB1_1164;
	setp.ne.s64 	%p1551, %rd17300, %rd10;
	setp.lt.u64 	%p1552, %rd17301, %rd11;
	or.pred  	%p1553, %p1551, %p1552;
	@%p1553 bra 	$L__BB1_1165;
$L__BB1_1164:
	ld.const.u64 	%rd13953, [R_DEV];
	sub.s64 	%rd17303, %rd17303, %rd13953;
	ld.const.u64 	%rd13954, [R_DEV+8];
	sub.s64 	%rd17302, %rd17302, %rd13954;
	sub.s64 	%rd17301, %rd17301, %rd11;
	ld.const.u64 	%rd13956, [R_DEV+24];
	sub.s64 	%rd17300, %rd17300, %rd13956;
$L__BB1_1165:
	sub.s64 	%rd13961, %rd17299, %rd13945;
	sub.s64 	%rd13962, %rd17298, %rd13946;
	sub.s64 	%rd13963, %rd17297, %rd13947;
	sub.s64 	%rd13964, %rd17296, %rd13948;
	mov.u64 	%rd17305, %rd17301;
	mov.u64 	%rd17307, %rd17303;
	mov.u64 	%rd17304, %rd17300;
	mov.u64 	%rd17306, %rd17302;
	// begin inline asm
	add.cc.u64 %rd17307, %rd17307, %rd13961;
	addc.cc.u64 %rd17306, %rd17306, %rd13962;
	addc.cc.u64 %rd17305, %rd17305, %rd13963;
	addc.u64 %rd17304, %rd17304, %rd13964;
	
	// end inline asm
	setp.gt.u64 	%p1554, %rd17304, %rd10;
	@%p1554 bra 	$L__BB1_1167;
	setp.ne.s64 	%p1555, %rd17304, %rd10;
	setp.lt.u64 	%p1556, %rd17305, %rd11;
	or.pred  	%p1557, %p1555, %p1556;
	@%p1557 bra 	$L__BB1_1168;
$L__BB1_1167:
	ld.const.u64 	%rd13969, [R_DEV];
	sub.s64 	%rd17307, %rd17307, %rd13969;
	ld.const.u64 	%rd13970, [R_DEV+8];
	sub.s64 	%rd17306, %rd17306, %rd13970;
	sub.s64 	%rd17305, %rd17305, %rd11;
	ld.const.u64 	%rd13972, [R_DEV+24];
	sub.s64 	%rd17304, %rd17304, %rd13972;
$L__BB1_1168:
	sub.s64 	%rd13977, %rd17303, %rd13961;
	sub.s64 	%rd13978, %rd17302, %rd13962;
	sub.s64 	%rd13979, %rd17301, %rd13963;
	sub.s64 	%rd13980, %rd17300, %rd13964;
	mov.u64 	%rd17310, %rd17306;
	mov.u64 	%rd17309, %rd17305;
	mov.u64 	%rd17311, %rd17307;
	mov.u64 	%rd17308, %rd17304;
	// begin inline asm
	add.cc.u64 %rd17311, %rd17311, %rd13977;
	addc.cc.u64 %rd17310, %rd17310, %rd13978;
	addc.cc.u64 %rd17309, %rd17309, %rd13979;
	addc.u64 %rd17308, %rd17308, %rd13980;
	
	// end inline asm
	setp.gt.u64 	%p1558, %rd17308, %rd10;
	@%p1558 bra 	$L__BB1_1170;
	setp.ne.s64 	%p1559, %rd17308, %rd10;
	setp.lt.u64 	%p1560, %rd17309, %rd11;
	or.pred  	%p1561, %p1559, %p1560;
	@%p1561 bra 	$L__BB1_1171;
$L__BB1_1170:
	ld.const.u64 	%rd13985, [R_DEV];
	sub.s64 	%rd17311, %rd17311, %rd13985;
	ld.const.u64 	%rd13986, [R_DEV+8];
	sub.s64 	%rd17310, %rd17310, %rd13986;
	sub.s64 	%rd17309, %rd17309, %rd11;
	ld.const.u64 	%rd13988, [R_DEV+24];
	sub.s64 	%rd17308, %rd17308, %rd13988;
$L__BB1_1171:
	sub.s64 	%rd13993, %rd17307, %rd13977;
	sub.s64 	%rd13994, %rd17306, %rd13978;
	sub.s64 	%rd13995, %rd17305, %rd13979;
	sub.s64 	%rd13996, %rd17304, %rd13980;
	mov.u64 	%rd17312, %rd17308;
	mov.u64 	%rd17314, %rd17310;
	mov.u64 	%rd17313, %rd17309;
	mov.u64 	%rd17315, %rd17311;
	// begin inline asm
	add.cc.u64 %rd17315, %rd17315, %rd13993;
	addc.cc.u64 %rd17314, %rd17314, %rd13994;
	addc.cc.u64 %rd17313, %rd17313, %rd13995;
	addc.u64 %rd17312, %rd17312, %rd13996;
	
	// end inline asm
	setp.gt.u64 	%p1562, %rd17312, %rd10;
	@%p1562 bra 	$L__BB1_1173;
	setp.ne.s64 	%p1563, %rd17312, %rd10;
	setp.lt.u64 	%p1564, %rd17313, %rd11;
	or.pred  	%p1565, %p1563, %p1564;
	@%p1565 bra 	$L__BB1_1174;
$L__BB1_1173:
	ld.const.u64 	%rd14001, [R_DEV];
	sub.s64 	%rd17315, %rd17315, %rd14001;
	ld.const.u64 	%rd14002, [R_DEV+8];
	sub.s64 	%rd17314, %rd17314, %rd14002;
	sub.s64 	%rd17313, %rd17313, %rd11;
	ld.const.u64 	%rd14004, [R_DEV+24];
	sub.s64 	%rd17312, %rd17312, %rd14004;
$L__BB1_1174:
	sub.s64 	%rd14009, %rd17311, %rd13993;
	sub.s64 	%rd14010, %rd17310, %rd13994;
	sub.s64 	%rd14011, %rd17309, %rd13995;
	sub.s64 	%rd14012, %rd17308, %rd13996;
	mov.u64 	%rd17317, %rd17313;
	mov.u64 	%rd17319, %rd17315;
	mov.u64 	%rd17316, %rd17312;
	mov.u64 	%rd17318, %rd17314;
	// begin inline asm
	add.cc.u64 %rd17319, %rd17319, %rd14009;
	addc.cc.u64 %rd17318, %rd17318, %rd14010;
	addc.cc.u64 %rd17317, %rd17317, %rd14011;
	addc.u64 %rd17316, %rd17316, %rd14012;
	
	// end inline asm
	setp.gt.u64 	%p1566, %rd17316, %rd10;
	@%p1566 bra 	$L__BB1_1176;
	setp.ne.s64 	%p1567, %rd17316, %rd10;
	setp.lt.u64 	%p1568, %rd17317, %rd11;
	or.pred  	%p1569, %p1567, %p1568;
	@%p1569 bra 	$L__BB1_1177;
$L__BB1_1176:
	ld.const.u64 	%rd14017, [R_DEV];
	sub.s64 	%rd17319, %rd17319, %rd14017;
	ld.const.u64 	%rd14018, [R_DEV+8];
	sub.s64 	%rd17318, %rd17318, %rd14018;
	sub.s64 	%rd17317, %rd17317, %rd11;
	ld.const.u64 	%rd14020, [R_DEV+24];
	sub.s64 	%rd17316, %rd17316, %rd14020;
$L__BB1_1177:
	sub.s64 	%rd14025, %rd17315, %rd14009;
	sub.s64 	%rd14026, %rd17314, %rd14010;
	sub.s64 	%rd14027, %rd17313, %rd14011;
	sub.s64 	%rd14028, %rd17312, %rd14012;
	mov.u64 	%rd17321, %rd17317;
	mov.u64 	%rd17323, %rd17319;
	mov.u64 	%rd17320, %rd17316;
	mov.u64 	%rd17322, %rd17318;
	// begin inline asm
	add.cc.u64 %rd17323, %rd17323, %rd14025;
	addc.cc.u64 %rd17322, %rd17322, %rd14026;
	addc.cc.u64 %rd17321, %rd17321, %rd14027;
	addc.u64 %rd17320, %rd17320, %rd14028;
	
	// end inline asm
	setp.gt.u64 	%p1570, %rd17320, %rd10;
	@%p1570 bra 	$L__BB1_1179;
	setp.ne.s64 	%p1571, %rd17320, %rd10;
	setp.lt.u64 	%p1572, %rd17321, %rd11;
	or.pred  	%p1573, %p1571, %p1572;
	@%p1573 bra 	$L__BB1_1180;
$L__BB1_1179:
	ld.const.u64 	%rd14033, [R_DEV];
	sub.s64 	%rd17323, %rd17323, %rd14033;
	ld.const.u64 	%rd14034, [R_DEV+8];
	sub.s64 	%rd17322, %rd17322, %rd14034;
	sub.s64 	%rd17321, %rd17321, %rd11;
	ld.const.u64 	%rd14036, [R_DEV+24];
	sub.s64 	%rd17320, %rd17320, %rd14036;
$L__BB1_1180:
	sub.s64 	%rd14041, %rd17319, %rd14025;
	sub.s64 	%rd14042, %rd17318, %rd14026;
	sub.s64 	%rd14043, %rd17317, %rd14027;
	sub.s64 	%rd14044, %rd17316, %rd14028;
	mov.u64 	%rd17326, %rd17322;
	mov.u64 	%rd17325, %rd17321;
	mov.u64 	%rd17327, %rd17323;
	mov.u64 	%rd17324, %rd17320;
	// begin inline asm
	add.cc.u64 %rd17327, %rd17327, %rd14041;
	addc.cc.u64 %rd17326, %rd17326, %rd14042;
	addc.cc.u64 %rd17325, %rd17325, %rd14043;
	addc.u64 %rd17324, %rd17324, %rd14044;
	
	// end inline asm
	setp.gt.u64 	%p1574, %rd17324, %rd10;
	@%p1574 bra 	$L__BB1_1182;
	setp.ne.s64 	%p1575, %rd17324, %rd10;
	setp.lt.u64 	%p1576, %rd17325, %rd11;
	or.pred  	%p1577, %p1575, %p1576;
	@%p1577 bra 	$L__BB1_1183;
$L__BB1_1182:
	ld.const.u64 	%rd14049, [R_DEV];
	sub.s64 	%rd17327, %rd17327, %rd14049;
	ld.const.u64 	%rd14050, [R_DEV+8];
	sub.s64 	%rd17326, %rd17326, %rd14050;
	sub.s64 	%rd17325, %rd17325, %rd11;
	ld.const.u64 	%rd14052, [R_DEV+24];
	sub.s64 	%rd17324, %rd17324, %rd14052;
$L__BB1_1183:
	sub.s64 	%rd14057, %rd17323, %rd14041;
	sub.s64 	%rd14058, %rd17322, %rd14042;
	sub.s64 	%rd14059, %rd17321, %rd14043;
	sub.s64 	%rd14060, %rd17320, %rd14044;
	mov.u64 	%rd17328, %rd17324;
	mov.u64 	%rd17330, %rd17326;
	mov.u64 	%rd17329, %rd17325;
	mov.u64 	%rd17331, %rd17327;
	// begin inline asm
	add.cc.u64 %rd17331, %rd17331, %rd14057;
	addc.cc.u64 %rd17330, %rd17330, %rd14058;
	addc.cc.u64 %rd17329, %rd17329, %rd14059;
	addc.u64 %rd17328, %rd17328, %rd14060;
	
	// end inline asm
	setp.gt.u64 	%p1578, %rd17328, %rd10;
	@%p1578 bra 	$L__BB1_1185;
	setp.ne.s64 	%p1579, %rd17328, %rd10;
	setp.lt.u64 	%p1580, %rd17329, %rd11;
	or.pred  	%p1581, %p1579, %p1580;
	@%p1581 bra 	$L__BB1_1186;
$L__BB1_1185:
	ld.const.u64 	%rd14065, [R_DEV];
	sub.s64 	%rd17331, %rd17331, %rd14065;
	ld.const.u64 	%rd14066, [R_DEV+8];
	sub.s64 	%rd17330, %rd17330, %rd14066;
	sub.s64 	%rd17329, %rd17329, %rd11;
	ld.const.u64 	%rd14068, [R_DEV+24];
	sub.s64 	%rd17328, %rd17328, %rd14068;
$L__BB1_1186:
	sub.s64 	%rd14073, %rd17327, %rd14057;
	sub.s64 	%rd14074, %rd17326, %rd14058;
	sub.s64 	%rd14075, %rd17325, %rd14059;
	sub.s64 	%rd14076, %rd17324, %rd14060;
	mov.u64 	%rd17333, %rd17329;
	mov.u64 	%rd17335, %rd17331;
	mov.u64 	%rd17332, %rd17328;
	mov.u64 	%rd17334, %rd17330;
	// begin inline asm
	add.cc.u64 %rd17335, %rd17335, %rd14073;
	addc.cc.u64 %rd17334, %rd17334, %rd14074;
	addc.cc.u64 %rd17333, %rd17333, %rd14075;
	addc.u64 %rd17332, %rd17332, %rd14076;
	
	// end inline asm
	setp.gt.u64 	%p1582, %rd17332, %rd10;
	@%p1582 bra 	$L__BB1_1188;
	setp.ne.s64 	%p1583, %rd17332, %rd10;
	setp.lt.u64 	%p1584, %rd17333, %rd11;
	or.pred  	%p1585, %p1583, %p1584;
	@%p1585 bra 	$L__BB1_1189;
$L__BB1_1188:
	ld.const.u64 	%rd14081, [R_DEV];
	sub.s64 	%rd17335, %rd17335, %rd14081;
	ld.const.u64 	%rd14082, [R_DEV+8];
	sub.s64 	%rd17334, %rd17334, %rd14082;
	sub.s64 	%rd17333, %rd17333, %rd11;
	ld.const.u64 	%rd14084, [R_DEV+24];
	sub.s64 	%rd17332, %rd17332, %rd14084;
$L__BB1_1189:
	sub.s64 	%rd14089, %rd17331, %rd14073;
	sub.s64 	%rd14090, %rd17330, %rd14074;
	sub.s64 	%rd14091, %rd17329, %rd14075;
	sub.s64 	%rd14092, %rd17328, %rd14076;
	mov.u64 	%rd17337, %rd17333;
	mov.u64 	%rd17339, %rd17335;
	mov.u64 	%rd17336, %rd17332;
	mov.u64 	%rd17338, %rd17334;
	// begin inline asm
	add.cc.u64 %rd17339, %rd17339, %rd14089;
	addc.cc.u64 %rd17338, %rd17338, %rd14090;
	addc.cc.u64 %rd17337, %rd17337, %rd14091;
	addc.u64 %rd17336, %rd17336, %rd14092;
	
	// end inline asm
	setp.gt.u64 	%p1586, %rd17336, %rd10;
	@%p1586 bra 	$L__BB1_1191;
	setp.ne.s64 	%p1587, %rd17336, %rd10;
	setp.lt.u64 	%p1588, %rd17337, %rd11;
	or.pred  	%p1589, %p1587, %p1588;
	@%p1589 bra 	$L__BB1_1192;
$L__BB1_1191:
	ld.const.u64 	%rd14097, [R_DEV];
	sub.s64 	%rd17339, %rd17339, %rd14097;
	ld.const.u64 	%rd14098, [R_DEV+8];
	sub.s64 	%rd17338, %rd17338, %rd14098;
	sub.s64 	%rd17337, %rd17337, %rd11;
	ld.const.u64 	%rd14100, [R_DEV+24];
	sub.s64 	%rd17336, %rd17336, %rd14100;
$L__BB1_1192:
	sub.s64 	%rd14105, %rd17335, %rd14089;
	sub.s64 	%rd14106, %rd17334, %rd14090;
	sub.s64 	%rd14107, %rd17333, %rd14091;
	sub.s64 	%rd14108, %rd17332, %rd14092;
	mov.u64 	%rd17342, %rd17338;
	mov.u64 	%rd17341, %rd17337;
	mov.u64 	%rd17343, %rd17339;
	mov.u64 	%rd17340, %rd17336;
	// begin inline asm
	add.cc.u64 %rd17343, %rd17343, %rd14105;
	addc.cc.u64 %rd17342, %rd17342, %rd14106;
	addc.cc.u64 %rd17341, %rd17341, %rd14107;
	addc.u64 %rd17340, %rd17340, %rd14108;
	
	// end inline asm
	setp.gt.u64 	%p1590, %rd17340, %rd10;
	@%p1590 bra 	$L__BB1_1194;
	setp.ne.s64 	%p1591, %rd17340, %rd10;
	setp.lt.u64 	%p1592, %rd17341, %rd11;
	or.pred  	%p1593, %p1591, %p1592;
	@%p1593 bra 	$L__BB1_1195;
$L__BB1_1194:
	ld.const.u64 	%rd14113, [R_DEV];
	sub.s64 	%rd17343, %rd17343, %rd14113;
	ld.const.u64 	%rd14114, [R_DEV+8];
	sub.s64 	%rd17342, %rd17342, %rd14114;
	sub.s64 	%rd17341, %rd17341, %rd11;
	ld.const.u64 	%rd14116, [R_DEV+24];
	sub.s64 	%rd17340, %rd17340, %rd14116;
$L__BB1_1195:
	sub.s64 	%rd14121, %rd17339, %rd14105;
	sub.s64 	%rd14122, %rd17338, %rd14106;
	sub.s64 	%rd14123, %rd17337, %rd14107;
	sub.s64 	%rd14124, %rd17336, %rd14108;
	mov.u64 	%rd17344, %rd17340;
	mov.u64 	%rd17346, %rd17342;
	mov.u64 	%rd17345, %rd17341;
	mov.u64 	%rd17347, %rd17343;
	// begin inline asm
	add.cc.u64 %rd17347, %rd17347, %rd14121;
	addc.cc.u64 %rd17346, %rd17346, %rd14122;
	addc.cc.u64 %rd17345, %rd17345, %rd14123;
	addc.u64 %rd17344, %rd17344, %rd14124;
	
	// end inline asm
	setp.gt.u64 	%p1594, %rd17344, %rd10;
	@%p1594 bra 	$L__BB1_1197;
	setp.ne.s64 	%p1595, %rd17344, %rd10;
	setp.lt.u64 	%p1596, %rd17345, %rd11;
	or.pred  	%p1597, %p1595, %p1596;
	@%p1597 bra 	$L__BB1_1198;
$L__BB1_1197:
	ld.const.u64 	%rd14129, [R_DEV];
	sub.s64 	%rd17347, %rd17347, %rd14129;
	ld.const.u64 	%rd14130, [R_DEV+8];
	sub.s64 	%rd17346, %rd17346, %rd14130;
	sub.s64 	%rd17345, %rd17345, %rd11;
	ld.const.u64 	%rd14132, [R_DEV+24];
	sub.s64 	%rd17344, %rd17344, %rd14132;
$L__BB1_1198:
	sub.s64 	%rd14137, %rd17343, %rd14121;
	sub.s64 	%rd14138, %rd17342, %rd14122;
	sub.s64 	%rd14139, %rd17341, %rd14123;
	sub.s64 	%rd14140, %rd17340, %rd14124;
	mov.u64 	%rd17349, %rd17345;
	mov.u64 	%rd17351, %rd17347;
	mov.u64 	%rd17348, %rd17344;
	mov.u64 	%rd17350, %rd17346;
	// begin inline asm
	add.cc.u64 %rd17351, %rd17351, %rd14137;
	addc.cc.u64 %rd17350, %rd17350, %rd14138;
	addc.cc.u64 %rd17349, %rd17349, %rd14139;
	addc.u64 %rd17348, %rd17348, %rd14140;
	
	// end inline asm
	setp.gt.u64 	%p1598, %rd17348, %rd10;
	@%p1598 bra 	$L__BB1_1200;
	setp.ne.s64 	%p1599, %rd17348, %rd10;
	setp.lt.u64 	%p1600, %rd17349, %rd11;
	or.pred  	%p1601, %p1599, %p1600;
	@%p1601 bra 	$L__BB1_1201;
$L__BB1_1200:
	ld.const.u64 	%rd14145, [R_DEV];
	sub.s64 	%rd17351, %rd17351, %rd14145;
	ld.const.u64 	%rd14146, [R_DEV+8];
	sub.s64 	%rd17350, %rd17350, %rd14146;
	sub.s64 	%rd17349, %rd17349, %rd11;
	ld.const.u64 	%rd14148, [R_DEV+24];
	sub.s64 	%rd17348, %rd17348, %rd14148;
$L__BB1_1201:
	sub.s64 	%rd14153, %rd17347, %rd14137;
	sub.s64 	%rd14154, %rd17346, %rd14138;
	sub.s64 	%rd14155, %rd17345, %rd14139;
	sub.s64 	%rd14156, %rd17344, %rd14140;
	mov.u64 	%rd17353, %rd17349;
	mov.u64 	%rd17355, %rd17351;
	mov.u64 	%rd17352, %rd17348;
	mov.u64 	%rd17354, %rd17350;
	// begin inline asm
	add.cc.u64 %rd17355, %rd17355, %rd14153;
	addc.cc.u64 %rd17354, %rd17354, %rd14154;
	addc.cc.u64 %rd17353, %rd17353, %rd14155;
	addc.u64 %rd17352, %rd17352, %rd14156;
	
	// end inline asm
	setp.gt.u64 	%p1602, %rd17352, %rd10;
	@%p1602 bra 	$L__BB1_1203;
	setp.ne.s64 	%p1603, %rd17352, %rd10;
	setp.lt.u64 	%p1604, %rd17353, %rd11;
	or.pred  	%p1605, %p1603, %p1604;
	@%p1605 bra 	$L__BB1_1204;
$L__BB1_1203:
	ld.const.u64 	%rd14161, [R_DEV];
	sub.s64 	%rd17355, %rd17355, %rd14161;
	ld.const.u64 	%rd14162, [R_DEV+8];
	sub.s64 	%rd17354, %rd17354, %rd14162;
	sub.s64 	%rd17353, %rd17353, %rd11;
	ld.const.u64 	%rd14164, [R_DEV+24];
	sub.s64 	%rd17352, %rd17352, %rd14164;
$L__BB1_1204:
	sub.s64 	%rd14169, %rd17351, %rd14153;
	sub.s64 	%rd14170, %rd17350, %rd14154;
	sub.s64 	%rd14171, %rd17349, %rd14155;
	sub.s64 	%rd14172, %rd17348, %rd14156;
	mov.u64 	%rd17358, %rd17354;
	mov.u64 	%rd17357, %rd17353;
	mov.u64 	%rd17359, %rd17355;
	mov.u64 	%rd17356, %rd17352;
	// begin inline asm
	add.cc.u64 %rd17359, %rd17359, %rd14169;
	addc.cc.u64 %rd17358, %rd17358, %rd14170;
	addc.cc.u64 %rd17357, %rd17357, %rd14171;
	addc.u64 %rd17356, %rd17356, %rd14172;
	
	// end inline asm
	setp.gt.u64 	%p1606, %rd17356, %rd10;
	@%p1606 bra 	$L__BB1_1206;
	setp.ne.s64 	%p1607, %rd17356, %rd10;
	setp.lt.u64 	%p1608, %rd17357, %rd11;
	or.pred  	%p1609, %p1607, %p1608;
	@%p1609 bra 	$L__BB1_1207;
$L__BB1_1206:
	ld.const.u64 	%rd14177, [R_DEV];
	sub.s64 	%rd17359, %rd17359, %rd14177;
	ld.const.u64 	%rd14178, [R_DEV+8];
	sub.s64 	%rd17358, %rd17358, %rd14178;
	sub.s64 	%rd17357, %rd17357, %rd11;
	ld.const.u64 	%rd14180, [R_DEV+24];
	sub.s64 	%rd17356, %rd17356, %rd14180;
$L__BB1_1207:
	sub.s64 	%rd14185, %rd17355, %rd14169;
	sub.s64 	%rd14186, %rd17354, %rd14170;
	sub.s64 	%rd14187, %rd17353, %rd14171;
	sub.s64 	%rd14188, %rd17352, %rd14172;
	mov.u64 	%rd17360, %rd17356;
	mov.u64 	%rd17362, %rd17358;
	mov.u64 	%rd17361, %rd17357;
	mov.u64 	%rd17363, %rd17359;
	// begin inline asm
	add.cc.u64 %rd17363, %rd17363, %rd14185;
	addc.cc.u64 %rd17362, %rd17362, %rd14186;
	addc.cc.u64 %rd17361, %rd17361, %rd14187;
	addc.u64 %rd17360, %rd17360, %rd14188;
	
	// end inline asm
	setp.gt.u64 	%p1610, %rd17360, %rd10;
	@%p1610 bra 	$L__BB1_1209;
	setp.ne.s64 	%p1611, %rd17360, %rd10;
	setp.lt.u64 	%p1612, %rd17361, %rd11;
	or.pred  	%p1613, %p1611, %p1612;
	@%p1613 bra 	$L__BB1_1210;
$L__BB1_1209:
	ld.const.u64 	%rd14193, [R_DEV];
	sub.s64 	%rd17363, %rd17363, %rd14193;
	ld.const.u64 	%rd14194, [R_DEV+8];
	sub.s64 	%rd17362, %rd17362, %rd14194;
	sub.s64 	%rd17361, %rd17361, %rd11;
	ld.const.u64 	%rd14196, [R_DEV+24];
	sub.s64 	%rd17360, %rd17360, %rd14196;
$L__BB1_1210:
	sub.s64 	%rd14201, %rd17359, %rd14185;
	sub.s64 	%rd14202, %rd17358, %rd14186;
	sub.s64 	%rd14203, %rd17357, %rd14187;
	sub.s64 	%rd14204, %rd17356, %rd14188;
	mov.u64 	%rd17365, %rd17361;
	mov.u64 	%rd17367, %rd17363;
	mov.u64 	%rd17364, %rd17360;
	mov.u64 	%rd17366, %rd17362;
	// begin inline asm
	add.cc.u64 %rd17367, %rd17367, %rd14201;
	addc.cc.u64 %rd17366, %rd17366, %rd14202;
	addc.cc.u64 %rd17365, %rd17365, %rd14203;
	addc.u64 %rd17364, %rd17364, %rd14204;
	
	// end inline asm
	setp.gt.u64 	%p1614, %rd17364, %rd10;
	@%p1614 bra 	$L__BB1_1212;
	setp.ne.s64 	%p1615, %rd17364, %rd10;
	setp.lt.u64 	%p1616, %rd17365, %rd11;
	or.pred  	%p1617, %p1615, %p1616;
	@%p1617 bra 	$L__BB1_1213;
$L__BB1_1212:
	ld.const.u64 	%rd14209, [R_DEV];
	sub.s64 	%rd17367, %rd17367, %rd14209;
	ld.const.u64 	%rd14210, [R_DEV+8];
	sub.s64 	%rd17366, %rd17366, %rd14210;
	sub.s64 	%rd17365, %rd17365, %rd11;
	ld.const.u64 	%rd14212, [R_DEV+24];
	sub.s64 	%rd17364, %rd17364, %rd14212;
$L__BB1_1213:
	sub.s64 	%rd14217, %rd17363, %rd14201;
	sub.s64 	%rd14218, %rd17362, %rd14202;
	sub.s64 	%rd14219, %rd17361, %rd14203;
	sub.s64 	%rd14220, %rd17360, %rd14204;
	mov.u64 	%rd17369, %rd17365;
	mov.u64 	%rd17371, %rd17367;
	mov.u64 	%rd17368, %rd17364;
	mov.u64 	%rd17370, %rd17366;
	// begin inline asm
	add.cc.u64 %rd17371, %rd17371, %rd14217;
	addc.cc.u64 %rd17370, %rd17370, %rd14218;
	addc.cc.u64 %rd17369, %rd17369, %rd14219;
	addc.u64 %rd17368, %rd17368, %rd14220;
	
	// end inline asm
	setp.gt.u64 	%p1618, %rd17368, %rd10;
	@%p1618 bra 	$L__BB1_1215;
	setp.ne.s64 	%p1619, %rd17368, %rd10;
	setp.lt.u64 	%p1620, %rd17369, %rd11;
	or.pred  	%p1621, %p1619, %p1620;
	@%p1621 bra 	$L__BB1_1216;
$L__BB1_1215:
	ld.const.u64 	%rd14225, [R_DEV];
	sub.s64 	%rd17371, %rd17371, %rd14225;
	ld.const.u64 	%rd14226, [R_DEV+8];
	sub.s64 	%rd17370, %rd17370, %rd14226;
	sub.s64 	%rd17369, %rd17369, %rd11;
	ld.const.u64 	%rd14228, [R_DEV+24];
	sub.s64 	%rd17368, %rd17368, %rd14228;
$L__BB1_1216:
	sub.s64 	%rd14233, %rd17367, %rd14217;
	sub.s64 	%rd14234, %rd17366, %rd14218;
	sub.s64 	%rd14235, %rd17365, %rd14219;
	sub.s64 	%rd14236, %rd17364, %rd14220;
	mov.u64 	%rd17374, %rd17370;
	mov.u64 	%rd17373, %rd17369;
	mov.u64 	%rd17375, %rd17371;
	mov.u64 	%rd17372, %rd17368;
	// begin inline asm
	add.cc.u64 %rd17375, %rd17375, %rd14233;
	addc.cc.u64 %rd17374, %rd17374, %rd14234;
	addc.cc.u64 %rd17373, %rd17373, %rd14235;
	addc.u64 %rd17372, %rd17372, %rd14236;
	
	// end inline asm
	setp.gt.u64 	%p1622, %rd17372, %rd10;
	@%p1622 bra 	$L__BB1_1218;
	setp.ne.s64 	%p1623, %rd17372, %rd10;
	setp.lt.u64 	%p1624, %rd17373, %rd11;
	or.pred  	%p1625, %p1623, %p1624;
	@%p1625 bra 	$L__BB1_1219;
$L__BB1_1218:
	ld.const.u64 	%rd14241, [R_DEV];
	sub.s64 	%rd17375, %rd17375, %rd14241;
	ld.const.u64 	%rd14242, [R_DEV+8];
	sub.s64 	%rd17374, %rd17374, %rd14242;
	sub.s64 	%rd17373, %rd17373, %rd11;
	ld.const.u64 	%rd14244, [R_DEV+24];
	sub.s64 	%rd17372, %rd17372, %rd14244;
$L__BB1_1219:
	sub.s64 	%rd14249, %rd17371, %rd14233;
	sub.s64 	%rd14250, %rd17370, %rd14234;
	sub.s64 	%rd14251, %rd17369, %rd14235;
	sub.s64 	%rd14252, %rd17368, %rd14236;
	mov.u64 	%rd17376, %rd17372;
	mov.u64 	%rd17378, %rd17374;
	mov.u64 	%rd17377, %rd17373;
	mov.u64 	%rd17379, %rd17375;
	// begin inline asm
	add.cc.u64 %rd17379, %rd17379, %rd14249;
	addc.cc.u64 %rd17378, %rd17378, %rd14250;
	addc.cc.u64 %rd17377, %rd17377, %rd14251;
	addc.u64 %rd17376, %rd17376, %rd14252;
	
	// end inline asm
	setp.gt.u64 	%p1626, %rd17376, %rd10;
	@%p1626 bra 	$L__BB1_1221;
	setp.ne.s64 	%p1627, %rd17376, %rd10;
	setp.lt.u64 	%p1628, %rd17377, %rd11;
	or.pred  	%p1629, %p1627, %p1628;
	@%p1629 bra 	$L__BB1_1222;
$L__BB1_1221:
	ld.const.u64 	%rd14257, [R_DEV];
	sub.s64 	%rd17379, %rd17379, %rd14257;
	ld.const.u64 	%rd14258, [R_DEV+8];
	sub.s64 	%rd17378, %rd17378, %rd14258;
	sub.s64 	%rd17377, %rd17377, %rd11;
	ld.const.u64 	%rd14260, [R_DEV+24];
	sub.s64 	%rd17376, %rd17376, %rd14260;
$L__BB1_1222:
	sub.s64 	%rd14265, %rd17375, %rd14249;
	sub.s64 	%rd14266, %rd17374, %rd14250;
	sub.s64 	%rd14267, %rd17373, %rd14251;
	sub.s64 	%rd14268, %rd17372, %rd14252;
	mov.u64 	%rd17381, %rd17377;
	mov.u64 	%rd17383, %rd17379;
	mov.u64 	%rd17380, %rd17376;
	mov.u64 	%rd17382, %rd17378;
	// begin inline asm
	add.cc.u64 %rd17383, %rd17383, %rd14265;
	addc.cc.u64 %rd17382, %rd17382, %rd14266;
	addc.cc.u64 %rd17381, %rd17381, %rd14267;
	addc.u64 %rd17380, %rd17380, %rd14268;
	
	// end inline asm
	setp.gt.u64 	%p1630, %rd17380, %rd10;
	@%p1630 bra 	$L__BB1_1224;
	setp.ne.s64 	%p1631, %rd17380, %rd10;
	setp.lt.u64 	%p1632, %rd17381, %rd11;
	or.pred  	%p1633, %p1631, %p1632;
	@%p1633 bra 	$L__BB1_1225;
$L__BB1_1224:
	ld.const.u64 	%rd14273, [R_DEV];
	sub.s64 	%rd17383, %rd17383, %rd14273;
	ld.const.u64 	%rd14274, [R_DEV+8];
	sub.s64 	%rd17382, %rd17382, %rd14274;
	sub.s64 	%rd17381, %rd17381, %rd11;
	ld.const.u64 	%rd14276, [R_DEV+24];
	sub.s64 	%rd17380, %rd17380, %rd14276;
$L__BB1_1225:
	sub.s64 	%rd14281, %rd17379, %rd14265;
	sub.s64 	%rd14282, %rd17378, %rd14266;
	sub.s64 	%rd14283, %rd17377, %rd14267;
	sub.s64 	%rd14284, %rd17376, %rd14268;
	mov.u64 	%rd17385, %rd17381;
	mov.u64 	%rd17387, %rd17383;
	mov.u64 	%rd17384, %rd17380;
	mov.u64 	%rd17386, %rd17382;
	// begin inline asm
	add.cc.u64 %rd17387, %rd17387, %rd14281;
	addc.cc.u64 %rd17386, %rd17386, %rd14282;
	addc.cc.u64 %rd17385, %rd17385, %rd14283;
	addc.u64 %rd17384, %rd17384, %rd14284;
	
	// end inline asm
	setp.gt.u64 	%p1634, %rd17384, %rd10;
	@%p1634 bra 	$L__BB1_1227;
	setp.ne.s64 	%p1635, %rd17384, %rd10;
	setp.lt.u64 	%p1636, %rd17385, %rd11;
	or.pred  	%p1637, %p1635, %p1636;
	@%p1637 bra 	$L__BB1_1228;
$L__BB1_1227:
	ld.const.u64 	%rd14289, [R_DEV];
	sub.s64 	%rd17387, %rd17387, %rd14289;
	ld.const.u64 	%rd14290, [R_DEV+8];
	sub.s64 	%rd17386, %rd17386, %rd14290;
	sub.s64 	%rd17385, %rd17385, %rd11;
	ld.const.u64 	%rd14292, [R_DEV+24];
	sub.s64 	%rd17384, %rd17384, %rd14292;
$L__BB1_1228:
	sub.s64 	%rd14297, %rd17383, %rd14281;
	sub.s64 	%rd14298, %rd17382, %rd14282;
	sub.s64 	%rd14299, %rd17381, %rd14283;
	sub.s64 	%rd14300, %rd17380, %rd14284;
	mov.u64 	%rd17390, %rd17386;
	mov.u64 	%rd17389, %rd17385;
	mov.u64 	%rd17391, %rd17387;
	mov.u64 	%rd17388, %rd17384;
	// begin inline asm
	add.cc.u64 %rd17391, %rd17391, %rd14297;
	addc.cc.u64 %rd17390, %rd17390, %rd14298;
	addc.cc.u64 %rd17389, %rd17389, %rd14299;
	addc.u64 %rd17388, %rd17388, %rd14300;
	
	// end inline asm
	setp.gt.u64 	%p1638, %rd17388, %rd10;
	@%p1638 bra 	$L__BB1_1230;
	setp.ne.s64 	%p1639, %rd17388, %rd10;
	setp.lt.u64 	%p1640, %rd17389, %rd11;
	or.pred  	%p1641, %p1639, %p1640;
	@%p1641 bra 	$L__BB1_1231;
$L__BB1_1230:
	ld.const.u64 	%rd14305, [R_DEV];
	sub.s64 	%rd17391, %rd17391, %rd14305;
	ld.const.u64 	%rd14306, [R_DEV+8];
	sub.s64 	%rd17390, %rd17390, %rd14306;
	sub.s64 	%rd17389, %rd17389, %rd11;
	ld.const.u64 	%rd14308, [R_DEV+24];
	sub.s64 	%rd17388, %rd17388, %rd14308;
$L__BB1_1231:
	sub.s64 	%rd14313, %rd17387, %rd14297;
	sub.s64 	%rd14314, %rd17386, %rd14298;
	sub.s64 	%rd14315, %rd17385, %rd14299;
	sub.s64 	%rd14316, %rd17384, %rd14300;
	mov.u64 	%rd17392, %rd17388;
	mov.u64 	%rd17394, %rd17390;
	mov.u64 	%rd17393, %rd17389;
	mov.u64 	%rd17395, %rd17391;
	// begin inline asm
	add.cc.u64 %rd17395, %rd17395, %rd14313;
	addc.cc.u64 %rd17394, %rd17394, %rd14314;
	addc.cc.u64 %rd17393, %rd17393, %rd14315;
	addc.u64 %rd17392, %rd17392, %rd14316;
	
	// end inline asm
	setp.gt.u64 	%p1642, %rd17392, %rd10;
	@%p1642 bra 	$L__BB1_1233;
	setp.ne.s64 	%p1643, %rd17392, %rd10;
	setp.lt.u64 	%p1644, %rd17393, %rd11;
	or.pred  	%p1645, %p1643, %p1644;
	@%p1645 bra 	$L__BB1_1234;
$L__BB1_1233:
	ld.const.u64 	%rd14321, [R_DEV];
	sub.s64 	%rd17395, %rd17395, %rd14321;
	ld.const.u64 	%rd14322, [R_DEV+8];
	sub.s64 	%rd17394, %rd17394, %rd14322;
	sub.s64 	%rd17393, %rd17393, %rd11;
	ld.const.u64 	%rd14324, [R_DEV+24];
	sub.s64 	%rd17392, %rd17392, %rd14324;
$L__BB1_1234:
	sub.s64 	%rd14329, %rd17391, %rd14313;
	sub.s64 	%rd14330, %rd17390, %rd14314;
	sub.s64 	%rd14331, %rd17389, %rd14315;
	sub.s64 	%rd14332, %rd17388, %rd14316;
	mov.u64 	%rd17397, %rd17393;
	mov.u64 	%rd17399, %rd17395;
	mov.u64 	%rd17396, %rd17392;
	mov.u64 	%rd17398, %rd17394;
	// begin inline asm
	add.cc.u64 %rd17399, %rd17399, %rd14329;
	addc.cc.u64 %rd17398, %rd17398, %rd14330;
	addc.cc.u64 %rd17397, %rd17397, %rd14331;
	addc.u64 %rd17396, %rd17396, %rd14332;
	
	// end inline asm
	setp.gt.u64 	%p1646, %rd17396, %rd10;
	@%p1646 bra 	$L__BB1_1236;
	setp.ne.s64 	%p1647, %rd17396, %rd10;
	setp.lt.u64 	%p1648, %rd17397, %rd11;
	or.pred  	%p1649, %p1647, %p1648;
	@%p1649 bra 	$L__BB1_1237;
$L__BB1_1236:
	ld.const.u64 	%rd14337, [R_DEV];
	sub.s64 	%rd17399, %rd17399, %rd14337;
	ld.const.u64 	%rd14338, [R_DEV+8];
	sub.s64 	%rd17398, %rd17398, %rd14338;
	sub.s64 	%rd17397, %rd17397, %rd11;
	ld.const.u64 	%rd14340, [R_DEV+24];
	sub.s64 	%rd17396, %rd17396, %rd14340;
$L__BB1_1237:
	sub.s64 	%rd14345, %rd17395, %rd14329;
	sub.s64 	%rd14346, %rd17394, %rd14330;
	sub.s64 	%rd14347, %rd17393, %rd14331;
	sub.s64 	%rd14348, %rd17392, %rd14332;
	mov.u64 	%rd17401, %rd17397;
	mov.u64 	%rd17403, %rd17399;
	mov.u64 	%rd17400, %rd17396;
	mov.u64 	%rd17402, %rd17398;
	// begin inline asm
	add.cc.u64 %rd17403, %rd17403, %rd14345;
	addc.cc.u64 %rd17402, %rd17402, %rd14346;
	addc.cc.u64 %rd17401, %rd17401, %rd14347;
	addc.u64 %rd17400, %rd17400, %rd14348;
	
	// end inline asm
	setp.gt.u64 	%p1650, %rd17400, %rd10;
	@%p1650 bra 	$L__BB1_1239;
	setp.ne.s64 	%p1651, %rd17400, %rd10;
	setp.lt.u64 	%p1652, %rd17401, %rd11;
	or.pred  	%p1653, %p1651, %p1652;
	@%p1653 bra 	$L__BB1_1240;
$L__BB1_1239:
	ld.const.u64 	%rd14353, [R_DEV];
	sub.s64 	%rd17403, %rd17403, %rd14353;
	ld.const.u64 	%rd14354, [R_DEV+8];
	sub.s64 	%rd17402, %rd17402, %rd14354;
	sub.s64 	%rd17401, %rd17401, %rd11;
	ld.const.u64 	%rd14356, [R_DEV+24];
	sub.s64 	%rd17400, %rd17400, %rd14356;
$L__BB1_1240:
	sub.s64 	%rd14361, %rd17399, %rd14345;
	sub.s64 	%rd14362, %rd17398, %rd14346;
	sub.s64 	%rd14363, %rd17397, %rd14347;
	sub.s64 	%rd14364, %rd17396, %rd14348;
	mov.u64 	%rd17406, %rd17402;
	mov.u64 	%rd17405, %rd17401;
	mov.u64 	%rd17407, %rd17403;
	mov.u64 	%rd17404, %rd17400;
	// begin inline asm
	add.cc.u64 %rd17407, %rd17407, %rd14361;
	addc.cc.u64 %rd17406, %rd17406, %rd14362;
	addc.cc.u64 %rd17405, %rd17405, %rd14363;
	addc.u64 %rd17404, %rd17404, %rd14364;
	
	// end inline asm
	setp.gt.u64 	%p1654, %rd17404, %rd10;
	@%p1654 bra 	$L__BB1_1242;
	setp.ne.s64 	%p1655, %rd17404, %rd10;
	setp.lt.u64 	%p1656, %rd17405, %rd11;
	or.pred  	%p1657, %p1655, %p1656;
	@%p1657 bra 	$L__BB1_1243;
$L__BB1_1242:
	ld.const.u64 	%rd14369, [R_DEV];
	sub.s64 	%rd17407, %rd17407, %rd14369;
	ld.const.u64 	%rd14370, [R_DEV+8];
	sub.s64 	%rd17406, %rd17406, %rd14370;
	sub.s64 	%rd17405, %rd17405, %rd11;
	ld.const.u64 	%rd14372, [R_DEV+24];
	sub.s64 	%rd17404, %rd17404, %rd14372;
$L__BB1_1243:
	sub.s64 	%rd14377, %rd17403, %rd14361;
	sub.s64 	%rd14378, %rd17402, %rd14362;
	sub.s64 	%rd14379, %rd17401, %rd14363;
	sub.s64 	%rd14380, %rd17400, %rd14364;
	mov.u64 	%rd17408, %rd17404;
	mov.u64 	%rd17410, %rd17406;
	mov.u64 	%rd17409, %rd17405;
	mov.u64 	%rd17411, %rd17407;
	// begin inline asm
	add.cc.u64 %rd17411, %rd17411, %rd14377;
	addc.cc.u64 %rd17410, %rd17410, %rd14378;
	addc.cc.u64 %rd17409, %rd17409, %rd14379;
	addc.u64 %rd17408, %rd17408, %rd14380;
	
	// end inline asm
	setp.gt.u64 	%p1658, %rd17408, %rd10;
	@%p1658 bra 	$L__BB1_1245;
	setp.ne.s64 	%p1659, %rd17408, %rd10;
	setp.lt.u64 	%p1660, %rd17409, %rd11;
	or.pred  	%p1661, %p1659, %p1660;
	@%p1661 bra 	$L__BB1_1246;
$L__BB1_1245:
	ld.const.u64 	%rd14385, [R_DEV];
	sub.s64 	%rd17411, %rd17411, %rd14385;
	ld.const.u64 	%rd14386, [R_DEV+8];
	sub.s64 	%rd17410, %rd17410, %rd14386;
	sub.s64 	%rd17409, %rd17409, %rd11;
	ld.const.u64 	%rd14388, [R_DEV+24];
	sub.s64 	%rd17408, %rd17408, %rd14388;
$L__BB1_1246:
	sub.s64 	%rd14393, %rd17407, %rd14377;
	sub.s64 	%rd14394, %rd17406, %rd14378;
	sub.s64 	%rd14395, %rd17405, %rd14379;
	sub.s64 	%rd14396, %rd17404, %rd14380;
	mov.u64 	%rd17413, %rd17409;
	mov.u64 	%rd17415, %rd17411;
	mov.u64 	%rd17412, %rd17408;
	mov.u64 	%rd17414, %rd17410;
	// begin inline asm
	add.cc.u64 %rd17415, %rd17415, %rd14393;
	addc.cc.u64 %rd17414, %rd17414, %rd14394;
	addc.cc.u64 %rd17413, %rd17413, %rd14395;
	addc.u64 %rd17412, %rd17412, %rd14396;
	
	// end inline asm
	setp.gt.u64 	%p1662, %rd17412, %rd10;
	@%p1662 bra 	$L__BB1_1248;
	setp.ne.s64 	%p1663, %rd17412, %rd10;
	setp.lt.u64 	%p1664, %rd17413, %rd11;
	or.pred  	%p1665, %p1663, %p1664;
	@%p1665 bra 	$L__BB1_1249;
$L__BB1_1248:
	ld.const.u64 	%rd14401, [R_DEV];
	sub.s64 	%rd17415, %rd17415, %rd14401;
	ld.const.u64 	%rd14402, [R_DEV+8];
	sub.s64 	%rd17414, %rd17414, %rd14402;
	sub.s64 	%rd17413, %rd17413, %rd11;
	ld.const.u64 	%rd14404, [R_DEV+24];
	sub.s64 	%rd17412, %rd17412, %rd14404;
$L__BB1_1249:
	sub.s64 	%rd14409, %rd17411, %rd14393;
	sub.s64 	%rd14410, %rd17410, %rd14394;
	sub.s64 	%rd14411, %rd17409, %rd14395;
	sub.s64 	%rd14412, %rd17408, %rd14396;
	mov.u64 	%rd17417, %rd17413;
	mov.u64 	%rd17419, %rd17415;
	mov.u64 	%rd17416, %rd17412;
	mov.u64 	%rd17418, %rd17414;
	// begin inline asm
	add.cc.u64 %rd17419, %rd17419, %rd14409;
	addc.cc.u64 %rd17418, %rd17418, %rd14410;
	addc.cc.u64 %rd17417, %rd17417, %rd14411;
	addc.u64 %rd17416, %rd17416, %rd14412;
	
	// end inline asm
	setp.gt.u64 	%p1666, %rd17416, %rd10;
	@%p1666 bra 	$L__BB1_1251;
	setp.ne.s64 	%p1667, %rd17416, %rd10;
	setp.lt.u64 	%p1668, %rd17417, %rd11;
	or.pred  	%p1669, %p1667, %p1668;
	@%p1669 bra 	$L__BB1_1252;
$L__BB1_1251:
	ld.const.u64 	%rd14417, [R_DEV];
	sub.s64 	%rd17419, %rd17419, %rd14417;
	ld.const.u64 	%rd14418, [R_DEV+8];
	sub.s64 	%rd17418, %rd17418, %rd14418;
	sub.s64 	%rd17417, %rd17417, %rd11;
	ld.const.u64 	%rd14420, [R_DEV+24];
	sub.s64 	%rd17416, %rd17416, %rd14420;
$L__BB1_1252:
	sub.s64 	%rd14425, %rd17415, %rd14409;
	sub.s64 	%rd14426, %rd17414, %rd14410;
	sub.s64 	%rd14427, %rd17413, %rd14411;
	sub.s64 	%rd14428, %rd17412, %rd14412;
	mov.u64 	%rd17422, %rd17418;
	mov.u64 	%rd17421, %rd17417;
	mov.u64 	%rd17423, %rd17419;
	mov.u64 	%rd17420, %rd17416;
	// begin inline asm
	add.cc.u64 %rd17423, %rd17423, %rd14425;
	addc.cc.u64 %rd17422, %rd17422, %rd14426;
	addc.cc.u64 %rd17421, %rd17421, %rd14427;
	addc.u64 %rd17420, %rd17420, %rd14428;
	
	// end inline asm
	setp.gt.u64 	%p1670, %rd17420, %rd10;
	@%p1670 bra 	$L__BB1_1254;
	setp.ne.s64 	%p1671, %rd17420, %rd10;
	setp.lt.u64 	%p1672, %rd17421, %rd11;
	or.pred  	%p1673, %p1671, %p1672;
	@%p1673 bra 	$L__BB1_1255;
$L__BB1_1254:
	ld.const.u64 	%rd14433, [R_DEV];
	sub.s64 	%rd17423, %rd17423, %rd14433;
	ld.const.u64 	%rd14434, [R_DEV+8];
	sub.s64 	%rd17422, %rd17422, %rd14434;
	sub.s64 	%rd17421, %rd17421, %rd11;
	ld.const.u64 	%rd14436, [R_DEV+24];
	sub.s64 	%rd17420, %rd17420, %rd14436;
$L__BB1_1255:
	sub.s64 	%rd14441, %rd17419, %rd14425;
	sub.s64 	%rd14442, %rd17418, %rd14426;
	sub.s64 	%rd14443, %rd17417, %rd14427;
	sub.s64 	%rd14444, %rd17416, %rd14428;
	mov.u64 	%rd17424, %rd17420;
	mov.u64 	%rd17426, %rd17422;
	mov.u64 	%rd17425, %rd17421;
	mov.u64 	%rd17427, %rd17423;
	// begin inline asm
	add.cc.u64 %rd17427, %rd17427, %rd14441;
	addc.cc.u64 %rd17426, %rd17426, %rd14442;
	addc.cc.u64 %rd17425, %rd17425, %rd14443;
	addc.u64 %rd17424, %rd17424, %rd14444;
	
	// end inline asm
	setp.gt.u64 	%p1674, %rd17424, %rd10;
	@%p1674 bra 	$L__BB1_1257;
	setp.ne.s64 	%p1675, %rd17424, %rd10;
	setp.lt.u64 	%p1676, %rd17425, %rd11;
	or.pred  	%p1677, %p1675, %p1676;
	@%p1677 bra 	$L__BB1_1258;
$L__BB1_1257:
	ld.const.u64 	%rd14449, [R_DEV];
	sub.s64 	%rd17427, %rd17427, %rd14449;
	ld.const.u64 	%rd14450, [R_DEV+8];
	sub.s64 	%rd17426, %rd17426, %rd14450;
	sub.s64 	%rd17425, %rd17425, %rd11;
	ld.const.u64 	%rd14452, [R_DEV+24];
	sub.s64 	%rd17424, %rd17424, %rd14452;
$L__BB1_1258:
	sub.s64 	%rd14457, %rd17423, %rd14441;
	sub.s64 	%rd14458, %rd17422, %rd14442;
	sub.s64 	%rd14459, %rd17421, %rd14443;
	sub.s64 	%rd14460, %rd17420, %rd14444;
	mov.u64 	%rd17429, %rd17425;
	mov.u64 	%rd17431, %rd17427;
	mov.u64 	%rd17428, %rd17424;
	mov.u64 	%rd17430, %rd17426;
	// begin inline asm
	add.cc.u64 %rd17431, %rd17431, %rd14457;
	addc.cc.u64 %rd17430, %rd17430, %rd14458;
	addc.cc.u64 %rd17429, %rd17429, %rd14459;
	addc.u64 %rd17428, %rd17428, %rd14460;
	
	// end inline asm
	setp.gt.u64 	%p1678, %rd17428, %rd10;
	@%p1678 bra 	$L__BB1_1260;
	setp.ne.s64 	%p1679, %rd17428, %rd10;
	setp.lt.u64 	%p1680, %rd17429, %rd11;
	or.pred  	%p1681, %p1679, %p1680;
	@%p1681 bra 	$L__BB1_1261;
$L__BB1_1260:
	ld.const.u64 	%rd14465, [R_DEV];
	sub.s64 	%rd17431, %rd17431, %rd14465;
	ld.const.u64 	%rd14466, [R_DEV+8];
	sub.s64 	%rd17430, %rd17430, %rd14466;
	sub.s64 	%rd17429, %rd17429, %rd11;
	ld.const.u64 	%rd14468, [R_DEV+24];
	sub.s64 	%rd17428, %rd17428, %rd14468;
$L__BB1_1261:
	sub.s64 	%rd14473, %rd17427, %rd14457;
	sub.s64 	%rd14474, %rd17426, %rd14458;
	sub.s64 	%rd14475, %rd17425, %rd14459;
	sub.s64 	%rd14476, %rd17424, %rd14460;
	mov.u64 	%rd17433, %rd17429;
	mov.u64 	%rd17435, %rd17431;
	mov.u64 	%rd17432, %rd17428;
	mov.u64 	%rd17434, %rd17430;
	// begin inline asm
	add.cc.u64 %rd17435, %rd17435, %rd14473;
	addc.cc.u64 %rd17434, %rd17434, %rd14474;
	addc.cc.u64 %rd17433, %rd17433, %rd14475;
	addc.u64 %rd17432, %rd17432, %rd14476;
	
	// end inline asm
	setp.gt.u64 	%p1682, %rd17432, %rd10;
	@%p1682 bra 	$L__BB1_1263;
	setp.ne.s64 	%p1683, %rd17432, %rd10;
	setp.lt.u64 	%p1684, %rd17433, %rd11;
	or.pred  	%p1685, %p1683, %p1684;
	@%p1685 bra 	$L__BB1_1264;
$L__BB1_1263:
	ld.const.u64 	%rd14481, [R_DEV];
	sub.s64 	%rd17435, %rd17435, %rd14481;
	ld.const.u64 	%rd14482, [R_DEV+8];
	sub.s64 	%rd17434, %rd17434, %rd14482;
	sub.s64 	%rd17433, %rd17433, %rd11;
	ld.const.u64 	%rd14484, [R_DEV+24];
	sub.s64 	%rd17432, %rd17432, %rd14484;
$L__BB1_1264:
	sub.s64 	%rd14489, %rd17431, %rd14473;
	sub.s64 	%rd14490, %rd17430, %rd14474;
	sub.s64 	%rd14491, %rd17429, %rd14475;
	sub.s64 	%rd14492, %rd17428, %rd14476;
	mov.u64 	%rd17438, %rd17434;
	mov.u64 	%rd17437, %rd17433;
	mov.u64 	%rd17439, %rd17435;
	mov.u64 	%rd17436, %rd17432;
	// begin inline asm
	add.cc.u64 %rd17439, %rd17439, %rd14489;
	addc.cc.u64 %rd17438, %rd17438, %rd14490;
	addc.cc.u64 %rd17437, %rd17437, %rd14491;
	addc.u64 %rd17436, %rd17436, %rd14492;
	
	// end inline asm
	setp.gt.u64 	%p1686, %rd17436, %rd10;
	@%p1686 bra 	$L__BB1_1266;
	setp.ne.s64 	%p1687, %rd17436, %rd10;
	setp.lt.u64 	%p1688, %rd17437, %rd11;
	or.pred  	%p1689, %p1687, %p1688;
	@%p1689 bra 	$L__BB1_1267;
$L__BB1_1266:
	ld.const.u64 	%rd14497, [R_DEV];
	sub.s64 	%rd17439, %rd17439, %rd14497;
	ld.const.u64 	%rd14498, [R_DEV+8];
	sub.s64 	%rd17438, %rd17438, %rd14498;
	sub.s64 	%rd17437, %rd17437, %rd11;
	ld.const.u64 	%rd14500, [R_DEV+24];
	sub.s64 	%rd17436, %rd17436, %rd14500;
$L__BB1_1267:
	sub.s64 	%rd14505, %rd17435, %rd14489;
	sub.s64 	%rd14506, %rd17434, %rd14490;
	sub.s64 	%rd14507, %rd17433, %rd14491;
	sub.s64 	%rd14508, %rd17432, %rd14492;
	mov.u64 	%rd17440, %rd17436;
	mov.u64 	%rd17442, %rd17438;
	mov.u64 	%rd17441, %rd17437;
	mov.u64 	%rd17443, %rd17439;
	// begin inline asm
	add.cc.u64 %rd17443, %rd17443, %rd14505;
	addc.cc.u64 %rd17442, %rd17442, %rd14506;
	addc.cc.u64 %rd17441, %rd17441, %rd14507;
	addc.u64 %rd17440, %rd17440, %rd14508;
	
	// end inline asm
	setp.gt.u64 	%p1690, %rd17440, %rd10;
	@%p1690 bra 	$L__BB1_1269;
	setp.ne.s64 	%p1691, %rd17440, %rd10;
	setp.lt.u64 	%p1692, %rd17441, %rd11;
	or.pred  	%p1693, %p1691, %p1692;
	@%p1693 bra 	$L__BB1_1270;
$L__BB1_1269:
	ld.const.u64 	%rd14513, [R_DEV];
	sub.s64 	%rd17443, %rd17443, %rd14513;
	ld.const.u64 	%rd14514, [R_DEV+8];
	sub.s64 	%rd17442, %rd17442, %rd14514;
	sub.s64 	%rd17441, %rd17441, %rd11;
	ld.const.u64 	%rd14516, [R_DEV+24];
	sub.s64 	%rd17440, %rd17440, %rd14516;
$L__BB1_1270:
	sub.s64 	%rd14521, %rd17439, %rd14505;
	sub.s64 	%rd14522, %rd17438, %rd14506;
	sub.s64 	%rd14523, %rd17437, %rd14507;
	sub.s64 	%rd14524, %rd17436, %rd14508;
	mov.u64 	%rd17445, %rd17441;
	mov.u64 	%rd17447, %rd17443;
	mov.u64 	%rd17444, %rd17440;
	mov.u64 	%rd17446, %rd17442;
	// begin inline asm
	add.cc.u64 %rd17447, %rd17447, %rd14521;
	addc.cc.u64 %rd17446, %rd17446, %rd14522;
	addc.cc.u64 %rd17445, %rd17445, %rd14523;
	addc.u64 %rd17444, %rd17444, %rd14524;
	
	// end inline asm
	setp.gt.u64 	%p1694, %rd17444, %rd10;
	@%p1694 bra 	$L__BB1_1272;
	setp.ne.s64 	%p1695, %rd17444, %rd10;
	setp.lt.u64 	%p1696, %rd17445, %rd11;
	or.pred  	%p1697, %p1695, %p1696;
	@%p1697 bra 	$L__BB1_1273;
$L__BB1_1272:
	ld.const.u64 	%rd14529, [R_DEV];
	sub.s64 	%rd17447, %rd17447, %rd14529;
	ld.const.u64 	%rd14530, [R_DEV+8];
	sub.s64 	%rd17446, %rd17446, %rd14530;
	sub.s64 	%rd17445, %rd17445, %rd11;
	ld.const.u64 	%rd14532, [R_DEV+24];
	sub.s64 	%rd17444, %rd17444, %rd14532;
$L__BB1_1273:
	sub.s64 	%rd14537, %rd17443, %rd14521;
	sub.s64 	%rd14538, %rd17442, %rd14522;
	sub.s64 	%rd14539, %rd17441, %rd14523;
	sub.s64 	%rd14540, %rd17440, %rd14524;
	mov.u64 	%rd17449, %rd17445;
	mov.u64 	%rd17451, %rd17447;
	mov.u64 	%rd17448, %rd17444;
	mov.u64 	%rd17450, %rd17446;
	// begin inline asm
	add.cc.u64 %rd17451, %rd17451, %rd14537;
	addc.cc.u64 %rd17450, %rd17450, %rd14538;
	addc.cc.u64 %rd17449, %rd17449, %rd14539;
	addc.u64 %rd17448, %rd17448, %rd14540;
	
	// end inline asm
	setp.gt.u64 	%p1698, %rd17448, %rd10;
	@%p1698 bra 	$L__BB1_1275;
	setp.ne.s64 	%p1699, %rd17448, %rd10;
	setp.lt.u64 	%p1700, %rd17449, %rd11;
	or.pred  	%p1701, %p1699, %p1700;
	@%p1701 bra 	$L__BB1_1276;
$L__BB1_1275:
	ld.const.u64 	%rd14545, [R_DEV];
	sub.s64 	%rd17451, %rd17451, %rd14545;
	ld.const.u64 	%rd14546, [R_DEV+8];
	sub.s64 	%rd17450, %rd17450, %rd14546;
	sub.s64 	%rd17449, %rd17449, %rd11;
	ld.const.u64 	%rd14548, [R_DEV+24];
	sub.s64 	%rd17448, %rd17448, %rd14548;
$L__BB1_1276:
	sub.s64 	%rd14553, %rd17447, %rd14537;
	sub.s64 	%rd14554, %rd17446, %rd14538;
	sub.s64 	%rd14555, %rd17445, %rd14539;
	sub.s64 	%rd14556, %rd17444, %rd14540;
	mov.u64 	%rd17454, %rd17450;
	mov.u64 	%rd17453, %rd17449;
	mov.u64 	%rd17455, %rd17451;
	mov.u64 	%rd17452, %rd17448;
	// begin inline asm
	add.cc.u64 %rd17455, %rd17455, %rd14553;
	addc.cc.u64 %rd17454, %rd17454, %rd14554;
	addc.cc.u64 %rd17453, %rd17453, %rd14555;
	addc.u64 %rd17452, %rd17452, %rd14556;
	
	// end inline asm
	setp.gt.u64 	%p1702, %rd17452, %rd10;
	@%p1702 bra 	$L__BB1_1278;
	setp.ne.s64 	%p1703, %rd17452, %rd10;
	setp.lt.u64 	%p1704, %rd17453, %rd11;
	or.pred  	%p1705, %p1703, %p1704;
	@%p1705 bra 	$L__BB1_1279;
$L__BB1_1278:
	ld.const.u64 	%rd14561, [R_DEV];
	sub.s64 	%rd17455, %rd17455, %rd14561;
	ld.const.u64 	%rd14562, [R_DEV+8];
	sub.s64 	%rd17454, %rd17454, %rd14562;
	sub.s64 	%rd17453, %rd17453, %rd11;
	ld.const.u64 	%rd14564, [R_DEV+24];
	sub.s64 	%rd17452, %rd17452, %rd14564;
$L__BB1_1279:
	sub.s64 	%rd14569, %rd17451, %rd14553;
	sub.s64 	%rd14570, %rd17450, %rd14554;
	sub.s64 	%rd14571, %rd17449, %rd14555;
	sub.s64 	%rd14572, %rd17448, %rd14556;
	mov.u64 	%rd17456, %rd17452;
	mov.u64 	%rd17458, %rd17454;
	mov.u64 	%rd17457, %rd17453;
	mov.u64 	%rd17459, %rd17455;
	// begin inline asm
	add.cc.u64 %rd17459, %rd17459, %rd14569;
	addc.cc.u64 %rd17458, %rd17458, %rd14570;
	addc.cc.u64 %rd17457, %rd17457, %rd14571;
	addc.u64 %rd17456, %rd17456, %rd14572;
	
	// end inline asm
	setp.gt.u64 	%p1706, %rd17456, %rd10;
	@%p1706 bra 	$L__BB1_1281;
	setp.ne.s64 	%p1707, %rd17456, %rd10;
	setp.lt.u64 	%p1708, %rd17457, %rd11;
	or.pred  	%p1709, %p1707, %p1708;
	@%p1709 bra 	$L__BB1_1282;
$L__BB1_1281:
	ld.const.u64 	%rd14577, [R_DEV];
	sub.s64 	%rd17459, %rd17459, %rd14577;
	ld.const.u64 	%rd14578, [R_DEV+8];
	sub.s64 	%rd17458, %rd17458, %rd14578;
	sub.s64 	%rd17457, %rd17457, %rd11;
	ld.const.u64 	%rd14580, [R_DEV+24];
	sub.s64 	%rd17456, %rd17456, %rd14580;
$L__BB1_1282:
	sub.s64 	%rd14585, %rd17455, %rd14569;
	sub.s64 	%rd14586, %rd17454, %rd14570;
	sub.s64 	%rd14587, %rd17453, %rd14571;
	sub.s64 	%rd14588, %rd17452, %rd14572;
	mov.u64 	%rd17461, %rd17457;
	mov.u64 	%rd17463, %rd17459;
	mov.u64 	%rd17460, %rd17456;
	mov.u64 	%rd17462, %rd17458;
	// begin inline asm
	add.cc.u64 %rd17463, %rd17463, %rd14585;
	addc.cc.u64 %rd17462, %rd17462, %rd14586;
	addc.cc.u64 %rd17461, %rd17461, %rd14587;
	addc.u64 %rd17460, %rd17460, %rd14588;
	
	// end inline asm
	setp.gt.u64 	%p1710, %rd17460, %rd10;
	@%p1710 bra 	$L__BB1_1284;
	setp.ne.s64 	%p1711, %rd17460, %rd10;
	setp.lt.u64 	%p1712, %rd17461, %rd11;
	or.pred  	%p1713, %p1711, %p1712;
	@%p1713 bra 	$L__BB1_1285;
$L__BB1_1284:
	ld.const.u64 	%rd14593, [R_DEV];
	sub.s64 	%rd17463, %rd17463, %rd14593;
	ld.const.u64 	%rd14594, [R_DEV+8];
	sub.s64 	%rd17462, %rd17462, %rd14594;
	sub.s64 	%rd17461, %rd17461, %rd11;
	ld.const.u64 	%rd14596, [R_DEV+24];
	sub.s64 	%rd17460, %rd17460, %rd14596;
$L__BB1_1285:
	sub.s64 	%rd14601, %rd17459, %rd14585;
	sub.s64 	%rd14602, %rd17458, %rd14586;
	sub.s64 	%rd14603, %rd17457, %rd14587;
	sub.s64 	%rd14604, %rd17456, %rd14588;
	mov.u64 	%rd17465, %rd17461;
	mov.u64 	%rd17467, %rd17463;
	mov.u64 	%rd17464, %rd17460;
	mov.u64 	%rd17466, %rd17462;
	// begin inline asm
	add.cc.u64 %rd17467, %rd17467, %rd14601;
	addc.cc.u64 %rd17466, %rd17466, %rd14602;
	addc.cc.u64 %rd17465, %rd17465, %rd14603;
	addc.u64 %rd17464, %rd17464, %rd14604;
	
	// end inline asm
	setp.gt.u64 	%p1714, %rd17464, %rd10;
	@%p1714 bra 	$L__BB1_1287;
	setp.ne.s64 	%p1715, %rd17464, %rd10;
	setp.lt.u64 	%p1716, %rd17465, %rd11;
	or.pred  	%p1717, %p1715, %p1716;
	@%p1717 bra 	$L__BB1_1288;
$L__BB1_1287:
	ld.const.u64 	%rd14609, [R_DEV];
	sub.s64 	%rd17467, %rd17467, %rd14609;
	ld.const.u64 	%rd14610, [R_DEV+8];
	sub.s64 	%rd17466, %rd17466, %rd14610;
	sub.s64 	%rd17465, %rd17465, %rd11;
	ld.const.u64 	%rd14612, [R_DEV+24];
	sub.s64 	%rd17464, %rd17464, %rd14612;
$L__BB1_1288:
	sub.s64 	%rd14617, %rd17463, %rd14601;
	sub.s64 	%rd14618, %rd17462, %rd14602;
	sub.s64 	%rd14619, %rd17461, %rd14603;
	sub.s64 	%rd14620, %rd17460, %rd14604;
	mov.u64 	%rd17470, %rd17466;
	mov.u64 	%rd17469, %rd17465;
	mov.u64 	%rd17471, %rd17467;
	mov.u64 	%rd17468, %rd17464;
	// begin inline asm
	add.cc.u64 %rd17471, %rd17471, %rd14617;
	addc.cc.u64 %rd17470, %rd17470, %rd14618;
	addc.cc.u64 %rd17469, %rd17469, %rd14619;
	addc.u64 %rd17468, %rd17468, %rd14620;
	
	// end inline asm
	setp.gt.u64 	%p1718, %rd17468, %rd10;
	@%p1718 bra 	$L__BB1_1290;
	setp.ne.s64 	%p1719, %rd17468, %rd10;
	setp.lt.u64 	%p1720, %rd17469, %rd11;
	or.pred  	%p1721, %p1719, %p1720;
	@%p1721 bra 	$L__BB1_1291;
$L__BB1_1290:
	ld.const.u64 	%rd14625, [R_DEV];
	sub.s64 	%rd17471, %rd17471, %rd14625;
	ld.const.u64 	%rd14626, [R_DEV+8];
	sub.s64 	%rd17470, %rd17470, %rd14626;
	sub.s64 	%rd17469, %rd17469, %rd11;
	ld.const.u64 	%rd14628, [R_DEV+24];
	sub.s64 	%rd17468, %rd17468, %rd14628;
$L__BB1_1291:
	sub.s64 	%rd14633, %rd17467, %rd14617;
	sub.s64 	%rd14634, %rd17466, %rd14618;
	sub.s64 	%rd14635, %rd17465, %rd14619;
	sub.s64 	%rd14636, %rd17464, %rd14620;
	mov.u64 	%rd17472, %rd17468;
	mov.u64 	%rd17474, %rd17470;
	mov.u64 	%rd17473, %rd17469;
	mov.u64 	%rd17475, %rd17471;
	// begin inline asm
	add.cc.u64 %rd17475, %rd17475, %rd14633;
	addc.cc.u64 %rd17474, %rd17474, %rd14634;
	addc.cc.u64 %rd17473, %rd17473, %rd14635;
	addc.u64 %rd17472, %rd17472, %rd14636;
	
	// end inline asm
	setp.gt.u64 	%p1722, %rd17472, %rd10;
	@%p1722 bra 	$L__BB1_1293;
	setp.ne.s64 	%p1723, %rd17472, %rd10;
	setp.lt.u64 	%p1724, %rd17473, %rd11;
	or.pred  	%p1725, %p1723, %p1724;
	@%p1725 bra 	$L__BB1_1294;
$L__BB1_1293:
	ld.const.u64 	%rd14641, [R_DEV];
	sub.s64 	%rd17475, %rd17475, %rd14641;
	ld.const.u64 	%rd14642, [R_DEV+8];
	sub.s64 	%rd17474, %rd17474, %rd14642;
	sub.s64 	%rd17473, %rd17473, %rd11;
	ld.const.u64 	%rd14644, [R_DEV+24];
	sub.s64 	%rd17472, %rd17472, %rd14644;
$L__BB1_1294:
	sub.s64 	%rd14649, %rd17471, %rd14633;
	sub.s64 	%rd14650, %rd17470, %rd14634;
	sub.s64 	%rd14651, %rd17469, %rd14635;
	sub.s64 	%rd14652, %rd17468, %rd14636;
	mov.u64 	%rd17477, %rd17473;
	mov.u64 	%rd17479, %rd17475;
	mov.u64 	%rd17476, %rd17472;
	mov.u64 	%rd17478, %rd17474;
	// begin inline asm
	add.cc.u64 %rd17479, %rd17479, %rd14649;
	addc.cc.u64 %rd17478, %rd17478, %rd14650;
	addc.cc.u64 %rd17477, %rd17477, %rd14651;
	addc.u64 %rd17476, %rd17476, %rd14652;
	
	// end inline asm
	setp.gt.u64 	%p1726, %rd17476, %rd10;
	@%p1726 bra 	$L__BB1_1296;
	setp.ne.s64 	%p1727, %rd17476, %rd10;
	setp.lt.u64 	%p1728, %rd17477, %rd11;
	or.pred  	%p1729, %p1727, %p1728;
	@%p1729 bra 	$L__BB1_1297;
$L__BB1_1296:
	ld.const.u64 	%rd14657, [R_DEV];
	sub.s64 	%rd17479, %rd17479, %rd14657;
	ld.const.u64 	%rd14658, [R_DEV+8];
	sub.s64 	%rd17478, %rd17478, %rd14658;
	sub.s64 	%rd17477, %rd17477, %rd11;
	ld.const.u64 	%rd14660, [R_DEV+24];
	sub.s64 	%rd17476, %rd17476, %rd14660;
$L__BB1_1297:
	sub.s64 	%rd14665, %rd17475, %rd14649;
	sub.s64 	%rd14666, %rd17474, %rd14650;
	sub.s64 	%rd14667, %rd17473, %rd14651;
	sub.s64 	%rd14668, %rd17472, %rd14652;
	mov.u64 	%rd17481, %rd17477;
	mov.u64 	%rd17483, %rd17479;
	mov.u64 	%rd17480, %rd17476;
	mov.u64 	%rd17482, %rd17478;
	// begin inline asm
	add.cc.u64 %rd17483, %rd17483, %rd14665;
	addc.cc.u64 %rd17482, %rd17482, %rd14666;
	addc.cc.u64 %rd17481, %rd17481, %rd14667;
	addc.u64 %rd17480, %rd17480, %rd14668;
	
	// end inline asm
	setp.gt.u64 	%p1730, %rd17480, %rd10;
	@%p1730 bra 	$L__BB1_1299;
	setp.ne.s64 	%p1731, %rd17480, %rd10;
	setp.lt.u64 	%p1732, %rd17481, %rd11;
	or.pred  	%p1733, %p1731, %p1732;
	@%p1733 bra 	$L__BB1_1300;
$L__BB1_1299:
	ld.const.u64 	%rd14673, [R_DEV];
	sub.s64 	%rd17483, %rd17483, %rd14673;
	ld.const.u64 	%rd14674, [R_DEV+8];
	sub.s64 	%rd17482, %rd17482, %rd14674;
	sub.s64 	%rd17481, %rd17481, %rd11;
	ld.const.u64 	%rd14676, [R_DEV+24];
	sub.s64 	%rd17480, %rd17480, %rd14676;
$L__BB1_1300:
	sub.s64 	%rd14681, %rd17479, %rd14665;
	sub.s64 	%rd14682, %rd17478, %rd14666;
	sub.s64 	%rd14683, %rd17477, %rd14667;
	sub.s64 	%rd14684, %rd17476, %rd14668;
	mov.u64 	%rd17486, %rd17482;
	mov.u64 	%rd17485, %rd17481;
	mov.u64 	%rd17487, %rd17483;
	mov.u64 	%rd17484, %rd17480;
	// begin inline asm
	add.cc.u64 %rd17487, %rd17487, %rd14681;
	addc.cc.u64 %rd17486, %rd17486, %rd14682;
	addc.cc.u64 %rd17485, %rd17485, %rd14683;
	addc.u64 %rd17484, %rd17484, %rd14684;
	
	// end inline asm
	setp.gt.u64 	%p1734, %rd17484, %rd10;
	@%p1734 bra 	$L__BB1_1302;
	setp.ne.s64 	%p1735, %rd17484, %rd10;
	setp.lt.u64 	%p1736, %rd17485, %rd11;
	or.pred  	%p1737, %p1735, %p1736;
	@%p1737 bra 	$L__BB1_1303;
$L__BB1_1302:
	ld.const.u64 	%rd14689, [R_DEV];
	sub.s64 	%rd17487, %rd17487, %rd14689;
	ld.const.u64 	%rd14690, [R_DEV+8];
	sub.s64 	%rd17486, %rd17486, %rd14690;
	sub.s64 	%rd17485, %rd17485, %rd11;
	ld.const.u64 	%rd14692, [R_DEV+24];
	sub.s64 	%rd17484, %rd17484, %rd14692;
$L__BB1_1303:
	sub.s64 	%rd14697, %rd17483, %rd14681;
	sub.s64 	%rd14698, %rd17482, %rd14682;
	sub.s64 	%rd14699, %rd17481, %rd14683;
	sub.s64 	%rd14700, %rd17480, %rd14684;
	mov.u64 	%rd17488, %rd17484;
	mov.u64 	%rd17490, %rd17486;
	mov.u64 	%rd17489, %rd17485;
	mov.u64 	%rd17491, %rd17487;
	// begin inline asm
	add.cc.u64 %rd17491, %rd17491, %rd14697;
	addc.cc.u64 %rd17490, %rd17490, %rd14698;
	addc.cc.u64 %rd17489, %rd17489, %rd14699;
	addc.u64 %rd17488, %rd17488, %rd14700;
	
	// end inline asm
	setp.gt.u64 	%p1738, %rd17488, %rd10;
	@%p1738 bra 	$L__BB1_1305;
	setp.ne.s64 	%p1739, %rd17488, %rd10;
	setp.lt.u64 	%p1740, %rd17489, %rd11;
	or.pred  	%p1741, %p1739, %p1740;
	@%p1741 bra 	$L__BB1_1306;
$L__BB1_1305:
	ld.const.u64 	%rd14705, [R_DEV];
	sub.s64 	%rd17491, %rd17491, %rd14705;
	ld.const.u64 	%rd14706, [R_DEV+8];
	sub.s64 	%rd17490, %rd17490, %rd14706;
	sub.s64 	%rd17489, %rd17489, %rd11;
	ld.const.u64 	%rd14708, [R_DEV+24];
	sub.s64 	%rd17488, %rd17488, %rd14708;
$L__BB1_1306:
	sub.s64 	%rd14713, %rd17487, %rd14697;
	sub.s64 	%rd14714, %rd17486, %rd14698;
	sub.s64 	%rd14715, %rd17485, %rd14699;
	sub.s64 	%rd14716, %rd17484, %rd14700;
	mov.u64 	%rd17493, %rd17489;
	mov.u64 	%rd17495, %rd17491;
	mov.u64 	%rd17492, %rd17488;
	mov.u64 	%rd17494, %rd17490;
	// begin inline asm
	add.cc.u64 %rd17495, %rd17495, %rd14713;
	addc.cc.u64 %rd17494, %rd17494, %rd14714;
	addc.cc.u64 %rd17493, %rd17493, %rd14715;
	addc.u64 %rd17492, %rd17492, %rd14716;
	
	// end inline asm
	setp.gt.u64 	%p1742, %rd17492, %rd10;
	@%p1742 bra 	$L__BB1_1308;
	setp.ne.s64 	%p1743, %rd17492, %rd10;
	setp.lt.u64 	%p1744, %rd17493, %rd11;
	or.pred  	%p1745, %p1743, %p1744;
	@%p1745 bra 	$L__BB1_1309;
$L__BB1_1308:
	ld.const.u64 	%rd14721, [R_DEV];
	sub.s64 	%rd17495, %rd17495, %rd14721;
	ld.const.u64 	%rd14722, [R_DEV+8];
	sub.s64 	%rd17494, %rd17494, %rd14722;
	sub.s64 	%rd17493, %rd17493, %rd11;
	ld.const.u64 	%rd14724, [R_DEV+24];
	sub.s64 	%rd17492, %rd17492, %rd14724;
$L__BB1_1309:
	sub.s64 	%rd14729, %rd17491, %rd14713;
	sub.s64 	%rd14730, %rd17490, %rd14714;
	sub.s64 	%rd14731, %rd17489, %rd14715;
	sub.s64 	%rd14732, %rd17488, %rd14716;
	mov.u64 	%rd17497, %rd17493;
	mov.u64 	%rd17499, %rd17495;
	mov.u64 	%rd17496, %rd17492;
	mov.u64 	%rd17498, %rd17494;
	// begin inline asm
	add.cc.u64 %rd17499, %rd17499, %rd14729;
	addc.cc.u64 %rd17498, %rd17498, %rd14730;
	addc.cc.u64 %rd17497, %rd17497, %rd14731;
	addc.u64 %rd17496, %rd17496, %rd14732;
	
	// end inline asm
	setp.gt.u64 	%p1746, %rd17496, %rd10;
	@%p1746 bra 	$L__BB1_1311;
	setp.ne.s64 	%p1747, %rd17496, %rd10;
	setp.lt.u64 	%p1748, %rd17497, %rd11;
	or.pred  	%p1749, %p1747, %p1748;
	@%p1749 bra 	$L__BB1_1312;
$L__BB1_1311:
	ld.const.u64 	%rd14737, [R_DEV];
	sub.s64 	%rd17499, %rd17499, %rd14737;
	ld.const.u64 	%rd14738, [R_DEV+8];
	sub.s64 	%rd17498, %rd17498, %rd14738;
	sub.s64 	%rd17497, %rd17497, %rd11;
	ld.const.u64 	%rd14740, [R_DEV+24];
	sub.s64 	%rd17496, %rd17496, %rd14740;
$L__BB1_1312:
	sub.s64 	%rd14745, %rd17495, %rd14729;
	sub.s64 	%rd14746, %rd17494, %rd14730;
	sub.s64 	%rd14747, %rd17493, %rd14731;
	sub.s64 	%rd14748, %rd17492, %rd14732;
	mov.u64 	%rd17502, %rd17498;
	mov.u64 	%rd17501, %rd17497;
	mov.u64 	%rd17503, %rd17499;
	mov.u64 	%rd17500, %rd17496;
	// begin inline asm
	add.cc.u64 %rd17503, %rd17503, %rd14745;
	addc.cc.u64 %rd17502, %rd17502, %rd14746;
	addc.cc.u64 %rd17501, %rd17501, %rd14747;
	addc.u64 %rd17500, %rd17500, %rd14748;
	
	// end inline asm
	setp.gt.u64 	%p1750, %rd17500, %rd10;
	@%p1750 bra 	$L__BB1_1314;
	setp.ne.s64 	%p1751, %rd17500, %rd10;
	setp.lt.u64 	%p1752, %rd17501, %rd11;
	or.pred  	%p1753, %p1751, %p1752;
	@%p1753 bra 	$L__BB1_1315;
$L__BB1_1314:
	ld.const.u64 	%rd14753, [R_DEV];
	sub.s64 	%rd17503, %rd17503, %rd14753;
	ld.const.u64 	%rd14754, [R_DEV+8];
	sub.s64 	%rd17502, %rd17502, %rd14754;
	sub.s64 	%rd17501, %rd17501, %rd11;
	ld.const.u64 	%rd14756, [R_DEV+24];
	sub.s64 	%rd17500, %rd17500, %rd14756;
$L__BB1_1315:
	sub.s64 	%rd14761, %rd17499, %rd14745;
	sub.s64 	%rd14762, %rd17498, %rd14746;
	sub.s64 	%rd14763, %rd17497, %rd14747;
	sub.s64 	%rd14764, %rd17496, %rd14748;
	mov.u64 	%rd17504, %rd17500;
	mov.u64 	%rd17506, %rd17502;
	mov.u64 	%rd17505, %rd17501;
	mov.u64 	%rd17507, %rd17503;
	// begin inline asm
	add.cc.u64 %rd17507, %rd17507, %rd14761;
	addc.cc.u64 %rd17506, %rd17506, %rd14762;
	addc.cc.u64 %rd17505, %rd17505, %rd14763;
	addc.u64 %rd17504, %rd17504, %rd14764;
	
	// end inline asm
	setp.gt.u64 	%p1754, %rd17504, %rd10;
	@%p1754 bra 	$L__BB1_1317;
	setp.ne.s64 	%p1755, %rd17504, %rd10;
	setp.lt.u64 	%p1756, %rd17505, %rd11;
	or.pred  	%p1757, %p1755, %p1756;
	@%p1757 bra 	$L__BB1_1318;
$L__BB1_1317:
	ld.const.u64 	%rd14769, [R_DEV];
	sub.s64 	%rd17507, %rd17507, %rd14769;
	ld.const.u64 	%rd14770, [R_DEV+8];
	sub.s64 	%rd17506, %rd17506, %rd14770;
	sub.s64 	%rd17505, %rd17505, %rd11;
	ld.const.u64 	%rd14772, [R_DEV+24];
	sub.s64 	%rd17504, %rd17504, %rd14772;
$L__BB1_1318:
	sub.s64 	%rd14777, %rd17503, %rd14761;
	sub.s64 	%rd14778, %rd17502, %rd14762;
	sub.s64 	%rd14779, %rd17501, %rd14763;
	sub.s64 	%rd14780, %rd17500, %rd14764;
	mov.u64 	%rd17509, %rd17505;
	mov.u64 	%rd17511, %rd17507;
	mov.u64 	%rd17508, %rd17504;
	mov.u64 	%rd17510, %rd17506;
	// begin inline asm
	add.cc.u64 %rd17511, %rd17511, %rd14777;
	addc.cc.u64 %rd17510, %rd17510, %rd14778;
	addc.cc.u64 %rd17509, %rd17509, %rd14779;
	addc.u64 %rd17508, %rd17508, %rd14780;
	
	// end inline asm
	setp.gt.u64 	%p1758, %rd17508, %rd10;
	@%p1758 bra 	$L__BB1_1320;
	setp.ne.s64 	%p1759, %rd17508, %rd10;
	setp.lt.u64 	%p1760, %rd17509, %rd11;
	or.pred  	%p1761, %p1759, %p1760;
	@%p1761 bra 	$L__BB1_1321;
$L__BB1_1320:
	ld.const.u64 	%rd14785, [R_DEV];
	sub.s64 	%rd17511, %rd17511, %rd14785;
	ld.const.u64 	%rd14786, [R_DEV+8];
	sub.s64 	%rd17510, %rd17510, %rd14786;
	sub.s64 	%rd17509, %rd17509, %rd11;
	ld.const.u64 	%rd14788, [R_DEV+24];
	sub.s64 	%rd17508, %rd17508, %rd14788;
$L__BB1_1321:
	sub.s64 	%rd14793, %rd17507, %rd14777;
	sub.s64 	%rd14794, %rd17506, %rd14778;
	sub.s64 	%rd14795, %rd17505, %rd14779;
	sub.s64 	%rd14796, %rd17504, %rd14780;
	mov.u64 	%rd17513, %rd17509;
	mov.u64 	%rd17515, %rd17511;
	mov.u64 	%rd17512, %rd17508;
	mov.u64 	%rd17514, %rd17510;
	// begin inline asm
	add.cc.u64 %rd17515, %rd17515, %rd14793;
	addc.cc.u64 %rd17514, %rd17514, %rd14794;
	addc.cc.u64 %rd17513, %rd17513, %rd14795;
	addc.u64 %rd17512, %rd17512, %rd14796;
	
	// end inline asm
	setp.gt.u64 	%p1762, %rd17512, %rd10;
	@%p1762 bra 	$L__BB1_1323;
	setp.ne.s64 	%p1763, %rd17512, %rd10;
	setp.lt.u64 	%p1764, %rd17513, %rd11;
	or.pred  	%p1765, %p1763, %p1764;
	@%p1765 bra 	$L__BB1_1324;
$L__BB1_1323:
	ld.const.u64 	%rd14801, [R_DEV];
	sub.s64 	%rd17515, %rd17515, %rd14801;
	ld.const.u64 	%rd14802, [R_DEV+8];
	sub.s64 	%rd17514, %rd17514, %rd14802;
	sub.s64 	%rd17513, %rd17513, %rd11;
	ld.const.u64 	%rd14804, [R_DEV+24];
	sub.s64 	%rd17512, %rd17512, %rd14804;
$L__BB1_1324:
	sub.s64 	%rd14809, %rd17511, %rd14793;
	sub.s64 	%rd14810, %rd17510, %rd14794;
	sub.s64 	%rd14811, %rd17509, %rd14795;
	sub.s64 	%rd14812, %rd17508, %rd14796;
	mov.u64 	%rd17518, %rd17514;
	mov.u64 	%rd17517, %rd17513;
	mov.u64 	%rd17519, %rd17515;
	mov.u64 	%rd17516, %rd17512;
	// begin inline asm
	add.cc.u64 %rd17519, %rd17519, %rd14809;
	addc.cc.u64 %rd17518, %rd17518, %rd14810;
	addc.cc.u64 %rd17517, %rd17517, %rd14811;
	addc.u64 %rd17516, %rd17516, %rd14812;
	
	// end inline asm
	setp.gt.u64 	%p1766, %rd17516, %rd10;
	@%p1766 bra 	$L__BB1_1326;
	setp.ne.s64 	%p1767, %rd17516, %rd10;
	setp.lt.u64 	%p1768, %rd17517, %rd11;
	or.pred  	%p1769, %p1767, %p1768;
	@%p1769 bra 	$L__BB1_1327;
$L__BB1_1326:
	ld.const.u64 	%rd14817, [R_DEV];
	sub.s64 	%rd17519, %rd17519, %rd14817;
	ld.const.u64 	%rd14818, [R_DEV+8];
	sub.s64 	%rd17518, %rd17518, %rd14818;
	sub.s64 	%rd17517, %rd17517, %rd11;
	ld.const.u64 	%rd14820, [R_DEV+24];
	sub.s64 	%rd17516, %rd17516, %rd14820;
$L__BB1_1327:
	sub.s64 	%rd14825, %rd17515, %rd14809;
	sub.s64 	%rd14826, %rd17514, %rd14810;
	sub.s64 	%rd14827, %rd17513, %rd14811;
	sub.s64 	%rd14828, %rd17512, %rd14812;
	mov.u64 	%rd17520, %rd17516;
	mov.u64 	%rd17522, %rd17518;
	mov.u64 	%rd17521, %rd17517;
	mov.u64 	%rd17523, %rd17519;
	// begin inline asm
	add.cc.u64 %rd17523, %rd17523, %rd14825;
	addc.cc.u64 %rd17522, %rd17522, %rd14826;
	addc.cc.u64 %rd17521, %rd17521, %rd14827;
	addc.u64 %rd17520, %rd17520, %rd14828;
	
	// end inline asm
	setp.gt.u64 	%p1770, %rd17520, %rd10;
	@%p1770 bra 	$L__BB1_1329;
	setp.ne.s64 	%p1771, %rd17520, %rd10;
	setp.lt.u64 	%p1772, %rd17521, %rd11;
	or.pred  	%p1773, %p1771, %p1772;
	@%p1773 bra 	$L__BB1_1330;
$L__BB1_1329:
	ld.const.u64 	%rd14833, [R_DEV];
	sub.s64 	%rd17523, %rd17523, %rd14833;
	ld.const.u64 	%rd14834, [R_DEV+8];
	sub.s64 	%rd17522, %rd17522, %rd14834;
	sub.s64 	%rd17521, %rd17521, %rd11;
	ld.const.u64 	%rd14836, [R_DEV+24];
	sub.s64 	%rd17520, %rd17520, %rd14836;
$L__BB1_1330:
	sub.s64 	%rd14841, %rd17519, %rd14825;
	sub.s64 	%rd14842, %rd17518, %rd14826;
	sub.s64 	%rd14843, %rd17517, %rd14827;
	sub.s64 	%rd14844, %rd17516, %rd14828;
	mov.u64 	%rd17525, %rd17521;
	mov.u64 	%rd17527, %rd17523;
	mov.u64 	%rd17524, %rd17520;
	mov.u64 	%rd17526, %rd17522;
	// begin inline asm
	add.cc.u64 %rd17527, %rd17527, %rd14841;
	addc.cc.u64 %rd17526, %rd17526, %rd14842;
	addc.cc.u64 %rd17525, %rd17525, %rd14843;
	addc.u64 %rd17524, %rd17524, %rd14844;
	
	// end inline asm
	setp.gt.u64 	%p1774, %rd17524, %rd10;
	@%p1774 bra 	$L__BB1_1332;
	setp.ne.s64 	%p1775, %rd17524, %rd10;
	setp.lt.u64 	%p1776, %rd17525, %rd11;
	or.pred  	%p1777, %p1775, %p1776;
	@%p1777 bra 	$L__BB1_1333;
$L__BB1_1332:
	ld.const.u64 	%rd14849, [R_DEV];
	sub.s64 	%rd17527, %rd17527, %rd14849;
	ld.const.u64 	%rd14850, [R_DEV+8];
	sub.s64 	%rd17526, %rd17526, %rd14850;
	sub.s64 	%rd17525, %rd17525, %rd11;
	ld.const.u64 	%rd14852, [R_DEV+24];
	sub.s64 	%rd17524, %rd17524, %rd14852;
$L__BB1_1333:
	sub.s64 	%rd14857, %rd17523, %rd14841;
	sub.s64 	%rd14858, %rd17522, %rd14842;
	sub.s64 	%rd14859, %rd17521, %rd14843;
	sub.s64 	%rd14860, %rd17520, %rd14844;
	mov.u64 	%rd17529, %rd17525;
	mov.u64 	%rd17531, %rd17527;
	mov.u64 	%rd17528, %rd17524;
	mov.u64 	%rd17530, %rd17526;
	// begin inline asm
	add.cc.u64 %rd17531, %rd17531, %rd14857;
	addc.cc.u64 %rd17530, %rd17530, %rd14858;
	addc.cc.u64 %rd17529, %rd17529, %rd14859;
	addc.u64 %rd17528, %rd17528, %rd14860;
	
	// end inline asm
	setp.gt.u64 	%p1778, %rd17528, %rd10;
	@%p1778 bra 	$L__BB1_1335;
	setp.ne.s64 	%p1779, %rd17528, %rd10;
	setp.lt.u64 	%p1780, %rd17529, %rd11;
	or.pred  	%p1781, %p1779, %p1780;
	@%p1781 bra 	$L__BB1_1336;
$L__BB1_1335:
	ld.const.u64 	%rd14865, [R_DEV];
	sub.s64 	%rd17531, %rd17531, %rd14865;
	ld.const.u64 	%rd14866, [R_DEV+8];
	sub.s64 	%rd17530, %rd17530, %rd14866;
	sub.s64 	%rd17529, %rd17529, %rd11;
	ld.const.u64 	%rd14868, [R_DEV+24];
	sub.s64 	%rd17528, %rd17528, %rd14868;
$L__BB1_1336:
	sub.s64 	%rd14873, %rd17527, %rd14857;
	sub.s64 	%rd14874, %rd17526, %rd14858;
	sub.s64 	%rd14875, %rd17525, %rd14859;
	sub.s64 	%rd14876, %rd17524, %rd14860;
	mov.u64 	%rd17534, %rd17530;
	mov.u64 	%rd17533, %rd17529;
	mov.u64 	%rd17535, %rd17531;
	mov.u64 	%rd17532, %rd17528;
	// begin inline asm
	add.cc.u64 %rd17535, %rd17535, %rd14873;
	addc.cc.u64 %rd17534, %rd17534, %rd14874;
	addc.cc.u64 %rd17533, %rd17533, %rd14875;
	addc.u64 %rd17532, %rd17532, %rd14876;
	
	// end inline asm
	setp.gt.u64 	%p1782, %rd17532, %rd10;
	@%p1782 bra 	$L__BB1_1338;
	setp.ne.s64 	%p1783, %rd17532, %rd10;
	setp.lt.u64 	%p1784, %rd17533, %rd11;
	or.pred  	%p1785, %p1783, %p1784;
	@%p1785 bra 	$L__BB1_1339;
$L__BB1_1338:
	ld.const.u64 	%rd14881, [R_DEV];
	sub.s64 	%rd17535, %rd17535, %rd14881;
	ld.const.u64 	%rd14882, [R_DEV+8];
	sub.s64 	%rd17534, %rd17534, %rd14882;
	sub.s64 	%rd17533, %rd17533, %rd11;
	ld.const.u64 	%rd14884, [R_DEV+24];
	sub.s64 	%rd17532, %rd17532, %rd14884;
$L__BB1_1339:
	sub.s64 	%rd14889, %rd17531, %rd14873;
	sub.s64 	%rd14890, %rd17530, %rd14874;
	sub.s64 	%rd14891, %rd17529, %rd14875;
	sub.s64 	%rd14892, %rd17528, %rd14876;
	mov.u64 	%rd17536, %rd17532;
	mov.u64 	%rd17538, %rd17534;
	mov.u64 	%rd17537, %rd17533;
	mov.u64 	%rd17539, %rd17535;
	// begin inline asm
	add.cc.u64 %rd17539, %rd17539, %rd14889;
	addc.cc.u64 %rd17538, %rd17538, %rd14890;
	addc.cc.u64 %rd17537, %rd17537, %rd14891;
	addc.u64 %rd17536, %rd17536, %rd14892;
	
	// end inline asm
	setp.gt.u64 	%p1786, %rd17536, %rd10;
	@%p1786 bra 	$L__BB1_1341;
	setp.ne.s64 	%p1787, %rd17536, %rd10;
	setp.lt.u64 	%p1788, %rd17537, %rd11;
	or.pred  	%p1789, %p1787, %p1788;
	@%p1789 bra 	$L__BB1_1342;
$L__BB1_1341:
	ld.const.u64 	%rd14897, [R_DEV];
	sub.s64 	%rd17539, %rd17539, %rd14897;
	ld.const.u64 	%rd14898, [R_DEV+8];
	sub.s64 	%rd17538, %rd17538, %rd14898;
	sub.s64 	%rd17537, %rd17537, %rd11;
	ld.const.u64 	%rd14900, [R_DEV+24];
	sub.s64 	%rd17536, %rd17536, %rd14900;
$L__BB1_1342:
	sub.s64 	%rd14905, %rd17535, %rd14889;
	sub.s64 	%rd14906, %rd17534, %rd14890;
	sub.s64 	%rd14907, %rd17533, %rd14891;
	sub.s64 	%rd14908, %rd17532, %rd14892;
	mov.u64 	%rd17541, %rd17537;
	mov.u64 	%rd17543, %rd17539;
	mov.u64 	%rd17540, %rd17536;
	mov.u64 	%rd17542, %rd17538;
	// begin inline asm
	add.cc.u64 %rd17543, %rd17543, %rd14905;
	addc.cc.u64 %rd17542, %rd17542, %rd14906;
	addc.cc.u64 %rd17541, %rd17541, %rd14907;
	addc.u64 %rd17540, %rd17540, %rd14908;
	
	// end inline asm
	setp.gt.u64 	%p1790, %rd17540, %rd10;
	@%p1790 bra 	$L__BB1_1344;
	setp.ne.s64 	%p1791, %rd17540, %rd10;
	setp.lt.u64 	%p1792, %rd17541, %rd11;
	or.pred  	%p1793, %p1791, %p1792;
	@%p1793 bra 	$L__BB1_1345;
$L__BB1_1344:
	ld.const.u64 	%rd14913, [R_DEV];
	sub.s64 	%rd17543, %rd17543, %rd14913;
	ld.const.u64 	%rd14914, [R_DEV+8];
	sub.s64 	%rd17542, %rd17542, %rd14914;
	sub.s64 	%rd17541, %rd17541, %rd11;
	ld.const.u64 	%rd14916, [R_DEV+24];
	sub.s64 	%rd17540, %rd17540, %rd14916;
$L__BB1_1345:
	sub.s64 	%rd14921, %rd17539, %rd14905;
	sub.s64 	%rd14922, %rd17538, %rd14906;
	sub.s64 	%rd14923, %rd17537, %rd14907;
	sub.s64 	%rd14924, %rd17536, %rd14908;
	mov.u64 	%rd17545, %rd17541;
	mov.u64 	%rd17547, %rd17543;
	mov.u64 	%rd17544, %rd17540;
	mov.u64 	%rd17546, %rd17542;
	// begin inline asm
	add.cc.u64 %rd17547, %rd17547, %rd14921;
	addc.cc.u64 %rd17546, %rd17546, %rd14922;
	addc.cc.u64 %rd17545, %rd17545, %rd14923;
	addc.u64 %rd17544, %rd17544, %rd14924;
	
	// end inline asm
	setp.gt.u64 	%p1794, %rd17544, %rd10;
	@%p1794 bra 	$L__BB1_1347;
	setp.ne.s64 	%p1795, %rd17544, %rd10;
	setp.lt.u64 	%p1796, %rd17545, %rd11;
	or.pred  	%p1797, %p1795, %p1796;
	@%p1797 bra 	$L__BB1_1348;
$L__BB1_1347:
	ld.const.u64 	%rd14929, [R_DEV];
	sub.s64 	%rd17547, %rd17547, %rd14929;
	ld.const.u64 	%rd14930, [R_DEV+8];
	sub.s64 	%rd17546, %rd17546, %rd14930;
	sub.s64 	%rd17545, %rd17545, %rd11;
	ld.const.u64 	%rd14932, [R_DEV+24];
	sub.s64 	%rd17544, %rd17544, %rd14932;
$L__BB1_1348:
	sub.s64 	%rd14937, %rd17543, %rd14921;
	sub.s64 	%rd14938, %rd17542, %rd14922;
	sub.s64 	%rd14939, %rd17541, %rd14923;
	sub.s64 	%rd14940, %rd17540, %rd14924;
	mov.u64 	%rd17550, %rd17546;
	mov.u64 	%rd17549, %rd17545;
	mov.u64 	%rd17551, %rd17547;
	mov.u64 	%rd17548, %rd17544;
	// begin inline asm
	add.cc.u64 %rd17551, %rd17551, %rd14937;
	addc.cc.u64 %rd17550, %rd17550, %rd14938;
	addc.cc.u64 %rd17549, %rd17549, %rd14939;
	addc.u64 %rd17548, %rd17548, %rd14940;
	
	// end inline asm
	setp.gt.u64 	%p1798, %rd17548, %rd10;
	@%p1798 bra 	$L__BB1_1350;
	setp.ne.s64 	%p1799, %rd17548, %rd10;
	setp.lt.u64 	%p1800, %rd17549, %rd11;
	or.pred  	%p1801, %p1799, %p1800;
	@%p1801 bra 	$L__BB1_1351;
$L__BB1_1350:
	ld.const.u64 	%rd14945, [R_DEV];
	sub.s64 	%rd17551, %rd17551, %rd14945;
	ld.const.u64 	%rd14946, [R_DEV+8];
	sub.s64 	%rd17550, %rd17550, %rd14946;
	sub.s64 	%rd17549, %rd17549, %rd11;
	ld.const.u64 	%rd14948, [R_DEV+24];
	sub.s64 	%rd17548, %rd17548, %rd14948;
$L__BB1_1351:
	sub.s64 	%rd14953, %rd17547, %rd14937;
	sub.s64 	%rd14954, %rd17546, %rd14938;
	sub.s64 	%rd14955, %rd17545, %rd14939;
	sub.s64 	%rd14956, %rd17544, %rd14940;
	mov.u64 	%rd17552, %rd17548;
	mov.u64 	%rd17554, %rd17550;
	mov.u64 	%rd17553, %rd17549;
	mov.u64 	%rd17555, %rd17551;
	// begin inline asm
	add.cc.u64 %rd17555, %rd17555, %rd14953;
	addc.cc.u64 %rd17554, %rd17554, %rd14954;
	addc.cc.u64 %rd17553, %rd17553, %rd14955;
	addc.u64 %rd17552, %rd17552, %rd14956;
	
	// end inline asm
	setp.gt.u64 	%p1802, %rd17552, %rd10;
	@%p1802 bra 	$L__BB1_1353;
	setp.ne.s64 	%p1803, %rd17552, %rd10;
	setp.lt.u64 	%p1804, %rd17553, %rd11;
	or.pred  	%p1805, %p1803, %p1804;
	@%p1805 bra 	$L__BB1_1354;
$L__BB1_1353:
	ld.const.u64 	%rd14961, [R_DEV];
	sub.s64 	%rd17555, %rd17555, %rd14961;
	ld.const.u64 	%rd14962, [R_DEV+8];
	sub.s64 	%rd17554, %rd17554, %rd14962;
	sub.s64 	%rd17553, %rd17553, %rd11;
	ld.const.u64 	%rd14964, [R_DEV+24];
	sub.s64 	%rd17552, %rd17552, %rd14964;
$L__BB1_1354:
	sub.s64 	%rd14969, %rd17551, %rd14953;
	sub.s64 	%rd14970, %rd17550, %rd14954;
	sub.s64 	%rd14971, %rd17549, %rd14955;
	sub.s64 	%rd14972, %rd17548, %rd14956;
	mov.u64 	%rd17557, %rd17553;
	mov.u64 	%rd17559, %rd17555;
	mov.u64 	%rd17556, %rd17552;
	mov.u64 	%rd17558, %rd17554;
	// begin inline asm
	add.cc.u64 %rd17559, %rd17559, %rd14969;
	addc.cc.u64 %rd17558, %rd17558, %rd14970;
	addc.cc.u64 %rd17557, %rd17557, %rd14971;
	addc.u64 %rd17556, %rd17556, %rd14972;
	
	// end inline asm
	setp.gt.u64 	%p1806, %rd17556, %rd10;
	@%p1806 bra 	$L__BB1_1356;
	setp.ne.s64 	%p1807, %rd17556, %rd10;
	setp.lt.u64 	%p1808, %rd17557, %rd11;
	or.pred  	%p1809, %p1807, %p1808;
	@%p1809 bra 	$L__BB1_1357;
$L__BB1_1356:
	ld.const.u64 	%rd14977, [R_DEV];
	sub.s64 	%rd17559, %rd17559, %rd14977;
	ld.const.u64 	%rd14978, [R_DEV+8];
	sub.s64 	%rd17558, %rd17558, %rd14978;
	sub.s64 	%rd17557, %rd17557, %rd11;
	ld.const.u64 	%rd14980, [R_DEV+24];
	sub.s64 	%rd17556, %rd17556, %rd14980;
$L__BB1_1357:
	sub.s64 	%rd14985, %rd17555, %rd14969;
	sub.s64 	%rd14986, %rd17554, %rd14970;
	sub.s64 	%rd14987, %rd17553, %rd14971;
	sub.s64 	%rd14988, %rd17552, %rd14972;
	mov.u64 	%rd17561, %rd17557;
	mov.u64 	%rd17563, %rd17559;
	mov.u64 	%rd17560, %rd17556;
	mov.u64 	%rd17562, %rd17558;
	// begin inline asm
	add.cc.u64 %rd17563, %rd17563, %rd14985;
	addc.cc.u64 %rd17562, %rd17562, %rd14986;
	addc.cc.u64 %rd17561, %rd17561, %rd14987;
	addc.u64 %rd17560, %rd17560, %rd14988;
	
	// end inline asm
	setp.gt.u64 	%p1810, %rd17560, %rd10;
	@%p1810 bra 	$L__BB1_1359;
	setp.ne.s64 	%p1811, %rd17560, %rd10;
	setp.lt.u64 	%p1812, %rd17561, %rd11;
	or.pred  	%p1813, %p1811, %p1812;
	@%p1813 bra 	$L__BB1_1360;
$L__BB1_1359:
	ld.const.u64 	%rd14993, [R_DEV];
	sub.s64 	%rd17563, %rd17563, %rd14993;
	ld.const.u64 	%rd14994, [R_DEV+8];
	sub.s64 	%rd17562, %rd17562, %rd14994;
	sub.s64 	%rd17561, %rd17561, %rd11;
	ld.const.u64 	%rd14996, [R_DEV+24];
	sub.s64 	%rd17560, %rd17560, %rd14996;
$L__BB1_1360:
	sub.s64 	%rd15001, %rd17559, %rd14985;
	sub.s64 	%rd15002, %rd17558, %rd14986;
	sub.s64 	%rd15003, %rd17557, %rd14987;
	sub.s64 	%rd15004, %rd17556, %rd14988;
	mov.u64 	%rd17566, %rd17562;
	mov.u64 	%rd17565, %rd17561;
	mov.u64 	%rd17567, %rd17563;
	mov.u64 	%rd17564, %rd17560;
	// begin inline asm
	add.cc.u64 %rd17567, %rd17567, %rd15001;
	addc.cc.u64 %rd17566, %rd17566, %rd15002;
	addc.cc.u64 %rd17565, %rd17565, %rd15003;
	addc.u64 %rd17564, %rd17564, %rd15004;
	
	// end inline asm
	setp.gt.u64 	%p1814, %rd17564, %rd10;
	@%p1814 bra 	$L__BB1_1362;
	setp.ne.s64 	%p1815, %rd17564, %rd10;
	setp.lt.u64 	%p1816, %rd17565, %rd11;
	or.pred  	%p1817, %p1815, %p1816;
	@%p1817 bra 	$L__BB1_1363;
$L__BB1_1362:
	ld.const.u64 	%rd15009, [R_DEV];
	sub.s64 	%rd17567, %rd17567, %rd15009;
	ld.const.u64 	%rd15010, [R_DEV+8];
	sub.s64 	%rd17566, %rd17566, %rd15010;
	sub.s64 	%rd17565, %rd17565, %rd11;
	ld.const.u64 	%rd15012, [R_DEV+24];
	sub.s64 	%rd17564, %rd17564, %rd15012;
$L__BB1_1363:
	sub.s64 	%rd15017, %rd17563, %rd15001;
	sub.s64 	%rd15018, %rd17562, %rd15002;
	sub.s64 	%rd15019, %rd17561, %rd15003;
	sub.s64 	%rd15020, %rd17560, %rd15004;
	mov.u64 	%rd17568, %rd17564;
	mov.u64 	%rd17570, %rd17566;
	mov.u64 	%rd17569, %rd17565;
	mov.u64 	%rd17571, %rd17567;
	// begin inline asm
	add.cc.u64 %rd17571, %rd17571, %rd15017;
	addc.cc.u64 %rd17570, %rd17570, %rd15018;
	addc.cc.u64 %rd17569, %rd17569, %rd15019;
	addc.u64 %rd17568, %rd17568, %rd15020;
	
	// end inline asm
	setp.gt.u64 	%p1818, %rd17568, %rd10;
	@%p1818 bra 	$L__BB1_1365;
	setp.ne.s64 	%p1819, %rd17568, %rd10;
	setp.lt.u64 	%p1820, %rd17569, %rd11;
	or.pred  	%p1821, %p1819, %p1820;
	@%p1821 bra 	$L__BB1_1366;
$L__BB1_1365:
	ld.const.u64 	%rd15025, [R_DEV];
	sub.s64 	%rd17571, %rd17571, %rd15025;
	ld.const.u64 	%rd15026, [R_DEV+8];
	sub.s64 	%rd17570, %rd17570, %rd15026;
	sub.s64 	%rd17569, %rd17569, %rd11;
	ld.const.u64 	%rd15028, [R_DEV+24];
	sub.s64 	%rd17568, %rd17568, %rd15028;
$L__BB1_1366:
	sub.s64 	%rd15033, %rd17567, %rd15017;
	sub.s64 	%rd15034, %rd17566, %rd15018;
	sub.s64 	%rd15035, %rd17565, %rd15019;
	sub.s64 	%rd15036, %rd17564, %rd15020;
	mov.u64 	%rd17573, %rd17569;
	mov.u64 	%rd17575, %rd17571;
	mov.u64 	%rd17572, %rd17568;
	mov.u64 	%rd17574, %rd17570;
	// begin inline asm
	add.cc.u64 %rd17575, %rd17575, %rd15033;
	addc.cc.u64 %rd17574, %rd17574, %rd15034;
	addc.cc.u64 %rd17573, %rd17573, %rd15035;
	addc.u64 %rd17572, %rd17572, %rd15036;
	
	// end inline asm
	setp.gt.u64 	%p1822, %rd17572, %rd10;
	@%p1822 bra 	$L__BB1_1368;
	setp.ne.s64 	%p1823, %rd17572, %rd10;
	setp.lt.u64 	%p1824, %rd17573, %rd11;
	or.pred  	%p1825, %p1823, %p1824;
	@%p1825 bra 	$L__BB1_1369;
$L__BB1_1368:
	ld.const.u64 	%rd15041, [R_DEV];
	sub.s64 	%rd17575, %rd17575, %rd15041;
	ld.const.u64 	%rd15042, [R_DEV+8];
	sub.s64 	%rd17574, %rd17574, %rd15042;
	sub.s64 	%rd17573, %rd17573, %rd11;
	ld.const.u64 	%rd15044, [R_DEV+24];
	sub.s64 	%rd17572, %rd17572, %rd15044;
$L__BB1_1369:
	sub.s64 	%rd15049, %rd17571, %rd15033;
	sub.s64 	%rd15050, %rd17570, %rd15034;
	sub.s64 	%rd15051, %rd17569, %rd15035;
	sub.s64 	%rd15052, %rd17568, %rd15036;
	mov.u64 	%rd17577, %rd17573;
	mov.u64 	%rd17579, %rd17575;
	mov.u64 	%rd17576, %rd17572;
	mov.u64 	%rd17578, %rd17574;
	// begin inline asm
	add.cc.u64 %rd17579, %rd17579, %rd15049;
	addc.cc.u64 %rd17578, %rd17578, %rd15050;
	addc.cc.u64 %rd17577, %rd17577, %rd15051;
	addc.u64 %rd17576, %rd17576, %rd15052;
	
	// end inline asm
	setp.gt.u64 	%p1826, %rd17576, %rd10;
	@%p1826 bra 	$L__BB1_1371;
	setp.ne.s64 	%p1827, %rd17576, %rd10;
	setp.lt.u64 	%p1828, %rd17577, %rd11;
	or.pred  	%p1829, %p1827, %p1828;
	@%p1829 bra 	$L__BB1_1372;
$L__BB1_1371:
	ld.const.u64 	%rd15057, [R_DEV];
	sub.s64 	%rd17579, %rd17579, %rd15057;
	ld.const.u64 	%rd15058, [R_DEV+8];
	sub.s64 	%rd17578, %rd17578, %rd15058;
	sub.s64 	%rd17577, %rd17577, %rd11;
	ld.const.u64 	%rd15060, [R_DEV+24];
	sub.s64 	%rd17576, %rd17576, %rd15060;
$L__BB1_1372:
	sub.s64 	%rd15065, %rd17575, %rd15049;
	sub.s64 	%rd15066, %rd17574, %rd15050;
	sub.s64 	%rd15067, %rd17573, %rd15051;
	sub.s64 	%rd15068, %rd17572, %rd15052;
	mov.u64 	%rd17582, %rd17578;
	mov.u64 	%rd17581, %rd17577;
	mov.u64 	%rd17583, %rd17579;
	mov.u64 	%rd17580, %rd17576;
	// begin inline asm
	add.cc.u64 %rd17583, %rd17583, %rd15065;
	addc.cc.u64 %rd17582, %rd17582, %rd15066;
	addc.cc.u64 %rd17581, %rd17581, %rd15067;
	addc.u64 %rd17580, %rd17580, %rd15068;
	
	// end inline asm
	setp.gt.u64 	%p1830, %rd17580, %rd10;
	@%p1830 bra 	$L__BB1_1374;
	setp.ne.s64 	%p1831, %rd17580, %rd10;
	setp.lt.u64 	%p1832, %rd17581, %rd11;
	or.pred  	%p1833, %p1831, %p1832;
	@%p1833 bra 	$L__BB1_1375;
$L__BB1_1374:
	ld.const.u64 	%rd15073, [R_DEV];
	sub.s64 	%rd17583, %rd17583, %rd15073;
	ld.const.u64 	%rd15074, [R_DEV+8];
	sub.s64 	%rd17582, %rd17582, %rd15074;
	sub.s64 	%rd17581, %rd17581, %rd11;
	ld.const.u64 	%rd15076, [R_DEV+24];
	sub.s64 	%rd17580, %rd17580, %rd15076;
$L__BB1_1375:
	sub.s64 	%rd15081, %rd17579, %rd15065;
	sub.s64 	%rd15082, %rd17578, %rd15066;
	sub.s64 	%rd15083, %rd17577, %rd15067;
	sub.s64 	%rd15084, %rd17576, %rd15068;
	mov.u64 	%rd17584, %rd17580;
	mov.u64 	%rd17586, %rd17582;
	mov.u64 	%rd17585, %rd17581;
	mov.u64 	%rd17587, %rd17583;
	// begin inline asm
	add.cc.u64 %rd17587, %rd17587, %rd15081;
	addc.cc.u64 %rd17586, %rd17586, %rd15082;
	addc.cc.u64 %rd17585, %rd17585, %rd15083;
	addc.u64 %rd17584, %rd17584, %rd15084;
	
	// end inline asm
	setp.gt.u64 	%p1834, %rd17584, %rd10;
	@%p1834 bra 	$L__BB1_1377;
	setp.ne.s64 	%p1835, %rd17584, %rd10;
	setp.lt.u64 	%p1836, %rd17585, %rd11;
	or.pred  	%p1837, %p1835, %p1836;
	@%p1837 bra 	$L__BB1_1378;
$L__BB1_1377:
	ld.const.u64 	%rd15089, [R_DEV];
	sub.s64 	%rd17587, %rd17587, %rd15089;
	ld.const.u64 	%rd15090, [R_DEV+8];
	sub.s64 	%rd17586, %rd17586, %rd15090;
	sub.s64 	%rd17585, %rd17585, %rd11;
	ld.const.u64 	%rd15092, [R_DEV+24];
	sub.s64 	%rd17584, %rd17584, %rd15092;
$L__BB1_1378:
	sub.s64 	%rd15097, %rd17583, %rd15081;
	sub.s64 	%rd15098, %rd17582, %rd15082;
	sub.s64 	%rd15099, %rd17581, %rd15083;
	sub.s64 	%rd15100, %rd17580, %rd15084;
	mov.u64 	%rd17589, %rd17585;
	mov.u64 	%rd17591, %rd17587;
	mov.u64 	%rd17588, %rd17584;
	mov.u64 	%rd17590, %rd17586;
	// begin inline asm
	add.cc.u64 %rd17591, %rd17591, %rd15097;
	addc.cc.u64 %rd17590, %rd17590, %rd15098;
	addc.cc.u64 %rd17589, %rd17589, %rd15099;
	addc.u64 %rd17588, %rd17588, %rd15100;
	
	// end inline asm
	setp.gt.u64 	%p1838, %rd17588, %rd10;
	@%p1838 bra 	$L__BB1_1380;
	setp.ne.s64 	%p1839, %rd17588, %rd10;
	setp.lt.u64 	%p1840, %rd17589, %rd11;
	or.pred  	%p1841, %p1839, %p1840;
	@%p1841 bra 	$L__BB1_1381;
$L__BB1_1380:
	ld.const.u64 	%rd15105, [R_DEV];
	sub.s64 	%rd17591, %rd17591, %rd15105;
	ld.const.u64 	%rd15106, [R_DEV+8];
	sub.s64 	%rd17590, %rd17590, %rd15106;
	sub.s64 	%rd17589, %rd17589, %rd11;
	ld.const.u64 	%rd15108, [R_DEV+24];
	sub.s64 	%rd17588, %rd17588, %rd15108;
$L__BB1_1381:
	sub.s64 	%rd15113, %rd17587, %rd15097;
	sub.s64 	%rd15114, %rd17586, %rd15098;
	sub.s64 	%rd15115, %rd17585, %rd15099;
	sub.s64 	%rd15116, %rd17584, %rd15100;
	mov.u64 	%rd17593, %rd17589;
	mov.u64 	%rd17595, %rd17591;
	mov.u64 	%rd17592, %rd17588;
	mov.u64 	%rd17594, %rd17590;
	// begin inline asm
	add.cc.u64 %rd17595, %rd17595, %rd15113;
	addc.cc.u64 %rd17594, %rd17594, %rd15114;
	addc.cc.u64 %rd17593, %rd17593, %rd15115;
	addc.u64 %rd17592, %rd17592, %rd15116;
	
	// end inline asm
	setp.gt.u64 	%p1842, %rd17592, %rd10;
	@%p1842 bra 	$L__BB1_1383;
	setp.ne.s64 	%p1843, %rd17592, %rd10;
	setp.lt.u64 	%p1844, %rd17593, %rd11;
	or.pred  	%p1845, %p1843, %p1844;
	@%p1845 bra 	$L__BB1_1384;
$L__BB1_1383:
	ld.const.u64 	%rd15121, [R_DEV];
	sub.s64 	%rd17595, %rd17595, %rd15121;
	ld.const.u64 	%rd15122, [R_DEV+8];
	sub.s64 	%rd17594, %rd17594, %rd15122;
	sub.s64 	%rd17593, %rd17593, %rd11;
	ld.const.u64 	%rd15124, [R_DEV+24];
	sub.s64 	%rd17592, %rd17592, %rd15124;
$L__BB1_1384:
	sub.s64 	%rd15129, %rd17591, %rd15113;
	sub.s64 	%rd15130, %rd17590, %rd15114;
	sub.s64 	%rd15131, %rd17589, %rd15115;
	sub.s64 	%rd15132, %rd17588, %rd15116;
	mov.u64 	%rd17598, %rd17594;
	mov.u64 	%rd17597, %rd17593;
	mov.u64 	%rd17599, %rd17595;
	mov.u64 	%rd17596, %rd17592;
	// begin inline asm
	add.cc.u64 %rd17599, %rd17599, %rd15129;
	addc.cc.u64 %rd17598, %rd17598, %rd15130;
	addc.cc.u64 %rd17597, %rd17597, %rd15131;
	addc.u64 %rd17596, %rd17596, %rd15132;
	
	// end inline asm
	setp.gt.u64 	%p1846, %rd17596, %rd10;
	@%p1846 bra 	$L__BB1_1386;
	setp.ne.s64 	%p1847, %rd17596, %rd10;
	setp.lt.u64 	%p1848, %rd17597, %rd11;
	or.pred  	%p1849, %p1847, %p1848;
	@%p1849 bra 	$L__BB1_1387;
$L__BB1_1386:
	ld.const.u64 	%rd15137, [R_DEV];
	sub.s64 	%rd17599, %rd17599, %rd15137;
	ld.const.u64 	%rd15138, [R_DEV+8];
	sub.s64 	%rd17598, %rd17598, %rd15138;
	sub.s64 	%rd17597, %rd17597, %rd11;
	ld.const.u64 	%rd15140, [R_DEV+24];
	sub.s64 	%rd17596, %rd17596, %rd15140;
$L__BB1_1387:
	sub.s64 	%rd15145, %rd17595, %rd15129;
	sub.s64 	%rd15146, %rd17594, %rd15130;
	sub.s64 	%rd15147, %rd17593, %rd15131;
	sub.s64 	%rd15148, %rd17592, %rd15132;
	mov.u64 	%rd17600, %rd17596;
	mov.u64 	%rd17602, %rd17598;
	mov.u64 	%rd17601, %rd17597;
	mov.u64 	%rd17603, %rd17599;
	// begin inline asm
	add.cc.u64 %rd17603, %rd17603, %rd15145;
	addc.cc.u64 %rd17602, %rd17602, %rd15146;
	addc.cc.u64 %rd17601, %rd17601, %rd15147;
	addc.u64 %rd17600, %rd17600, %rd15148;
	
	// end inline asm
	setp.gt.u64 	%p1850, %rd17600, %rd10;
	@%p1850 bra 	$L__BB1_1389;
	setp.ne.s64 	%p1851, %rd17600, %rd10;
	setp.lt.u64 	%p1852, %rd17601, %rd11;
	or.pred  	%p1853, %p1851, %p1852;
	@%p1853 bra 	$L__BB1_1390;
$L__BB1_1389:
	ld.const.u64 	%rd15153, [R_DEV];
	sub.s64 	%rd17603, %rd17603, %rd15153;
	ld.const.u64 	%rd15154, [R_DEV+8];
	sub.s64 	%rd17602, %rd17602, %rd15154;
	sub.s64 	%rd17601, %rd17601, %rd11;
	ld.const.u64 	%rd15156, [R_DEV+24];
	sub.s64 	%rd17600, %rd17600, %rd15156;
$L__BB1_1390:
	sub.s64 	%rd15161, %rd17599, %rd15145;
	sub.s64 	%rd15162, %rd17598, %rd15146;
	sub.s64 	%rd15163, %rd17597, %rd15147;
	sub.s64 	%rd15164, %rd17596, %rd15148;
	mov.u64 	%rd17605, %rd17601;
	mov.u64 	%rd17607, %rd17603;
	mov.u64 	%rd17604, %rd17600;
	mov.u64 	%rd17606, %rd17602;
	// begin inline asm
	add.cc.u64 %rd17607, %rd17607, %rd15161;
	addc.cc.u64 %rd17606, %rd17606, %rd15162;
	addc.cc.u64 %rd17605, %rd17605, %rd15163;
	addc.u64 %rd17604, %rd17604, %rd15164;
	
	// end inline asm
	setp.gt.u64 	%p1854, %rd17604, %rd10;
	@%p1854 bra 	$L__BB1_1392;
	setp.ne.s64 	%p1855, %rd17604, %rd10;
	setp.lt.u64 	%p1856, %rd17605, %rd11;
	or.pred  	%p1857, %p1855, %p1856;
	@%p1857 bra 	$L__BB1_1393;
$L__BB1_1392:
	ld.const.u64 	%rd15169, [R_DEV];
	sub.s64 	%rd17607, %rd17607, %rd15169;
	ld.const.u64 	%rd15170, [R_DEV+8];
	sub.s64 	%rd17606, %rd17606, %rd15170;
	sub.s64 	%rd17605, %rd17605, %rd11;
	ld.const.u64 	%rd15172, [R_DEV+24];
	sub.s64 	%rd17604, %rd17604, %rd15172;
$L__BB1_1393:
	sub.s64 	%rd15177, %rd17603, %rd15161;
	sub.s64 	%rd15178, %rd17602, %rd15162;
	sub.s64 	%rd15179, %rd17601, %rd15163;
	sub.s64 	%rd15180, %rd17600, %rd15164;
	mov.u64 	%rd17609, %rd17605;
	mov.u64 	%rd17611, %rd17607;
	mov.u64 	%rd17608, %rd17604;
	mov.u64 	%rd17610, %rd17606;
	// begin inline asm
	add.cc.u64 %rd17611, %rd17611, %rd15177;
	addc.cc.u64 %rd17610, %rd17610, %rd15178;
	addc.cc.u64 %rd17609, %rd17609, %rd15179;
	addc.u64 %rd17608, %rd17608, %rd15180;
	
	// end inline asm
	setp.gt.u64 	%p1858, %rd17608, %rd10;
	@%p1858 bra 	$L__BB1_1395;
	setp.ne.s64 	%p1859, %rd17608, %rd10;
	setp.lt.u64 	%p1860, %rd17609, %rd11;
	or.pred  	%p1861, %p1859, %p1860;
	@%p1861 bra 	$L__BB1_1396;
$L__BB1_1395:
	ld.const.u64 	%rd15185, [R_DEV];
	sub.s64 	%rd17611, %rd17611, %rd15185;
	ld.const.u64 	%rd15186, [R_DEV+8];
	sub.s64 	%rd17610, %rd17610, %rd15186;
	sub.s64 	%rd17609, %rd17609, %rd11;
	ld.const.u64 	%rd15188, [R_DEV+24];
	sub.s64 	%rd17608, %rd17608, %rd15188;
$L__BB1_1396:
	sub.s64 	%rd15193, %rd17607, %rd15177;
	sub.s64 	%rd15194, %rd17606, %rd15178;
	sub.s64 	%rd15195, %rd17605, %rd15179;
	sub.s64 	%rd15196, %rd17604, %rd15180;
	mov.u64 	%rd17614, %rd17610;
	mov.u64 	%rd17613, %rd17609;
	mov.u64 	%rd17615, %rd17611;
	mov.u64 	%rd17612, %rd17608;
	// begin inline asm
	add.cc.u64 %rd17615, %rd17615, %rd15193;
	addc.cc.u64 %rd17614, %rd17614, %rd15194;
	addc.cc.u64 %rd17613, %rd17613, %rd15195;
	addc.u64 %rd17612, %rd17612, %rd15196;
	
	// end inline asm
	setp.gt.u64 	%p1862, %rd17612, %rd10;
	@%p1862 bra 	$L__BB1_1398;
	setp.ne.s64 	%p1863, %rd17612, %rd10;
	setp.lt.u64 	%p1864, %rd17613, %rd11;
	or.pred  	%p1865, %p1863, %p1864;
	@%p1865 bra 	$L__BB1_1399;
$L__BB1_1398:
	ld.const.u64 	%rd15201, [R_DEV];
	sub.s64 	%rd17615, %rd17615, %rd15201;
	ld.const.u64 	%rd15202, [R_DEV+8];
	sub.s64 	%rd17614, %rd17614, %rd15202;
	sub.s64 	%rd17613, %rd17613, %rd11;
	ld.const.u64 	%rd15204, [R_DEV+24];
	sub.s64 	%rd17612, %rd17612, %rd15204;
$L__BB1_1399:
	sub.s64 	%rd15209, %rd17611, %rd15193;
	sub.s64 	%rd15210, %rd17610, %rd15194;
	sub.s64 	%rd15211, %rd17609, %rd15195;
	sub.s64 	%rd15212, %rd17608, %rd15196;
	mov.u64 	%rd17616, %rd17612;
	mov.u64 	%rd17618, %rd17614;
	mov.u64 	%rd17617, %rd17613;
	mov.u64 	%rd17619, %rd17615;
	// begin inline asm
	add.cc.u64 %rd17619, %rd17619, %rd15209;
	addc.cc.u64 %rd17618, %rd17618, %rd15210;
	addc.cc.u64 %rd17617, %rd17617, %rd15211;
	addc.u64 %rd17616, %rd17616, %rd15212;
	
	// end inline asm
	setp.gt.u64 	%p1866, %rd17616, %rd10;
	@%p1866 bra 	$L__BB1_1401;
	setp.ne.s64 	%p1867, %rd17616, %rd10;
	setp.lt.u64 	%p1868, %rd17617, %rd11;
	or.pred  	%p1869, %p1867, %p1868;
	@%p1869 bra 	$L__BB1_1402;
$L__BB1_1401:
	ld.const.u64 	%rd15217, [R_DEV];
	sub.s64 	%rd17619, %rd17619, %rd15217;
	ld.const.u64 	%rd15218, [R_DEV+8];
	sub.s64 	%rd17618, %rd17618, %rd15218;
	sub.s64 	%rd17617, %rd17617, %rd11;
	ld.const.u64 	%rd15220, [R_DEV+24];
	sub.s64 	%rd17616, %rd17616, %rd15220;
$L__BB1_1402:
	sub.s64 	%rd15225, %rd17615, %rd15209;
	sub.s64 	%rd15226, %rd17614, %rd15210;
	sub.s64 	%rd15227, %rd17613, %rd15211;
	sub.s64 	%rd15228, %rd17612, %rd15212;
	mov.u64 	%rd17621, %rd17617;
	mov.u64 	%rd17623, %rd17619;
	mov.u64 	%rd17620, %rd17616;
	mov.u64 	%rd17622, %rd17618;
	// begin inline asm
	add.cc.u64 %rd17623, %rd17623, %rd15225;
	addc.cc.u64 %rd17622, %rd17622, %rd15226;
	addc.cc.u64 %rd17621, %rd17621, %rd15227;
	addc.u64 %rd17620, %rd17620, %rd15228;
	
	// end inline asm
	setp.gt.u64 	%p1870, %rd17620, %rd10;
	@%p1870 bra 	$L__BB1_1404;
	setp.ne.s64 	%p1871, %rd17620, %rd10;
	setp.lt.u64 	%p1872, %rd17621, %rd11;
	or.pred  	%p1873, %p1871, %p1872;
	@%p1873 bra 	$L__BB1_1405;
$L__BB1_1404:
	ld.const.u64 	%rd15233, [R_DEV];
	sub.s64 	%rd17623, %rd17623, %rd15233;
	ld.const.u64 	%rd15234, [R_DEV+8];
	sub.s64 	%rd17622, %rd17622, %rd15234;
	sub.s64 	%rd17621, %rd17621, %rd11;
	ld.const.u64 	%rd15236, [R_DEV+24];
	sub.s64 	%rd17620, %rd17620, %rd15236;
$L__BB1_1405:
	sub.s64 	%rd15241, %rd17619, %rd15225;
	sub.s64 	%rd15242, %rd17618, %rd15226;
	sub.s64 	%rd15243, %rd17617, %rd15227;
	sub.s64 	%rd15244, %rd17616, %rd15228;
	mov.u64 	%rd17625, %rd17621;
	mov.u64 	%rd17627, %rd17623;
	mov.u64 	%rd17624, %rd17620;
	mov.u64 	%rd17626, %rd17622;
	// begin inline asm
	add.cc.u64 %rd17627, %rd17627, %rd15241;
	addc.cc.u64 %rd17626, %rd17626, %rd15242;
	addc.cc.u64 %rd17625, %rd17625, %rd15243;
	addc.u64 %rd17624, %rd17624, %rd15244;
	
	// end inline asm
	setp.gt.u64 	%p1874, %rd17624, %rd10;
	@%p1874 bra 	$L__BB1_1407;
	setp.ne.s64 	%p1875, %rd17624, %rd10;
	setp.lt.u64 	%p1876, %rd17625, %rd11;
	or.pred  	%p1877, %p1875, %p1876;
	@%p1877 bra 	$L__BB1_1408;
$L__BB1_1407:
	ld.const.u64 	%rd15249, [R_DEV];
	sub.s64 	%rd17627, %rd17627, %rd15249;
	ld.const.u64 	%rd15250, [R_DEV+8];
	sub.s64 	%rd17626, %rd17626, %rd15250;
	sub.s64 	%rd17625, %rd17625, %rd11;
	ld.const.u64 	%rd15252, [R_DEV+24];
	sub.s64 	%rd17624, %rd17624, %rd15252;
$L__BB1_1408:
	sub.s64 	%rd15257, %rd17623, %rd15241;
	sub.s64 	%rd15258, %rd17622, %rd15242;
	sub.s64 	%rd15259, %rd17621, %rd15243;
	sub.s64 	%rd15260, %rd17620, %rd15244;
	mov.u64 	%rd17630, %rd17626;
	mov.u64 	%rd17629, %rd17625;
	mov.u64 	%rd17631, %rd17627;
	mov.u64 	%rd17628, %rd17624;
	// begin inline asm
	add.cc.u64 %rd17631, %rd17631, %rd15257;
	addc.cc.u64 %rd17630, %rd17630, %rd15258;
	addc.cc.u64 %rd17629, %rd17629, %rd15259;
	addc.u64 %rd17628, %rd17628, %rd15260;
	
	// end inline asm
	setp.gt.u64 	%p1878, %rd17628, %rd10;
	@%p1878 bra 	$L__BB1_1410;
	setp.ne.s64 	%p1879, %rd17628, %rd10;
	setp.lt.u64 	%p1880, %rd17629, %rd11;
	or.pred  	%p1881, %p1879, %p1880;
	@%p1881 bra 	$L__BB1_1411;
$L__BB1_1410:
	ld.const.u64 	%rd15265, [R_DEV];
	sub.s64 	%rd17631, %rd17631, %rd15265;
	ld.const.u64 	%rd15266, [R_DEV+8];
	sub.s64 	%rd17630, %rd17630, %rd15266;
	sub.s64 	%rd17629, %rd17629, %rd11;
	ld.const.u64 	%rd15268, [R_DEV+24];
	sub.s64 	%rd17628, %rd17628, %rd15268;
$L__BB1_1411:
	sub.s64 	%rd15273, %rd17627, %rd15257;
	sub.s64 	%rd15274, %rd17626, %rd15258;
	sub.s64 	%rd15275, %rd17625, %rd15259;
	sub.s64 	%rd15276, %rd17624, %rd15260;
	mov.u64 	%rd17632, %rd17628;
	mov.u64 	%rd17634, %rd17630;
	mov.u64 	%rd17633, %rd17629;
	mov.u64 	%rd17635, %rd17631;
	// begin inline asm
	add.cc.u64 %rd17635, %rd17635, %rd15273;
	addc.cc.u64 %rd17634, %rd17634, %rd15274;
	addc.cc.u64 %rd17633, %rd17633, %rd15275;
	addc.u64 %rd17632, %rd17632, %rd15276;
	
	// end inline asm
	setp.gt.u64 	%p1882, %rd17632, %rd10;
	@%p1882 bra 	$L__BB1_1413;
	setp.ne.s64 	%p1883, %rd17632, %rd10;
	setp.lt.u64 	%p1884, %rd17633, %rd11;
	or.pred  	%p1885, %p1883, %p1884;
	@%p1885 bra 	$L__BB1_1414;
$L__BB1_1413:
	ld.const.u64 	%rd15281, [R_DEV];
	sub.s64 	%rd17635, %rd17635, %rd15281;
	ld.const.u64 	%rd15282, [R_DEV+8];
	sub.s64 	%rd17634, %rd17634, %rd15282;
	sub.s64 	%rd17633, %rd17633, %rd11;
	ld.const.u64 	%rd15284, [R_DEV+24];
	sub.s64 	%rd17632, %rd17632, %rd15284;
$L__BB1_1414:
	sub.s64 	%rd15289, %rd17631, %rd15273;
	sub.s64 	%rd15290, %rd17630, %rd15274;
	sub.s64 	%rd15291, %rd17629, %rd15275;
	sub.s64 	%rd15292, %rd17628, %rd15276;
	mov.u64 	%rd17637, %rd17633;
	mov.u64 	%rd17639, %rd17635;
	mov.u64 	%rd17636, %rd17632;
	mov.u64 	%rd17638, %rd17634;
	// begin inline asm
	add.cc.u64 %rd17639, %rd17639, %rd15289;
	addc.cc.u64 %rd17638, %rd17638, %rd15290;
	addc.cc.u64 %rd17637, %rd17637, %rd15291;
	addc.u64 %rd17636, %rd17636, %rd15292;
	
	// end inline asm
	setp.gt.u64 	%p1886, %rd17636, %rd10;
	@%p1886 bra 	$L__BB1_1416;
	setp.ne.s64 	%p1887, %rd17636, %rd10;
	setp.lt.u64 	%p1888, %rd17637, %rd11;
	or.pred  	%p1889, %p1887, %p1888;
	@%p1889 bra 	$L__BB1_1417;
$L__BB1_1416:
	ld.const.u64 	%rd15297, [R_DEV];
	sub.s64 	%rd17639, %rd17639, %rd15297;
	ld.const.u64 	%rd15298, [R_DEV+8];
	sub.s64 	%rd17638, %rd17638, %rd15298;
	sub.s64 	%rd17637, %rd17637, %rd11;
	ld.const.u64 	%rd15300, [R_DEV+24];
	sub.s64 	%rd17636, %rd17636, %rd15300;
$L__BB1_1417:
	sub.s64 	%rd15305, %rd17635, %rd15289;
	sub.s64 	%rd15306, %rd17634, %rd15290;
	sub.s64 	%rd15307, %rd17633, %rd15291;
	sub.s64 	%rd15308, %rd17632, %rd15292;
	mov.u64 	%rd17641, %rd17637;
	mov.u64 	%rd17643, %rd17639;
	mov.u64 	%rd17640, %rd17636;
	mov.u64 	%rd17642, %rd17638;
	// begin inline asm
	add.cc.u64 %rd17643, %rd17643, %rd15305;
	addc.cc.u64 %rd17642, %rd17642, %rd15306;
	addc.cc.u64 %rd17641, %rd17641, %rd15307;
	addc.u64 %rd17640, %rd17640, %rd15308;
	
	// end inline asm
	setp.gt.u64 	%p1890, %rd17640, %rd10;
	@%p1890 bra 	$L__BB1_1419;
	setp.ne.s64 	%p1891, %rd17640, %rd10;
	setp.lt.u64 	%p1892, %rd17641, %rd11;
	or.pred  	%p1893, %p1891, %p1892;
	@%p1893 bra 	$L__BB1_1420;
$L__BB1_1419:
	ld.const.u64 	%rd15313, [R_DEV];
	sub.s64 	%rd17643, %rd17643, %rd15313;
	ld.const.u64 	%rd15314, [R_DEV+8];
	sub.s64 	%rd17642, %rd17642, %rd15314;
	sub.s64 	%rd17641, %rd17641, %rd11;
	ld.const.u64 	%rd15316, [R_DEV+24];
	sub.s64 	%rd17640, %rd17640, %rd15316;
$L__BB1_1420:
	sub.s64 	%rd15321, %rd17639, %rd15305;
	sub.s64 	%rd15322, %rd17638, %rd15306;
	sub.s64 	%rd15323, %rd17637, %rd15307;
	sub.s64 	%rd15324, %rd17636, %rd15308;
	mov.u64 	%rd17646, %rd17642;
	mov.u64 	%rd17645, %rd17641;
	mov.u64 	%rd17647, %rd17643;
	mov.u64 	%rd17644, %rd17640;
	// begin inline asm
	add.cc.u64 %rd17647, %rd17647, %rd15321;
	addc.cc.u64 %rd17646, %rd17646, %rd15322;
	addc.cc.u64 %rd17645, %rd17645, %rd15323;
	addc.u64 %rd17644, %rd17644, %rd15324;
	
	// end inline asm
	setp.gt.u64 	%p1894, %rd17644, %rd10;
	@%p1894 bra 	$L__BB1_1422;
	setp.ne.s64 	%p1895, %rd17644, %rd10;
	setp.lt.u64 	%p1896, %rd17645, %rd11;
	or.pred  	%p1897, %p1895, %p1896;
	@%p1897 bra 	$L__BB1_1423;
$L__BB1_1422:
	ld.const.u64 	%rd15329, [R_DEV];
	sub.s64 	%rd17647, %rd17647, %rd15329;
	ld.const.u64 	%rd15330, [R_DEV+8];
	sub.s64 	%rd17646, %rd17646, %rd15330;
	sub.s64 	%rd17645, %rd17645, %rd11;
	ld.const.u64 	%rd15332, [R_DEV+24];
	sub.s64 	%rd17644, %rd17644, %rd15332;
$L__BB1_1423:
	sub.s64 	%rd15337, %rd17643, %rd15321;
	sub.s64 	%rd15338, %rd17642, %rd15322;
	sub.s64 	%rd15339, %rd17641, %rd15323;
	sub.s64 	%rd15340, %rd17640, %rd15324;
	mov.u64 	%rd17648, %rd17644;
	mov.u64 	%rd17650, %rd17646;
	mov.u64 	%rd17649, %rd17645;
	mov.u64 	%rd17651, %rd17647;
	// begin inline asm
	add.cc.u64 %rd17651, %rd17651, %rd15337;
	addc.cc.u64 %rd17650, %rd17650, %rd15338;
	addc.cc.u64 %rd17649, %rd17649, %rd15339;
	addc.u64 %rd17648, %rd17648, %rd15340;
	
	// end inline asm
	setp.gt.u64 	%p1898, %rd17648, %rd10;
	@%p1898 bra 	$L__BB1_1425;
	setp.ne.s64 	%p1899, %rd17648, %rd10;
	setp.lt.u64 	%p1900, %rd17649, %rd11;
	or.pred  	%p1901, %p1899, %p1900;
	@%p1901 bra 	$L__BB1_1426;
$L__BB1_1425:
	ld.const.u64 	%rd15345, [R_DEV];
	sub.s64 	%rd17651, %rd17651, %rd15345;
	ld.const.u64 	%rd15346, [R_DEV+8];
	sub.s64 	%rd17650, %rd17650, %rd15346;
	sub.s64 	%rd17649, %rd17649, %rd11;
	ld.const.u64 	%rd15348, [R_DEV+24];
	sub.s64 	%rd17648, %rd17648, %rd15348;
$L__BB1_1426:
	sub.s64 	%rd15353, %rd17647, %rd15337;
	sub.s64 	%rd15354, %rd17646, %rd15338;
	sub.s64 	%rd15355, %rd17645, %rd15339;
	sub.s64 	%rd15356, %rd17644, %rd15340;
	mov.u64 	%rd17653, %rd17649;
	mov.u64 	%rd17655, %rd17651;
	mov.u64 	%rd17652, %rd17648;
	mov.u64 	%rd17654, %rd17650;
	// begin inline asm
	add.cc.u64 %rd17655, %rd17655, %rd15353;
	addc.cc.u64 %rd17654, %rd17654, %rd15354;
	addc.cc.u64 %rd17653, %rd17653, %rd15355;
	addc.u64 %rd17652, %rd17652, %rd15356;
	
	// end inline asm
	setp.gt.u64 	%p1902, %rd17652, %rd10;
	@%p1902 bra 	$L__BB1_1428;
	setp.ne.s64 	%p1903, %rd17652, %rd10;
	setp.lt.u64 	%p1904, %rd17653, %rd11;
	or.pred  	%p1905, %p1903, %p1904;
	@%p1905 bra 	$L__BB1_1429;
$L__BB1_1428:
	ld.const.u64 	%rd15361, [R_DEV];
	sub.s64 	%rd17655, %rd17655, %rd15361;
	ld.const.u64 	%rd15362, [R_DEV+8];
	sub.s64 	%rd17654, %rd17654, %rd15362;
	sub.s64 	%rd17653, %rd17653, %rd11;
	ld.const.u64 	%rd15364, [R_DEV+24];
	sub.s64 	%rd17652, %rd17652, %rd15364;
$L__BB1_1429:
	sub.s64 	%rd15369, %rd17651, %rd15353;
	sub.s64 	%rd15370, %rd17650, %rd15354;
	sub.s64 	%rd15371, %rd17649, %rd15355;
	sub.s64 	%rd15372, %rd17648, %rd15356;
	mov.u64 	%rd17657, %rd17653;
	mov.u64 	%rd17659, %rd17655;
	mov.u64 	%rd17656, %rd17652;
	mov.u64 	%rd17658, %rd17654;
	// begin inline asm
	add.cc.u64 %rd17659, %rd17659, %rd15369;
	addc.cc.u64 %rd17658, %rd17658, %rd15370;
	addc.cc.u64 %rd17657, %rd17657, %rd15371;
	addc.u64 %rd17656, %rd17656, %rd15372;
	
	// end inline asm
	setp.gt.u64 	%p1906, %rd17656, %rd10;
	@%p1906 bra 	$L__BB1_1431;
	setp.ne.s64 	%p1907, %rd17656, %rd10;
	setp.lt.u64 	%p1908, %rd17657, %rd11;
	or.pred  	%p1909, %p1907, %p1908;
	@%p1909 bra 	$L__BB1_1432;
$L__BB1_1431:
	ld.const.u64 	%rd15377, [R_DEV];
	sub.s64 	%rd17659, %rd17659, %rd15377;
	ld.const.u64 	%rd15378, [R_DEV+8];
	sub.s64 	%rd17658, %rd17658, %rd15378;
	sub.s64 	%rd17657, %rd17657, %rd11;
	ld.const.u64 	%rd15380, [R_DEV+24];
	sub.s64 	%rd17656, %rd17656, %rd15380;
$L__BB1_1432:
	sub.s64 	%rd15385, %rd17655, %rd15369;
	sub.s64 	%rd15386, %rd17654, %rd15370;
	sub.s64 	%rd15387, %rd17653, %rd15371;
	sub.s64 	%rd15388, %rd17652, %rd15372;
	mov.u64 	%rd17662, %rd17658;
	mov.u64 	%rd17661, %rd17657;
	mov.u64 	%rd17663, %rd17659;
	mov.u64 	%rd17660, %rd17656;
	// begin inline asm
	add.cc.u64 %rd17663, %rd17663, %rd15385;
	addc.cc.u64 %rd17662, %rd17662, %rd15386;
	addc.cc.u64 %rd17661, %rd17661, %rd15387;
	addc.u64 %rd17660, %rd17660, %rd15388;
	
	// end inline asm
	setp.gt.u64 	%p1910, %rd17660, %rd10;
	@%p1910 bra 	$L__BB1_1434;
	setp.ne.s64 	%p1911, %rd17660, %rd10;
	setp.lt.u64 	%p1912, %rd17661, %rd11;
	or.pred  	%p1913, %p1911, %p1912;
	@%p1913 bra 	$L__BB1_1435;
$L__BB1_1434:
	ld.const.u64 	%rd15393, [R_DEV];
	sub.s64 	%rd17663, %rd17663, %rd15393;
	ld.const.u64 	%rd15394, [R_DEV+8];
	sub.s64 	%rd17662, %rd17662, %rd15394;
	sub.s64 	%rd17661, %rd17661, %rd11;
	ld.const.u64 	%rd15396, [R_DEV+24];
	sub.s64 	%rd17660, %rd17660, %rd15396;
$L__BB1_1435:
	sub.s64 	%rd15401, %rd17659, %rd15385;
	sub.s64 	%rd15402, %rd17658, %rd15386;
	sub.s64 	%rd15403, %rd17657, %rd15387;
	sub.s64 	%rd15404, %rd17656, %rd15388;
	mov.u64 	%rd17664, %rd17660;
	mov.u64 	%rd17666, %rd17662;
	mov.u64 	%rd17665, %rd17661;
	mov.u64 	%rd17667, %rd17663;
	// begin inline asm
	add.cc.u64 %rd17667, %rd17667, %rd15401;
	addc.cc.u64 %rd17666, %rd17666, %rd15402;
	addc.cc.u64 %rd17665, %rd17665, %rd15403;
	addc.u64 %rd17664, %rd17664, %rd15404;
	
	// end inline asm
	setp.gt.u64 	%p1914, %rd17664, %rd10;
	@%p1914 bra 	$L__BB1_1437;
	setp.ne.s64 	%p1915, %rd17664, %rd10;
	setp.lt.u64 	%p1916, %rd17665, %rd11;
	or.pred  	%p1917, %p1915, %p1916;
	@%p1917 bra 	$L__BB1_1438;
$L__BB1_1437:
	ld.const.u64 	%rd15409, [R_DEV];
	sub.s64 	%rd17667, %rd17667, %rd15409;
	ld.const.u64 	%rd15410, [R_DEV+8];
	sub.s64 	%rd17666, %rd17666, %rd15410;
	sub.s64 	%rd17665, %rd17665, %rd11;
	ld.const.u64 	%rd15412, [R_DEV+24];
	sub.s64 	%rd17664, %rd17664, %rd15412;
$L__BB1_1438:
	sub.s64 	%rd15417, %rd17663, %rd15401;
	sub.s64 	%rd15418, %rd17662, %rd15402;
	sub.s64 	%rd15419, %rd17661, %rd15403;
	sub.s64 	%rd15420, %rd17660, %rd15404;
	mov.u64 	%rd17669, %rd17665;
	mov.u64 	%rd17671, %rd17667;
	mov.u64 	%rd17668, %rd17664;
	mov.u64 	%rd17670, %rd17666;
	// begin inline asm
	add.cc.u64 %rd17671, %rd17671, %rd15417;
	addc.cc.u64 %rd17670, %rd17670, %rd15418;
	addc.cc.u64 %rd17669, %rd17669, %rd15419;
	addc.u64 %rd17668, %rd17668, %rd15420;
	
	// end inline asm
	setp.gt.u64 	%p1918, %rd17668, %rd10;
	@%p1918 bra 	$L__BB1_1440;
	setp.ne.s64 	%p1919, %rd17668, %rd10;
	setp.lt.u64 	%p1920, %rd17669, %rd11;
	or.pred  	%p1921, %p1919, %p1920;
	@%p1921 bra 	$L__BB1_1441;
$L__BB1_1440:
	ld.const.u64 	%rd15425, [R_DEV];
	sub.s64 	%rd17671, %rd17671, %rd15425;
	ld.const.u64 	%rd15426, [R_DEV+8];
	sub.s64 	%rd17670, %rd17670, %rd15426;
	sub.s64 	%rd17669, %rd17669, %rd11;
	ld.const.u64 	%rd15428, [R_DEV+24];
	sub.s64 	%rd17668, %rd17668, %rd15428;
$L__BB1_1441:
	sub.s64 	%rd15433, %rd17667, %rd15417;
	sub.s64 	%rd15434, %rd17666, %rd15418;
	sub.s64 	%rd15435, %rd17665, %rd15419;
	sub.s64 	%rd15436, %rd17664, %rd15420;
	mov.u64 	%rd17673, %rd17669;
	mov.u64 	%rd17675, %rd17671;
	mov.u64 	%rd17672, %rd17668;
	mov.u64 	%rd17674, %rd17670;
	// begin inline asm
	add.cc.u64 %rd17675, %rd17675, %rd15433;
	addc.cc.u64 %rd17674, %rd17674, %rd15434;
	addc.cc.u64 %rd17673, %rd17673, %rd15435;
	addc.u64 %rd17672, %rd17672, %rd15436;
	
	// end inline asm
	setp.gt.u64 	%p1922, %rd17672, %rd10;
	@%p1922 bra 	$L__BB1_1443;
	setp.ne.s64 	%p1923, %rd17672, %rd10;
	setp.lt.u64 	%p1924, %rd17673, %rd11;
	or.pred  	%p1925, %p1923, %p1924;
	@%p1925 bra 	$L__BB1_1444;
$L__BB1_1443:
	ld.const.u64 	%rd15441, [R_DEV];
	sub.s64 	%rd17675, %rd17675, %rd15441;
	ld.const.u64 	%rd15442, [R_DEV+8];
	sub.s64 	%rd17674, %rd17674, %rd15442;
	sub.s64 	%rd17673, %rd17673, %rd11;
	ld.const.u64 	%rd15444, [R_DEV+24];
	sub.s64 	%rd17672, %rd17672, %rd15444;
$L__BB1_1444:
	sub.s64 	%rd15449, %rd17671, %rd15433;
	sub.s64 	%rd15450, %rd17670, %rd15434;
	sub.s64 	%rd15451, %rd17669, %rd15435;
	sub.s64 	%rd15452, %rd17668, %rd15436;
	mov.u64 	%rd17678, %rd17674;
	mov.u64 	%rd17677, %rd17673;
	mov.u64 	%rd17679, %rd17675;
	mov.u64 	%rd17676, %rd17672;
	// begin inline asm
	add.cc.u64 %rd17679, %rd17679, %rd15449;
	addc.cc.u64 %rd17678, %rd17678, %rd15450;
	addc.cc.u64 %rd17677, %rd17677, %rd15451;
	addc.u64 %rd17676, %rd17676, %rd15452;
	
	// end inline asm
	setp.gt.u64 	%p1926, %rd17676, %rd10;
	@%p1926 bra 	$L__BB1_1446;
	setp.ne.s64 	%p1927, %rd17676, %rd10;
	setp.lt.u64 	%p1928, %rd17677, %rd11;
	or.pred  	%p1929, %p1927, %p1928;
	@%p1929 bra 	$L__BB1_1447;
$L__BB1_1446:
	ld.const.u64 	%rd15457, [R_DEV];
	sub.s64 	%rd17679, %rd17679, %rd15457;
	ld.const.u64 	%rd15458, [R_DEV+8];
	sub.s64 	%rd17678, %rd17678, %rd15458;
	sub.s64 	%rd17677, %rd17677, %rd11;
	ld.const.u64 	%rd15460, [R_DEV+24];
	sub.s64 	%rd17676, %rd17676, %rd15460;
$L__BB1_1447:
	sub.s64 	%rd15465, %rd17675, %rd15449;
	sub.s64 	%rd15466, %rd17674, %rd15450;
	sub.s64 	%rd15467, %rd17673, %rd15451;
	sub.s64 	%rd15468, %rd17672, %rd15452;
	mov.u64 	%rd17680, %rd17676;
	mov.u64 	%rd17682, %rd17678;
	mov.u64 	%rd17681, %rd17677;
	mov.u64 	%rd17683, %rd17679;
	// begin inline asm
	add.cc.u64 %rd17683, %rd17683, %rd15465;
	addc.cc.u64 %rd17682, %rd17682, %rd15466;
	addc.cc.u64 %rd17681, %rd17681, %rd15467;
	addc.u64 %rd17680, %rd17680, %rd15468;
	
	// end inline asm
	setp.gt.u64 	%p1930, %rd17680, %rd10;
	@%p1930 bra 	$L__BB1_1449;
	setp.ne.s64 	%p1931, %rd17680, %rd10;
	setp.lt.u64 	%p1932, %rd17681, %rd11;
	or.pred  	%p1933, %p1931, %p1932;
	@%p1933 bra 	$L__BB1_1450;
$L__BB1_1449:
	ld.const.u64 	%rd15473, [R_DEV];
	sub.s64 	%rd17683, %rd17683, %rd15473;
	ld.const.u64 	%rd15474, [R_DEV+8];
	sub.s64 	%rd17682, %rd17682, %rd15474;
	sub.s64 	%rd17681, %rd17681, %rd11;
	ld.const.u64 	%rd15476, [R_DEV+24];
	sub.s64 	%rd17680, %rd17680, %rd15476;
$L__BB1_1450:
	sub.s64 	%rd15481, %rd17679, %rd15465;
	sub.s64 	%rd15482, %rd17678, %rd15466;
	sub.s64 	%rd15483, %rd17677, %rd15467;
	sub.s64 	%rd15484, %rd17676, %rd15468;
	mov.u64 	%rd17685, %rd17681;
	mov.u64 	%rd17687, %rd17683;
	mov.u64 	%rd17684, %rd17680;
	mov.u64 	%rd17686, %rd17682;
	// begin inline asm
	add.cc.u64 %rd17687, %rd17687, %rd15481;
	addc.cc.u64 %rd17686, %rd17686, %rd15482;
	addc.cc.u64 %rd17685, %rd17685, %rd15483;
	addc.u64 %rd17684, %rd17684, %rd15484;
	
	// end inline asm
	setp.gt.u64 	%p1934, %rd17684, %rd10;
	@%p1934 bra 	$L__BB1_1452;
	setp.ne.s64 	%p1935, %rd17684, %rd10;
	setp.lt.u64 	%p1936, %rd17685, %rd11;
	or.pred  	%p1937, %p1935, %p1936;
	@%p1937 bra 	$L__BB1_1453;
$L__BB1_1452:
	ld.const.u64 	%rd15489, [R_DEV];
	sub.s64 	%rd17687, %rd17687, %rd15489;
	ld.const.u64 	%rd15490, [R_DEV+8];
	sub.s64 	%rd17686, %rd17686, %rd15490;
	sub.s64 	%rd17685, %rd17685, %rd11;
	ld.const.u64 	%rd15492, [R_DEV+24];
	sub.s64 	%rd17684, %rd17684, %rd15492;
$L__BB1_1453:
	sub.s64 	%rd15497, %rd17683, %rd15481;
	sub.s64 	%rd15498, %rd17682, %rd15482;
	sub.s64 	%rd15499, %rd17681, %rd15483;
	sub.s64 	%rd15500, %rd17680, %rd15484;
	mov.u64 	%rd17689, %rd17685;
	mov.u64 	%rd17691, %rd17687;
	mov.u64 	%rd17688, %rd17684;
	mov.u64 	%rd17690, %rd17686;
	// begin inline asm
	add.cc.u64 %rd17691, %rd17691, %rd15497;
	addc.cc.u64 %rd17690, %rd17690, %rd15498;
	addc.cc.u64 %rd17689, %rd17689, %rd15499;
	addc.u64 %rd17688, %rd17688, %rd15500;
	
	// end inline asm
	setp.gt.u64 	%p1938, %rd17688, %rd10;
	@%p1938 bra 	$L__BB1_1455;
	setp.ne.s64 	%p1939, %rd17688, %rd10;
	setp.lt.u64 	%p1940, %rd17689, %rd11;
	or.pred  	%p1941, %p1939, %p1940;
	@%p1941 bra 	$L__BB1_1456;
$L__BB1_1455:
	ld.const.u64 	%rd15505, [R_DEV];
	sub.s64 	%rd17691, %rd17691, %rd15505;
	ld.const.u64 	%rd15506, [R_DEV+8];
	sub.s64 	%rd17690, %rd17690, %rd15506;
	sub.s64 	%rd17689, %rd17689, %rd11;
	ld.const.u64 	%rd15508, [R_DEV+24];
	sub.s64 	%rd17688, %rd17688, %rd15508;
$L__BB1_1456:
	sub.s64 	%rd15513, %rd17687, %rd15497;
	sub.s64 	%rd15514, %rd17686, %rd15498;
	sub.s64 	%rd15515, %rd17685, %rd15499;
	sub.s64 	%rd15516, %rd17684, %rd15500;
	mov.u64 	%rd17694, %rd17690;
	mov.u64 	%rd17693, %rd17689;
	mov.u64 	%rd17695, %rd17691;
	mov.u64 	%rd17692, %rd17688;
	// begin inline asm
	add.cc.u64 %rd17695, %rd17695, %rd15513;
	addc.cc.u64 %rd17694, %rd17694, %rd15514;
	addc.cc.u64 %rd17693, %rd17693, %rd15515;
	addc.u64 %rd17692, %rd17692, %rd15516;
	
	// end inline asm
	setp.gt.u64 	%p1942, %rd17692, %rd10;
	@%p1942 bra 	$L__BB1_1458;
	setp.ne.s64 	%p1943, %rd17692, %rd10;
	setp.lt.u64 	%p1944, %rd17693, %rd11;
	or.pred  	%p1945, %p1943, %p1944;
	@%p1945 bra 	$L__BB1_1459;
$L__BB1_1458:
	ld.const.u64 	%rd15521, [R_DEV];
	sub.s64 	%rd17695, %rd17695, %rd15521;
	ld.const.u64 	%rd15522, [R_DEV+8];
	sub.s64 	%rd17694, %rd17694, %rd15522;
	sub.s64 	%rd17693, %rd17693, %rd11;
	ld.const.u64 	%rd15524, [R_DEV+24];
	sub.s64 	%rd17692, %rd17692, %rd15524;
$L__BB1_1459:
	sub.s64 	%rd15529, %rd17691, %rd15513;
	sub.s64 	%rd15530, %rd17690, %rd15514;
	sub.s64 	%rd15531, %rd17689, %rd15515;
	sub.s64 	%rd15532, %rd17688, %rd15516;
	mov.u64 	%rd17696, %rd17692;
	mov.u64 	%rd17698, %rd17694;
	mov.u64 	%rd17697, %rd17693;
	mov.u64 	%rd17699, %rd17695;
	// begin inline asm
	add.cc.u64 %rd17699, %rd17699, %rd15529;
	addc.cc.u64 %rd17698, %rd17698, %rd15530;
	addc.cc.u64 %rd17697, %rd17697, %rd15531;
	addc.u64 %rd17696, %rd17696, %rd15532;
	
	// end inline asm
	setp.gt.u64 	%p1946, %rd17696, %rd10;
	@%p1946 bra 	$L__BB1_1461;
	setp.ne.s64 	%p1947, %rd17696, %rd10;
	setp.lt.u64 	%p1948, %rd17697, %rd11;
	or.pred  	%p1949, %p1947, %p1948;
	@%p1949 bra 	$L__BB1_1462;
$L__BB1_1461:
	ld.const.u64 	%rd15537, [R_DEV];
	sub.s64 	%rd17699, %rd17699, %rd15537;
	ld.const.u64 	%rd15538, [R_DEV+8];
	sub.s64 	%rd17698, %rd17698, %rd15538;
	sub.s64 	%rd17697, %rd17697, %rd11;
	ld.const.u64 	%rd15540, [R_DEV+24];
	sub.s64 	%rd17696, %rd17696, %rd15540;
$L__BB1_1462:
	sub.s64 	%rd15545, %rd17695, %rd15529;
	sub.s64 	%rd15546, %rd17694, %rd15530;
	sub.s64 	%rd15547, %rd17693, %rd15531;
	sub.s64 	%rd15548, %rd17692, %rd15532;
	mov.u64 	%rd17701, %rd17697;
	mov.u64 	%rd17703, %rd17699;
	mov.u64 	%rd17700, %rd17696;
	mov.u64 	%rd17702, %rd17698;
	// begin inline asm
	add.cc.u64 %rd17703, %rd17703, %rd15545;
	addc.cc.u64 %rd17702, %rd17702, %rd15546;
	addc.cc.u64 %rd17701, %rd17701, %rd15547;
	addc.u64 %rd17700, %rd17700, %rd15548;
	
	// end inline asm
	setp.gt.u64 	%p1950, %rd17700, %rd10;
	@%p1950 bra 	$L__BB1_1464;
	setp.ne.s64 	%p1951, %rd17700, %rd10;
	setp.lt.u64 	%p1952, %rd17701, %rd11;
	or.pred  	%p1953, %p1951, %p1952;
	@%p1953 bra 	$L__BB1_1465;
$L__BB1_1464:
	ld.const.u64 	%rd15553, [R_DEV];
	sub.s64 	%rd17703, %rd17703, %rd15553;
	ld.const.u64 	%rd15554, [R_DEV+8];
	sub.s64 	%rd17702, %rd17702, %rd15554;
	sub.s64 	%rd17701, %rd17701, %rd11;
	ld.const.u64 	%rd15556, [R_DEV+24];
	sub.s64 	%rd17700, %rd17700, %rd15556;
$L__BB1_1465:
	sub.s64 	%rd15561, %rd17699, %rd15545;
	sub.s64 	%rd15562, %rd17698, %rd15546;
	sub.s64 	%rd15563, %rd17697, %rd15547;
	sub.s64 	%rd15564, %rd17696, %rd15548;
	mov.u64 	%rd17705, %rd17701;
	mov.u64 	%rd17707, %rd17703;
	mov.u64 	%rd17704, %rd17700;
	mov.u64 	%rd17706, %rd17702;
	// begin inline asm
	add.cc.u64 %rd17707, %rd17707, %rd15561;
	addc.cc.u64 %rd17706, %rd17706, %rd15562;
	addc.cc.u64 %rd17705, %rd17705, %rd15563;
	addc.u64 %rd17704, %rd17704, %rd15564;
	
	// end inline asm
	setp.gt.u64 	%p1954, %rd17704, %rd10;
	@%p1954 bra 	$L__BB1_1467;
	setp.ne.s64 	%p1955, %rd17704, %rd10;
	setp.lt.u64 	%p1956, %rd17705, %rd11;
	or.pred  	%p1957, %p1955, %p1956;
	@%p1957 bra 	$L__BB1_1468;
$L__BB1_1467:
	ld.const.u64 	%rd15569, [R_DEV];
	sub.s64 	%rd17707, %rd17707, %rd15569;
	ld.const.u64 	%rd15570, [R_DEV+8];
	sub.s64 	%rd17706, %rd17706, %rd15570;
	sub.s64 	%rd17705, %rd17705, %rd11;
	ld.const.u64 	%rd15572, [R_DEV+24];
	sub.s64 	%rd17704, %rd17704, %rd15572;
$L__BB1_1468:
	sub.s64 	%rd15577, %rd17703, %rd15561;
	sub.s64 	%rd15578, %rd17702, %rd15562;
	sub.s64 	%rd15579, %rd17701, %rd15563;
	sub.s64 	%rd15580, %rd17700, %rd15564;
	mov.u64 	%rd17710, %rd17706;
	mov.u64 	%rd17709, %rd17705;
	mov.u64 	%rd17711, %rd17707;
	mov.u64 	%rd17708, %rd17704;
	// begin inline asm
	add.cc.u64 %rd17711, %rd17711, %rd15577;
	addc.cc.u64 %rd17710, %rd17710, %rd15578;
	addc.cc.u64 %rd17709, %rd17709, %rd15579;
	addc.u64 %rd17708, %rd17708, %rd15580;
	
	// end inline asm
	setp.gt.u64 	%p1958, %rd17708, %rd10;
	@%p1958 bra 	$L__BB1_1470;
	setp.ne.s64 	%p1959, %rd17708, %rd10;
	setp.lt.u64 	%p1960, %rd17709, %rd11;
	or.pred  	%p1961, %p1959, %p1960;
	@%p1961 bra 	$L__BB1_1471;
$L__BB1_1470:
	ld.const.u64 	%rd15585, [R_DEV];
	sub.s64 	%rd17711, %rd17711, %rd15585;
	ld.const.u64 	%rd15586, [R_DEV+8];
	sub.s64 	%rd17710, %rd17710, %rd15586;
	sub.s64 	%rd17709, %rd17709, %rd11;
	ld.const.u64 	%rd15588, [R_DEV+24];
	sub.s64 	%rd17708, %rd17708, %rd15588;
$L__BB1_1471:
	sub.s64 	%rd15593, %rd17707, %rd15577;
	sub.s64 	%rd15594, %rd17706, %rd15578;
	sub.s64 	%rd15595, %rd17705, %rd15579;
	sub.s64 	%rd15596, %rd17704, %rd15580;
	mov.u64 	%rd17712, %rd17708;
	mov.u64 	%rd17714, %rd17710;
	mov.u64 	%rd17713, %rd17709;
	mov.u64 	%rd17715, %rd17711;
	// begin inline asm
	add.cc.u64 %rd17715, %rd17715, %rd15593;
	addc.cc.u64 %rd17714, %rd17714, %rd15594;
	addc.cc.u64 %rd17713, %rd17713, %rd15595;
	addc.u64 %rd17712, %rd17712, %rd15596;
	
	// end inline asm
	setp.gt.u64 	%p1962, %rd17712, %rd10;
	@%p1962 bra 	$L__BB1_1473;
	setp.ne.s64 	%p1963, %rd17712, %rd10;
	setp.lt.u64 	%p1964, %rd17713, %rd11;
	or.pred  	%p1965, %p1963, %p1964;
	@%p1965 bra 	$L__BB1_1474;
$L__BB1_1473:
	ld.const.u64 	%rd15601, [R_DEV];
	sub.s64 	%rd17715, %rd17715, %rd15601;
	ld.const.u64 	%rd15602, [R_DEV+8];
	sub.s64 	%rd17714, %rd17714, %rd15602;
	sub.s64 	%rd17713, %rd17713, %rd11;
	ld.const.u64 	%rd15604, [R_DEV+24];
	sub.s64 	%rd17712, %rd17712, %rd15604;
$L__BB1_1474:
	sub.s64 	%rd15609, %rd17711, %rd15593;
	sub.s64 	%rd15610, %rd17710, %rd15594;
	sub.s64 	%rd15611, %rd17709, %rd15595;
	sub.s64 	%rd15612, %rd17708, %rd15596;
	mov.u64 	%rd17717, %rd17713;
	mov.u64 	%rd17719, %rd17715;
	mov.u64 	%rd17716, %rd17712;
	mov.u64 	%rd17718, %rd17714;
	// begin inline asm
	add.cc.u64 %rd17719, %rd17719, %rd15609;
	addc.cc.u64 %rd17718, %rd17718, %rd15610;
	addc.cc.u64 %rd17717, %rd17717, %rd15611;
	addc.u64 %rd17716, %rd17716, %rd15612;
	
	// end inline asm
	setp.gt.u64 	%p1966, %rd17716, %rd10;
	@%p1966 bra 	$L__BB1_1476;
	setp.ne.s64 	%p1967, %rd17716, %rd10;
	setp.lt.u64 	%p1968, %rd17717, %rd11;
	or.pred  	%p1969, %p1967, %p1968;
	@%p1969 bra 	$L__BB1_1477;
$L__BB1_1476:
	ld.const.u64 	%rd15617, [R_DEV];
	sub.s64 	%rd17719, %rd17719, %rd15617;
	ld.const.u64 	%rd15618, [R_DEV+8];
	sub.s64 	%rd17718, %rd17718, %rd15618;
	sub.s64 	%rd17717, %rd17717, %rd11;
	ld.const.u64 	%rd15620, [R_DEV+24];
	sub.s64 	%rd17716, %rd17716, %rd15620;
$L__BB1_1477:
	sub.s64 	%rd15625, %rd17715, %rd15609;
	sub.s64 	%rd15626, %rd17714, %rd15610;
	sub.s64 	%rd15627, %rd17713, %rd15611;
	sub.s64 	%rd15628, %rd17712, %rd15612;
	mov.u64 	%rd17721, %rd17717;
	mov.u64 	%rd17723, %rd17719;
	mov.u64 	%rd17720, %rd17716;
	mov.u64 	%rd17722, %rd17718;
	// begin inline asm
	add.cc.u64 %rd17723, %rd17723, %rd15625;
	addc.cc.u64 %rd17722, %rd17722, %rd15626;
	addc.cc.u64 %rd17721, %rd17721, %rd15627;
	addc.u64 %rd17720, %rd17720, %rd15628;
	
	// end inline asm
	setp.gt.u64 	%p1970, %rd17720, %rd10;
	@%p1970 bra 	$L__BB1_1479;
	setp.ne.s64 	%p1971, %rd17720, %rd10;
	setp.lt.u64 	%p1972, %rd17721, %rd11;
	or.pred  	%p1973, %p1971, %p1972;
	@%p1973 bra 	$L__BB1_1480;
$L__BB1_1479:
	ld.const.u64 	%rd15633, [R_DEV];
	sub.s64 	%rd17723, %rd17723, %rd15633;
	ld.const.u64 	%rd15634, [R_DEV+8];
	sub.s64 	%rd17722, %rd17722, %rd15634;
	sub.s64 	%rd17721, %rd17721, %rd11;
	ld.const.u64 	%rd15636, [R_DEV+24];
	sub.s64 	%rd17720, %rd17720, %rd15636;
$L__BB1_1480:
	sub.s64 	%rd15641, %rd17719, %rd15625;
	sub.s64 	%rd15642, %rd17718, %rd15626;
	sub.s64 	%rd15643, %rd17717, %rd15627;
	sub.s64 	%rd15644, %rd17716, %rd15628;
	mov.u64 	%rd17726, %rd17722;
	mov.u64 	%rd17725, %rd17721;
	mov.u64 	%rd17727, %rd17723;
	mov.u64 	%rd17724, %rd17720;
	// begin inline asm
	add.cc.u64 %rd17727, %rd17727, %rd15641;
	addc.cc.u64 %rd17726, %rd17726, %rd15642;
	addc.cc.u64 %rd17725, %rd17725, %rd15643;
	addc.u64 %rd17724, %rd17724, %rd15644;
	
	// end inline asm
	setp.gt.u64 	%p1974, %rd17724, %rd10;
	@%p1974 bra 	$L__BB1_1482;
	setp.ne.s64 	%p1975, %rd17724, %rd10;
	setp.lt.u64 	%p1976, %rd17725, %rd11;
	or.pred  	%p1977, %p1975, %p1976;
	@%p1977 bra 	$L__BB1_1483;
$L__BB1_1482:
	ld.const.u64 	%rd15649, [R_DEV];
	sub.s64 	%rd17727, %rd17727, %rd15649;
	ld.const.u64 	%rd15650, [R_DEV+8];
	sub.s64 	%rd17726, %rd17726, %rd15650;
	sub.s64 	%rd17725, %rd17725, %rd11;
	ld.const.u64 	%rd15652, [R_DEV+24];
	sub.s64 	%rd17724, %rd17724, %rd15652;
$L__BB1_1483:
	sub.s64 	%rd15657, %rd17723, %rd15641;
	sub.s64 	%rd15658, %rd17722, %rd15642;
	sub.s64 	%rd15659, %rd17721, %rd15643;
	sub.s64 	%rd15660, %rd17720, %rd15644;
	mov.u64 	%rd17728, %rd17724;
	mov.u64 	%rd17730, %rd17726;
	mov.u64 	%rd17729, %rd17725;
	mov.u64 	%rd17731, %rd17727;
	// begin inline asm
	add.cc.u64 %rd17731, %rd17731, %rd15657;
	addc.cc.u64 %rd17730, %rd17730, %rd15658;
	addc.cc.u64 %rd17729, %rd17729, %rd15659;
	addc.u64 %rd17728, %rd17728, %rd15660;
	
	// end inline asm
	setp.gt.u64 	%p1978, %rd17728, %rd10;
	@%p1978 bra 	$L__BB1_1485;
	setp.ne.s64 	%p1979, %rd17728, %rd10;
	setp.lt.u64 	%p1980, %rd17729, %rd11;
	or.pred  	%p1981, %p1979, %p1980;
	@%p1981 bra 	$L__BB1_1486;
$L__BB1_1485:
	ld.const.u64 	%rd15665, [R_DEV];
	sub.s64 	%rd17731, %rd17731, %rd15665;
	ld.const.u64 	%rd15666, [R_DEV+8];
	sub.s64 	%rd17730, %rd17730, %rd15666;
	sub.s64 	%rd17729, %rd17729, %rd11;
	ld.const.u64 	%rd15668, [R_DEV+24];
	sub.s64 	%rd17728, %rd17728, %rd15668;
$L__BB1_1486:
	sub.s64 	%rd15673, %rd17727, %rd15657;
	sub.s64 	%rd15674, %rd17726, %rd15658;
	sub.s64 	%rd15675, %rd17725, %rd15659;
	sub.s64 	%rd15676, %rd17724, %rd15660;
	mov.u64 	%rd17733, %rd17729;
	mov.u64 	%rd17735, %rd17731;
	mov.u64 	%rd17732, %rd17728;
	mov.u64 	%rd17734, %rd17730;
	// begin inline asm
	add.cc.u64 %rd17735, %rd17735, %rd15673;
	addc.cc.u64 %rd17734, %rd17734, %rd15674;
	addc.cc.u64 %rd17733, %rd17733, %rd15675;
	addc.u64 %rd17732, %rd17732, %rd15676;
	
	// end inline asm
	setp.gt.u64 	%p1982, %rd17732, %rd10;
	@%p1982 bra 	$L__BB1_1488;
	setp.ne.s64 	%p1983, %rd17732, %rd10;
	setp.lt.u64 	%p1984, %rd17733, %rd11;
	or.pred  	%p1985, %p1983, %p1984;
	@%p1985 bra 	$L__BB1_1489;
$L__BB1_1488:
	ld.const.u64 	%rd15681, [R_DEV];
	sub.s64 	%rd17735, %rd17735, %rd15681;
	ld.const.u64 	%rd15682, [R_DEV+8];
	sub.s64 	%rd17734, %rd17734, %rd15682;
	sub.s64 	%rd17733, %rd17733, %rd11;
	ld.const.u64 	%rd15684, [R_DEV+24];
	sub.s64 	%rd17732, %rd17732, %rd15684;
$L__BB1_1489:
	sub.s64 	%rd15689, %rd17731, %rd15673;
	sub.s64 	%rd15690, %rd17730, %rd15674;
	sub.s64 	%rd15691, %rd17729, %rd15675;
	sub.s64 	%rd15692, %rd17728, %rd15676;
	mov.u64 	%rd17737, %rd17733;
	mov.u64 	%rd17739, %rd17735;
	mov.u64 	%rd17736, %rd17732;
	mov.u64 	%rd17738, %rd17734;
	// begin inline asm
	add.cc.u64 %rd17739, %rd17739, %rd15689;
	addc.cc.u64 %rd17738, %rd17738, %rd15690;
	addc.cc.u64 %rd17737, %rd17737, %rd15691;
	addc.u64 %rd17736, %rd17736, %rd15692;
	
	// end inline asm
	setp.gt.u64 	%p1986, %rd17736, %rd10;
	@%p1986 bra 	$L__BB1_1491;
	setp.ne.s64 	%p1987, %rd17736, %rd10;
	setp.lt.u64 	%p1988, %rd17737, %rd11;
	or.pred  	%p1989, %p1987, %p1988;
	@%p1989 bra 	$L__BB1_1492;
$L__BB1_1491:
	ld.const.u64 	%rd15697, [R_DEV];
	sub.s64 	%rd17739, %rd17739, %rd15697;
	ld.const.u64 	%rd15698, [R_DEV+8];
	sub.s64 	%rd17738, %rd17738, %rd15698;
	sub.s64 	%rd17737, %rd17737, %rd11;
	ld.const.u64 	%rd15700, [R_DEV+24];
	sub.s64 	%rd17736, %rd17736, %rd15700;
$L__BB1_1492:
	sub.s64 	%rd15705, %rd17735, %rd15689;
	sub.s64 	%rd15706, %rd17734, %rd15690;
	sub.s64 	%rd15707, %rd17733, %rd15691;
	sub.s64 	%rd15708, %rd17732, %rd15692;
	mov.u64 	%rd17742, %rd17738;
	mov.u64 	%rd17741, %rd17737;
	mov.u64 	%rd17743, %rd17739;
	mov.u64 	%rd17740, %rd17736;
	// begin inline asm
	add.cc.u64 %rd17743, %rd17743, %rd15705;
	addc.cc.u64 %rd17742, %rd17742, %rd15706;
	addc.cc.u64 %rd17741, %rd17741, %rd15707;
	addc.u64 %rd17740, %rd17740, %rd15708;
	
	// end inline asm
	setp.gt.u64 	%p1990, %rd17740, %rd10;
	@%p1990 bra 	$L__BB1_1494;
	setp.ne.s64 	%p1991, %rd17740, %rd10;
	setp.lt.u64 	%p1992, %rd17741, %rd11;
	or.pred  	%p1993, %p1991, %p1992;
	@%p1993 bra 	$L__BB1_1495;
$L__BB1_1494:
	ld.const.u64 	%rd15713, [R_DEV];
	sub.s64 	%rd17743, %rd17743, %rd15713;
	ld.const.u64 	%rd15714, [R_DEV+8];
	sub.s64 	%rd17742, %rd17742, %rd15714;
	sub.s64 	%rd17741, %rd17741, %rd11;
	ld.const.u64 	%rd15716, [R_DEV+24];
	sub.s64 	%rd17740, %rd17740, %rd15716;
$L__BB1_1495:
	sub.s64 	%rd15721, %rd17739, %rd15705;
	sub.s64 	%rd15722, %rd17738, %rd15706;
	sub.s64 	%rd15723, %rd17737, %rd15707;
	sub.s64 	%rd15724, %rd17736, %rd15708;
	mov.u64 	%rd17744, %rd17740;
	mov.u64 	%rd17746, %rd17742;
	mov.u64 	%rd17745, %rd17741;
	mov.u64 	%rd17747, %rd17743;
	// begin inline asm
	add.cc.u64 %rd17747, %rd17747, %rd15721;
	addc.cc.u64 %rd17746, %rd17746, %rd15722;
	addc.cc.u64 %rd17745, %rd17745, %rd15723;
	addc.u64 %rd17744, %rd17744, %rd15724;
	
	// end inline asm
	setp.gt.u64 	%p1994, %rd17744, %rd10;
	@%p1994 bra 	$L__BB1_1497;
	setp.ne.s64 	%p1995, %rd17744, %rd10;
	setp.lt.u64 	%p1996, %rd17745, %rd11;
	or.pred  	%p1997, %p1995, %p1996;
	@%p1997 bra 	$L__BB1_1498;
$L__BB1_1497:
	ld.const.u64 	%rd15729, [R_DEV];
	sub.s64 	%rd17747, %rd17747, %rd15729;
	ld.const.u64 	%rd15730, [R_DEV+8];
	sub.s64 	%rd17746, %rd17746, %rd15730;
	sub.s64 	%rd17745, %rd17745, %rd11;
	ld.const.u64 	%rd15732, [R_DEV+24];
	sub.s64 	%rd17744, %rd17744, %rd15732;
$L__BB1_1498:
	sub.s64 	%rd15737, %rd17743, %rd15721;
	sub.s64 	%rd15738, %rd17742, %rd15722;
	sub.s64 	%rd15739, %rd17741, %rd15723;
	sub.s64 	%rd15740, %rd17740, %rd15724;
	// begin inline asm
	add.cc.u64 %rd17747, %rd17747, %rd15737;
	addc.cc.u64 %rd17746, %rd17746, %rd15738;
	addc.cc.u64 %rd17745, %rd17745, %rd15739;
	addc.u64 %rd17744, %rd17744, %rd15740;
	
	// end inline asm
	setp.gt.u64 	%p1998, %rd17744, %rd10;
	@%p1998 bra 	$L__BB1_1500;
	setp.ne.s64 	%p1999, %rd17744, %rd10;
	setp.lt.u64 	%p2000, %rd17745, %rd11;
	or.pred  	%p2001, %p1999, %p2000;
	@%p2001 bra 	$L__BB1_1501;
$L__BB1_1500:
	ld.const.u64 	%rd15745, [R_DEV];
	sub.s64 	%rd17747, %rd17747, %rd15745;
$L__BB1_1501:
	ld.param.u64 	%rd15749, [_Z20gpu_pure_bfly_kernelPmmmS_Pi_param_2];
	setp.ge.u64 	%p2002, %rd17747, %rd15749;
	@%p2002 bra 	$L__BB1_1504;
	ld.param.u64 	%rd15751, [_Z20gpu_pure_bfly_kernelPmmmS_Pi_param_4];
	cvta.to.global.u64 	%rd15746, %rd15751;
	atom.global.exch.b32 	%r9, [%rd15746], 1;
	setp.ne.s32 	%p2003, %r9, 0;
	@%p2003 bra 	$L__BB1_1504;
	ld.param.u64 	%rd15750, [_Z20gpu_pure_bfly_kernelPmmmS_Pi_param_3];
	cvta.to.global.u64 	%rd15747, %rd15750;
	mov.u32 	%r10, %ctaid.x;
	mov.u32 	%r11, %ntid.x;
	mov.u32 	%r12, %tid.x;
	mad.lo.s32 	%r13, %r10, %r11, %r12;
	cvt.s64.s32 	%rd15748, %r13;
	st.global.u64 	[%rd15747], %rd15748;
$L__BB1_1504:
	ret;

}


// ===== COMPILED SASS (sm_100) =====

	.target	sm_100

	.elftype	@"ET_EXEC"


//--------------------- .note.nv.tkinfo           --------------------------
	.section	.note.nv.tkinfo,"",@"SHT_NOTE"
	.sectionflags	@"SHF_NOTE_NV_TKINFO"
	.tkinfo
        /*0018*/ 	.word	0x00000002
        /*0030*/ 	.string	""
        /*0030*/ 	.string	"ptxas"
        /*0030*/ 	.string	"Cuda compilation tools, release 13.0, V13.0.88"
        /*0030*/ 	.string	"Build cuda_13.0.r13.0/compiler.36424714_0"
        /*0030*/ 	.string	"-arch sm_100 -m 64 "



//--------------------- .note.nv.cuinfo           --------------------------
	.section	.note.nv.cuinfo,"",@"SHT_NOTE"
	.sectionflags	@"SHF_NOTE_NV_CUINFO"
        /*0018*/ 	.short	0x0002
        /*001a*/ 	.short	0x0064
        /*001c*/ 	.short	0x0082
	.zero		2


//--------------------- .nv.info                  --------------------------
	.section	.nv.info,"",@"SHT_CUDA_INFO"
	.align	4


	//----- nvinfo : EIATTR_REGCOUNT
	.align		4
        /*0000*/ 	.byte	0x04, 0x2f
        /*0002*/ 	.short	(.L_2 - .L_1)
	.align		4
.L_1:
        /*0004*/ 	.word	index@(_Z22synthesize_init_kernelPmmmmmmm)
        /*0008*/ 	.word	0x00000014


	//----- nvinfo : EIATTR_FRAME_SIZE
	.align		4
.L_2:
        /*000c*/ 	.byte	0x04, 0x11
        /*000e*/ 	.short	(.L_4 - .L_3)
	.align		4
.L_3:
        /*0010*/ 	.word	index@(_Z22synthesize_init_kernelPmmmmmmm)
        /*0014*/ 	.word	0x00000000


	//----- nvinfo : EIATTR_REGCOUNT
	.align		4
.L_4:
        /*0018*/ 	.byte	0x04, 0x2f
        /*001a*/ 	.short	(.L_6 - .L_5)
	.align		4
.L_5:
        /*001c*/ 	.word	index@(_Z20gpu_pure_bfly_kernelPmmmS_Pi)
        /*0020*/ 	.word	0x0000001c


	//----- nvinfo : EIATTR_FRAME_SIZE
	.align		4
.L_6:
        /*0024*/ 	.byte	0x04, 0x11
        /*0026*/ 	.short	(.L_8 - .L_7)
	.align		4
.L_7:
        /*0028*/ 	.word	index@(_Z20gpu_pure_bfly_kernelPmmmS_Pi)
        /*002c*/ 	.word	0x00000000


	//----- nvinfo : EIATTR_MIN_STACK_SIZE
	.align		4
.L_8:
        /*0030*/ 	.byte	0x04, 0x12
        /*0032*/ 	.short	(.L_10 - .L_9)
	.align		4
.L_9:
        /*0034*/ 	.word	index@(_Z20gpu_pure_bfly_kernelPmmmS_Pi)
        /*0038*/ 	.word	0x00000000


	//----- nvinfo : EIATTR_MIN_STACK_SIZE
	.align		4
.L_10:
        /*003c*/ 	.byte	0x04, 0x12
        /*003e*/ 	.short	(.L_12 - .L_11)
	.align		4
.L_11:
        /*0040*/ 	.word	index@(_Z22synthesize_init_kernelPmmmmmmm)
        /*0044*/ 	.word	0x00000000
.L_12:


//--------------------- .nv.compat                --------------------------
	.section	.nv.compat,"",@"SHT_CUDA_COMPAT_INFO"
	.align	4
        /*0000*/ 	.byte	0x02, 0x09, 0x00, 0x00, 0x02, 0x02, 0x01, 0x00, 0x02, 0x05, 0x05, 0x00, 0x03, 0x07, 0x01, 0x01
        /*0010*/ 	.byte	0x02, 0x03, 0x00, 0x00, 0x02, 0x06, 0x01, 0x00, 0x04, 0x0b, 0x08, 0x00, 0x09, 0x00, 0x00, 0x00
        /*0020*/ 	.byte	0x00, 0x00, 0x00, 0x00


//--------------------- .nv.info._Z20gpu_pure_bfly_kernelPmmmS_Pi --------------------------
	.section	.nv.info._Z20gpu_pure_bfly_kernelPmmmS_Pi,"",@"SHT_CUDA_INFO"
	.sectionflags	@""
	.align	4


	//----- nvinfo : EIATTR_CUDA_API_VERSION
	.align		4
        /*0000*/ 	.byte	0x04, 0x37
        /*0002*/ 	.short	(.L_14 - .L_13)
.L_13:
        /*0004*/ 	.word	0x00000082


	//----- nvinfo : EIATTR_KPARAM_INFO
	.align		4
.L_14:
        /*0008*/ 	.byte	0x04, 0x17
        /*000a*/ 	.short	(.L_16 - .L_15)
.L_15:
        /*000c*/ 	.word	0x00000000
        /*0010*/ 	.short	0x0004
        /*0012*/ 	.short	0x0020
        /*0014*/ 	.byte	0x00, 0xf5, 0x21, 0x00


	//----- nvinfo : EIATTR_KPARAM_INFO
	.align		4
.L_16:
        /*0018*/ 	.byte	0x04, 0x17
        /*001a*/ 	.short	(.L_18 - .L_17)
.L_17:
        /*001c*/ 	.word	0x00000000
        /*0020*/ 	.short	0x0003
        /*0022*/ 	.short	0x0018
        /*0024*/ 	.byte	0x00, 0xf5, 0x21, 0x00


	//----- nvinfo : EIATTR_KPARAM_INFO
	.align		4
.L_18:
        /*0028*/ 	.byte	0x04, 0x17
        /*002a*/ 	.short	(.L_20 - .L_19)
.L_19:
        /*002c*/ 	.word	0x00000000
        /*0030*/ 	.short	0x0002
        /*0032*/ 	.short	0x0010
        /*0034*/ 	.byte	0x00, 0xf0, 0x21, 0x00


	//----- nvinfo : EIATTR_KPARAM_INFO
	.align		4
.L_20:
        /*0038*/ 	.byte	0x04, 0x17
        /*003a*/ 	.short	(.L_22 - .L_21)
.L_21:
        /*003c*/ 	.word	0x00000000
        /*0040*/ 	.short	0x0001
        /*0042*/ 	.short	0x0008
        /*0044*/ 	.byte	0x00, 0xf0, 0x21, 0x00


	//----- nvinfo : EIATTR_KPARAM_INFO
	.align		4
.L_22:
        /*0048*/ 	.byte	0x04, 0x17
        /*004a*/ 	.short	(.L_24 - .L_23)
.L_23:
        /*004c*/ 	.word	0x00000000
        /*0050*/ 	.short	0x0000
        /*0052*/ 	.short	0x0000
        /*0054*/ 	.byte	0x00, 0xf5, 0x21, 0x00


	//----- nvinfo : EIATTR_SPARSE_MMA_MASK
	.align		4
.L_24:
        /*0058*/ 	.byte	0x03, 0x50
        /*005a*/ 	.short	0x0000


	//----- nvinfo : EIATTR_MAXREG_COUNT
	.align		4
        /*005c*/ 	.byte	0x03, 0x1b
        /*005e*/ 	.short	0x00ff


	//----- nvinfo : EIATTR_MERCURY_ISA_VERSION
	.align		4
        /*0060*/ 	.byte	0x03, 0x5f
        /*0062*/ 	.short	0x0101


	//----- nvinfo : EIATTR_VRC_CTA_INIT_COUNT
	.align		4
        /*0064*/ 	.byte	0x02, 0x4a
	.zero		1
	.zero		1


	//----- nvinfo : EIATTR_EXIT_INSTR_OFFSETS
	.align		4
        /*0068*/ 	.byte	0x04, 0x1c
        /*006a*/ 	.short	(.L_26 - .L_25)


	//   ....[0]....
.L_25:
        /*006c*/ 	.word	0x000000c0


	//   ....[1]....
        /*0070*/ 	.word	0x00042890


	//   ....[2]....
        /*0074*/ 	.word	0x000428e0


	//   ....[3]....
        /*0078*/ 	.word	0x00042950


	//----- nvinfo : EIATTR_CRS_STACK_SIZE
	.align		4
.L_26:
        /*007c*/ 	.byte	0x04, 0x1e
        /*007e*/ 	.short	(.L_28 - .L_27)
.L_27:
        /*0080*/ 	.word	0x00000000


	//----- nvinfo : EIATTR_CBANK_PARAM_SIZE
	.align		4
.L_28:
        /*0084*/ 	.byte	0x03, 0x19
        /*0086*/ 	.short	0x0028


	//----- nvinfo : EIATTR_PARAM_CBANK
	.align		4
        /*0088*/ 	.byte	0x04, 0x0a
        /*008a*/ 	.short	(.L_30 - .L_29)
	.align		4
.L_29:
        /*008c*/ 	.word	index@(.nv.constant0._Z20gpu_pure_bfly_kernelPmmmS_Pi)
        /*0090*/ 	.short	0x0380
        /*0092*/ 	.short	0x0028


	//----- nvinfo : EIATTR_SW_WAR
	.align		4
.L_30:
        /*0094*/ 	.byte	0x04, 0x36
        /*0096*/ 	.short	(.L_32 - .L_31)
.L_31:
        /*0098*/ 	.word	0x00000008
.L_32:


//--------------------- .nv.info._Z22synthesize_init_kernelPmmmmmmm --------------------------
	.section	.nv.info._Z22synthesize_init_kernelPmmmmmmm,"",@"SHT_CUDA_INFO"
	.sectionflags	@""
	.align	4


	//----- nvinfo : EIATTR_CUDA_API_VERSION
	.align		4
        /*0000*/ 	.byte	0x04, 0x37
        /*0002*/ 	.short	(.L_34 - .L_33)
.L_33:
        /*0004*/ 	.word	0x00000082


	//----- nvinfo : EIATTR_KPARAM_INFO
	.align		4
.L_34:
        /*0008*/ 	.byte	0x04, 0x17
        /*000a*/ 	.short	(.L_36 - .L_35)
.L_35:
        /*000c*/ 	.word	0x00000000
        /*0010*/ 	.short	0x0006
        /*0012*/ 	.short	0x0030
        /*0014*/ 	.byte	0x00, 0xf0, 0x21, 0x00


	//----- nvinfo : EIATTR_KPARAM_INFO
	.align		4
.L_36:
        /*0018*/ 	.byte	0x04, 0x17
        /*001a*/ 	.short	(.L_38 - .L_37)
.L_37:
        /*001c*/ 	.word	0x00000000
        /*0020*/ 	.short	0x0005
        /*0022*/ 	.short	0x0028
        /*0024*/ 	.byte	0x00, 0xf0, 0x21, 0x00


	//----- nvinfo : EIATTR_KPARAM_INFO
	.align		4
.L_38:
        /*0028*/ 	.byte	0x04, 0x17
        /*002a*/ 	.short	(.L_40 - .L_39)
.L_39:
        /*002c*/ 	.word	0x00000000
        /*0030*/ 	.short	0x0004
        /*0032*/ 	.short	0x0020
        /*0034*/ 	.byte	0x00, 0xf0, 0x21, 0x00


	//----- nvinfo : EIATTR_KPARAM_INFO
	.align		4
.L_40:
        /*0038*/ 	.byte	0x04, 0x17
        /*003a*/ 	.short	(.L_42 - .L_41)
.L_41:
        /*003c*/ 	.word	0x00000000
        /*0040*/ 	.short	0x0003
        /*0042*/ 	.short	0x0018
        /*0044*/ 	.byte	0x00, 0xf0, 0x21, 0x00


	//----- nvinfo : EIATTR_KPARAM_INFO
	.align		4
.L_42:
        /*0048*/ 	.byte	0x04, 0x17
        /*004a*/ 	.short	(.L_44 - .L_43)
.L_43:
        /*004c*/ 	.word	0x00000000
        /*0050*/ 	.short	0x0002
        /*0052*/ 	.short	0x0010
        /*0054*/ 	.byte	0x00, 0xf0, 0x21, 0x00


	//----- nvinfo : EIATTR_KPARAM_INFO
	.align		4
.L_44:
        /*0058*/ 	.byte	0x04, 0x17
        /*005a*/ 	.short	(.L_46 - .L_45)
.L_45:
        /*005c*/ 	.word	0x00000000
        /*0060*/ 	.short	0x0001
        /*0062*/ 	.short	0x0008
        /*0064*/ 	.byte	0x00, 0xf0, 0x21, 0x00


	//----- nvinfo : EIATTR_KPARAM_INFO
	.align		4
.L_46:
        /*0068*/ 	.byte	0x04, 0x17
        /*006a*/ 	.short	(.L_48 - .L_47)
.L_47:
        /*006c*/ 	.word	0x00000000
        /*0070*/ 	.short	0x0000
        /*0072*/ 	.short	0x0000
        /*0074*/ 	.byte	0x00, 0xf5, 0x21, 0x00


	//----- nvinfo : EIATTR_SPARSE_MMA_MASK
	.align		4
.L_48:
        /*0078*/ 	.byte	0x03, 0x50
        /*007a*/ 	.short	0x0000


	//----- nvinfo : EIATTR_MAXREG_COUNT
	.align		4
        /*007c*/ 	.byte	0x03, 0x1b
        /*007e*/ 	.short	0x00ff


	//----- nvinfo : EIATTR_MERCURY_ISA_VERSION
	.align		4
        /*0080*/ 	.byte	0x03, 0x5f
        /*0082*/ 	.short	0x0101


	//----- nvinfo : EIATTR_VRC_CTA_INIT_COUNT
	.align		4
        /*0084*/ 	.byte	0x02, 0x4a
	.zero		1
	.zero		1


	//----- nvinfo : EIATTR_EXIT_INSTR_OFFSETS
	.align		4
        /*0088*/ 	.byte	0x04, 0x1c
        /*008a*/ 	.short	(.L_50 - .L_49)


	//   ....[0]....
.L_49:
        /*008c*/ 	.word	0x00000090


	//   ....[1]....
        /*0090*/ 	.word	0x00000250


	//----- nvinfo : EIATTR_CBANK_PARAM_SIZE
	.align		4
.L_50:
        /*0094*/ 	.byte	0x03, 0x19
        /*0096*/ 	.short	0x0038


	//----- nvinfo : EIATTR_PARAM_CBANK
	.align		4
        /*0098*/ 	.byte	0x04, 0x0a
        /*009a*/ 	.short	(.L_52 - .L_51)
	.align		4
.L_51:
        /*009c*/ 	.word	index@(.nv.constant0._Z22synthesize_init_kernelPmmmmmmm)
        /*00a0*/ 	.short	0x0380
        /*00a2*/ 	.short	0x0038


	//----- nvinfo : EIATTR_SW_WAR
	.align		4
.L_52:
        /*00a4*/ 	.byte	0x04, 0x36
        /*00a6*/ 	.short	(.L_54 - .L_53)
.L_53:
        /*00a8*/ 	.word	0x00000008
.L_54:


//--------------------- .nv.callgraph             --------------------------
	.section	.nv.callgraph,"",@"SHT_CUDA_CALLGRAPH"
	.align	4
	.sectionentsize	8
	.align		4
        /*0000*/ 	.word	0x00000000
	.align		4
        /*0004*/ 	.word	0xffffffff
	.align		4
        /*0008*/ 	.word	0x00000000
	.align		4
        /*000c*/ 	.word	0xfffffffe
	.align		4
        /*0010*/ 	.word	0x00000000
	.align		4
        /*0014*/ 	.word	0xfffffffd
	.align		4
        /*0018*/ 	.word	0x00000000
	.align		4
        /*001c*/ 	.word	0xfffffffc


//--------------------- .nv.constant3             --------------------------
	.section	.nv.constant3,"a",@progbits
	.align	8
.nv.constant3:
	.type		R_DEV,@object
	.size		R_DEV,(.L_0 - R_DEV)
R_DEV:
        /*0000*/ 	.byte	0x01, 0x00, 0x00, 0x00, 0x00, 0x00, 0x00, 0x00, 0xd0, 0xc8, 0xf7, 0xd3, 0x73, 0x86, 0xaa, 0x59
        /*0010*/ 	.byte	0x01, 0xb0, 0x37, 0x5c, 0x1e, 0x4d, 0xb4, 0x60, 0x56, 0xa5, 0x2c, 0x9a, 0x5e, 0x65, 0xab, 0x12
.L_0:


//--------------------- .text._Z20gpu_pure_bfly_kernelPmmmS_Pi --------------------------
	.section	.text._Z20gpu_pure_bfly_kernelPmmmS_Pi,"ax",@progbits
	.align	128
        .global         _Z20gpu_pure_bfly_kernelPmmmS_Pi
        .type           _Z20gpu_pure_bfly_kernelPmmmS_Pi,@function
        .size           _Z20gpu_pure_bfly_kernelPmmmS_Pi,(.L_x_1000 - _Z20gpu_pure_bfly_kernelPmmmS_Pi)
        .other          _Z20gpu_pure_bfly_kernelPmmmS_Pi,@"STO_CUDA_ENTRY STV_DEFAULT"
_Z20gpu_pure_bfly_kernelPmmmS_Pi:
.text._Z20gpu_pure_bfly_kernelPmmmS_Pi:
[----:B------:R-:W-:Y:S01]  /*0000*/  LDC R1, c[0x0][0x37c] ;  /* 0x0000df00ff017b82 */ /* 0x000fe20000000800 */
[----:B------:R-:W0:Y:S07]  /*0010*/  S2R R0, SR_TID.X ;  /* 0x0000000000007919 */ /* 0x000e2e0000002100 */
[----:B------:R-:W0:Y:S01]  /*0020*/  S2UR UR10, SR_CTAID.X ;  /* 0x00000000000a79c3 */ /* 0x000e220000002500 */
[----:B------:R-:W1:Y:S07]  /*0030*/  LDCU.64 UR6, c[0x0][0x388] ;  /* 0x00007100ff0677ac */ /* 0x000e6e0008000a00 */
[----:B------:R-:W0:Y:S01]  /*0040*/  LDC R5, c[0x0][0x360] ;  /* 0x0000d800ff057b82 */ /* 0x000e220000000800 */
[----:B-1----:R-:W-:-:S02]  /*0050*/  USHF.R.U32.HI UR4, URZ, 0x1, UR7 ;  /* 0x00000001ff047899 */ /* 0x002fc40008011607 */
[----:B------:R-:W-:-:S04]  /*0060*/  USHF.R.U64 UR5, UR6, 0x1, UR7 ;  /* 0x0000000106057899 */ /* 0x000fc80008001207 */
[----:B------:R-:W-:Y:S02]  /*0070*/  IMAD.U32 R3, RZ, RZ, UR4 ;  /* 0x00000004ff037e24 */ /* 0x000fe4000f8e00ff */
[----:B0-----:R-:W-:-:S05]  /*0080*/  IMAD R5, R5, UR10, R0 ;  /* 0x0000000a05057c24 */ /* 0x001fca000f8e0200 */
[----:B------:R-:W-:Y:S02]  /*0090*/  ISETP.LT.U32.AND P0, PT, R5, UR5, PT ;  /* 0x0000000505007c0c */ /* 0x000fe4000bf01070 */
[----:B------:R-:W-:-:S04]  /*00a0*/  SHF.R.S32.HI R0, RZ, 0x1f, R5 ;  /* 0x0000001fff007819 */ /* 0x000fc80000011405 */
[----:B------:R-:W-:-:S13]  /*00b0*/  ISETP.GT.U32.AND.EX P0, PT, R3, R0, PT, P0 ;  /* 0x000000000300720c */ /* 0x000fda0003f04100 */
[----:B------:R-:W-:Y:S05]  /*00c0*/  @!P0 EXIT ;  /* 0x000000000000894d */ /* 0x000fea0003800000 */
[----:B------:R-:W0:Y:S01]  /*00d0*/  LDC.64 R2, c[0x0][0x380] ;  /* 0x0000e000ff027b82 */ /* 0x000e220000000a00 */
[----:B------:R-:W1:Y:S01]  /*00e0*/  LDCU.64 UR8, c[0x0][0x358] ;  /* 0x00006b00ff0877ac */ /* 0x000e620008000a00 */
[----:B------:R-:W-:Y:S02]  /*00f0*/  USHF.L.U32 UR12, UR5, 0x3, URZ ;  /* 0x00000003050c7899 */ /* 0x000fe400080006ff */
[----:B------:R-:W-:Y:S02]  /*0100*/  USHF.L.U32 UR11, UR6, 0x3, URZ ;  /* 0x00000003060b7899 */ /* 0x000fe400080006ff */
[----:B------:R-:W-:Y:S02]  /*0110*/  USHF.L.U64.HI UR5, UR5, 0x3, UR4 ;  /* 0x0000000305057899 */ /* 0x000fe40008010204 */
[----:B------:R-:W-:Y:S01]  /*0120*/  USHF.L.U64.HI UR4, UR6, 0x3, UR7 ;  /* 0x0000000306047899 */ /* 0x000fe20008010207 */
[----:B0-----:R-:W-:-:S03]  /*0130*/  IMAD.WIDE R2, R5, 0x8, R2 ;  /* 0x0000000805027825 */ /* 0x001fc600078e0202 */
[C---:B------:R-:W-:Y:S02]  /*0140*/  IADD3 R16, P0, PT, R2.reuse, UR12, RZ ;  /* 0x0000000c02107c10 */ /* 0x040fe4000ff1e0ff */
[----:B-1----:R0:W2:Y:S01]  /*0150*/  LDG.E.64 R14, desc[UR8][R2.64] ;  /* 0x00000008020e7981 */ /* 0x0020a2000c1e1b00 */
[----:B------:R-:W-:Y:S02]  /*0160*/  IADD3 R12, P1, PT, R2, UR11, RZ ;  /* 0x0000000b020c7c10 */ /* 0x000fe4000ff3e0ff */
[C---:B------:R-:W-:Y:S02]  /*0170*/  IADD3.X R17, PT, PT, R3.reuse, UR5, RZ, P0, !PT ;  /* 0x0000000503117c10 */ /* 0x040fe400087fe4ff */
[----:B------:R-:W-:Y:S02]  /*0180*/  IADD3.X R13, PT, PT, R3, UR4, RZ, P1, !PT ;  /* 0x00000004030d7c10 */ /* 0x000fe40008ffe4ff */
[C---:B------:R-:W-:Y:S02]  /*0190*/  IADD3 R10, P0, PT, R12.reuse, UR12, RZ ;  /* 0x0000000c0c0a7c10 */ /* 0x040fe4000ff1e0ff */
[----:B------:R-:W2:Y:S01]  /*01a0*/  LDG.E.64 R16, desc[UR8][R16.64] ;  /* 0x0000000810107981 */ /* 0x000ea2000c1e1b00 */
[----:B------:R-:W-:-:S02]  /*01b0*/  IADD3 R8, P1, PT, R12, UR11, RZ ;  /* 0x0000000b0c087c10 */ /* 0x000fc4000ff3e0ff */
[C---:B------:R-:W-:Y:S02]  /*01c0*/  IADD3.X R11, PT, PT, R13.reuse, UR5, RZ, P0, !PT ;  /* 0x000000050d0b7c10 */ /* 0x040fe400087fe4ff */
[----:B------:R-:W-:Y:S02]  /*01d0*/  IADD3.X R9, PT, PT, R13, UR4, RZ, P1, !PT ;  /* 0x000000040d097c10 */ /* 0x000fe40008ffe4ff */
[C---:B------:R-:W-:Y:S01]  /*01e0*/  IADD3 R6, P0, PT, R8.reuse, UR12, RZ ;  /* 0x0000000c08067c10 */ /* 0x040fe2000ff1e0ff */
[----:B------:R-:W3:Y:S01]  /*01f0*/  LDG.E.64 R12, desc[UR8][R12.64] ;  /* 0x000000080c0c7981 */ /* 0x000ee2000c1e1b00 */
[----:B------:R-:W-:-:S03]  /*0200*/  IADD3 R4, P1, PT, R8, UR11, RZ ;  /* 0x0000000b08047c10 */ /* 0x000fc6000ff3e0ff */
[----:B------:R-:W3:Y:S01]  /*0210*/  LDG.E.64 R10, desc[UR8][R10.64] ;  /* 0x000000080a0a7981 */ /* 0x000ee2000c1e1b00 */
[C---:B------:R-:W-:Y:S02]  /*0220*/  IADD3.X R7, PT, PT, R9.reuse, UR5, RZ, P0, !PT ;  /* 0x0000000509077c10 */ /* 0x040fe400087fe4ff */
[----:B------:R-:W-:Y:S02]  /*0230*/  IADD3.X R5, PT, PT, R9, UR4, RZ, P1, !PT ;  /* 0x0000000409057c10 */ /* 0x000fe40008ffe4ff */
[----:B0-----:R-:W-:Y:S01]  /*0240*/  IADD3 R2, P0, PT, R4, UR12, RZ ;  /* 0x0000000c04027c10 */ /* 0x001fe2000ff1e0ff */
[----:B------:R-:W4:Y:S04]  /*0250*/  LDG.E.64 R8, desc[UR8][R8.64] ;  /* 0x0000000808087981 */ /* 0x000f28000c1e1b00 */
[----:B------:R-:W4:Y:S01]  /*0260*/  LDG.E.64 R6, desc[UR8][R6.64] ;  /* 0x0000000806067981 */ /* 0x000f22000c1e1b00 */
[----:B------:R-:W-:Y:S01]  /*0270*/  IADD3.X R3, PT, PT, R5, UR5, RZ, P0, !PT ;  /* 0x0000000505037c10 */ /* 0x000fe200087fe4ff */
[----:B------:R-:W0:Y:S02]  /*0280*/  LDCU.128 UR4, c[0x3][0x10] ;  /* 0x00c00200ff0477ac */ /* 0x000e240008000c00 */
[----:B------:R-:W5:Y:S04]  /*0290*/  LDG.E.64 R4, desc[UR8][R4.64] ;  /* 0x0000000804047981 */ /* 0x000f68000c1e1b00 */
[----:B------:R-:W5:Y:S01]  /*02a0*/  LDG.E.64 R2, desc[UR8][R2.64] ;  /* 0x0000000802027981 */ /* 0x000f62000c1e1b00 */
[----:B------:R-:W-:Y:S01]  /*02b0*/  BSSY.RECONVERGENT B0, `(.L_x_0) ;  /* 0x000001d000007945 */ /* 0x000fe20003800200 */
[----:B--2---:R-:W-:-:S04]  /*02c0*/  IADD3 R23, P0, PT, R14, R16, RZ ;  /* 0x000000100e177210 */ /* 0x004fc80007f1e0ff */
[----:B------:R-:W-:-:S04]  /*02d0*/  IADD3.X R22, P0, PT, R15, R17, RZ, P0, !PT ;  /* 0x000000110f167210 */ /* 0x000fc8000071e4ff */
[----:B---3--:R-:W-:-:S04]  /*02e0*/  IADD3.X R21, P0, PT, R12, R10, RZ, P0, !PT ;  /* 0x0000000a0c157210 */ /* 0x008fc8000071e4ff */
[----:B------:R-:W-:-:S04]  /*02f0*/  IADD3.X R20, P0, PT, R13, R11, RZ, P0, !PT ;  /* 0x0000000b0d147210 */ /* 0x000fc8000071e4ff */
[----:B----4-:R-:W-:-:S04]  /*0300*/  IADD3.X R19, P0, PT, R8, R6, RZ, P0, !PT ;  /* 0x0000000608137210 */ /* 0x010fc8000071e4ff */
[----:B------:R-:W-:Y:S02]  /*0310*/  IADD3.X R18, P1, PT, R9, R7, RZ, P0, !PT ;  /* 0x0000000709127210 */ /* 0x000fe4000073e4ff */
[----:B0-----:R-:W-:Y:S02]  /*0320*/  ISETP.GE.U32.AND P0, PT, R19, UR4, PT ;  /* 0x0000000413007c0c */ /* 0x001fe4000bf06070 */
[----:B-----5:R-:W-:Y:S02]  /*0330*/  IADD3.X R24, P1, PT, R4, R2, RZ, P1, !PT ;  /* 0x0000000204187210 */ /* 0x020fe40000f3e4ff */
[----:B------:R-:W-:Y:S02]  /*0340*/  ISETP.GE.U32.AND.EX P0, PT, R18, UR5, PT, P0 ;  /* 0x0000000512007c0c */ /* 0x000fe4000bf06100 */
[C---:B------:R-:W-:Y:S01]  /*0350*/  ISETP.GT.U32.AND P2, PT, R24.reuse, UR6, PT ;  /* 0x0000000618007c0c */ /* 0x040fe2000bf44070 */
[----:B------:R-:W-:Y:S01]  /*0360*/  IMAD.X R25, R5, 0x1, R3, P1 ;  /* 0x0000000105197824 */ /* 0x000fe200008e0603 */
[----:B------:R-:W-:-:S04]  /*0370*/  ISETP.NE.U32.AND P3, PT, R24, UR6, PT ;  /* 0x0000000618007c0c */ /* 0x000fc8000bf65070 */
[C---:B------:R-:W-:Y:S02]  /*0380*/  ISETP.GT.U32.AND.EX P1, PT, R25.reuse, UR7, PT, P2 ;  /* 0x0000000719007c0c */ /* 0x040fe4000bf24120 */
[----:B------:R-:W-:Y:S02]  /*0390*/  ISETP.NE.OR.EX P0, PT, R25, UR7, !P0, P3 ;  /* 0x0000000719007c0c */ /* 0x000fe4000c705730 */
[----:B------:R-:W-:Y:S01]  /*03a0*/  IADD3 R0, P2, PT, R14, -R16, RZ ;  /* 0x800000100e007210 */ /* 0x000fe20007f5e0ff */
[----:B------:R-:W-:-:S04]  /*03b0*/  IMAD.MOV.U32 R16, RZ, RZ, R24 ;  /* 0x000000ffff107224 */ /* 0x000fc800078e0018 */
[----:B------:R-:W-:Y:S02]  /*03c0*/  IMAD.X R17, R15, 0x1, ~R17, P2 ;  /* 0x000000010f117824 */ /* 0x000fe400010e0e11 */
[----:B------:R-:W-:-:S04]  /*03d0*/  IMAD.MOV.U32 R15, RZ, RZ, R25 ;  /* 0x000000ffff0f7224 */ /* 0x000fc800078e0019 */
[----:B------:R-:W-:Y:S05]  /*03e0*/  @P0 BRA !P1, `(.L_x_1) ;  /* 0x0000000000240947 */ /* 0x000fea0004800000 */
[----:B------:R-:W0:Y:S01]  /*03f0*/  LDCU.128 UR12, c[0x3][URZ] ;  /* 0x00c00000ff0c77ac */ /* 0x000e220008000c00 */
[----:B------:R-:W-:Y:S02]  /*0400*/  IADD3 R19, P2, PT, R19, -UR4, RZ ;  /* 0x8000000413137c10 */ /* 0x000fe4000ff5e0ff */
[----:B------:R-:W-:Y:S02]  /*0410*/  IADD3 R16, P3, PT, R16, -UR6, RZ ;  /* 0x8000000610107c10 */ /* 0x000fe4000ff7e0ff */
[----:B------:R-:W-:Y:S02]  /*0420*/  IADD3.X R18, PT, PT, R18, ~UR5, RZ, P2, !PT ;  /* 0x8000000512127c10 */ /* 0x000fe400097fe4ff */
[----:B------:R-:W-:Y:S02]  /*0430*/  IADD3.X R15, PT, PT, R15, ~UR7, RZ, P3, !PT ;  /* 0x800000070f0f7c10 */ /* 0x000fe40009ffe4ff */
[----:B0-----:R-:W-:Y:S02]  /*0440*/  IADD3 R23, P0, PT, R23, -UR12, RZ ;  /* 0x8000000c17177c10 */ /* 0x001fe4000ff1e0ff */
[----:B------:R-:W-:-:S02]  /*0450*/  IADD3 R21, P1, PT, R21, -UR14, RZ ;  /* 0x8000000e15157c10 */ /* 0x000fc4000ff3e0ff */
[----:B------:R-:W-:Y:S02]  /*0460*/  IADD3.X R22, PT, PT, R22, ~UR13, RZ, P0, !PT ;  /* 0x8000000d16167c10 */ /* 0x000fe400087fe4ff */
[----:B------:R-:W-:-:S09]  /*0470*/  IADD3.X R20, PT, PT, R20, ~UR15, RZ, P1, !PT ;  /* 0x8000000f14147c10 */ /* 0x000fd20008ffe4ff */
.L_x_1:
[----:B------:R-:W-:Y:S05]  /*0480*/  BSYNC.RECONVERGENT B0 ;  /* 0x0000000000007941 */ /* 0x000fea0003800200 */
.L_x_0:
[----:B------:R-:W-:Y:S01]  /*0490*/  IADD3 R14, P0, PT, R23, R0, RZ ;  /* 0x00000000170e7210 */ /* 0x000fe20007f1e0ff */
[----:B------:R-:W-:Y:S01]  /*04a0*/  BSSY.RECONVERGENT B0, `(.L_x_2) ;  /* 0x000001e000007945 */ /* 0x000fe20003800200 */
[----:B------:R-:W-:Y:S02]  /*04b0*/  IADD3 R12, P1, PT, R12, -R10, RZ ;  /* 0x8000000a0c0c7210 */ /* 0x000fe40007f3e0ff */
[----:B------:R-:W-:-:S03]  /*04c0*/  IADD3.X R10, P0, PT, R22, R17, RZ, P0, !PT ;  /* 0x00000011160a7210 */ /* 0x000fc6000071e4ff */
[----:B------:R-:W-:Y:S01]  /*04d0*/  IMAD.X R13, R13, 0x1, ~R11, P1 ;  /* 0x000000010d0d7824 */ /* 0x000fe200008e0e0b */
[----:B------:R-:W-:Y:S02]  /*04e0*/  IADD3.X R11, P0, PT, R21, R12, RZ, P0, !PT ;  /* 0x0000000c150b7210 */ /* 0x000fe4000071e4ff */
[----:B------:R-:W-:Y:S02]  /*04f0*/  IADD3 R8, P1, PT, R8, -R6, RZ ;  /* 0x8000000608087210 */ /* 0x000fe40007f3e0ff */
[----:B------:R-:W-:-:S03]  /*0500*/  IADD3.X R6, P0, PT, R20, R13, RZ, P0, !PT ;  /* 0x0000000d14067210 */ /* 0x000fc6000071e4ff */
[----:B------:R-:W-:Y:S01]  /*0510*/  IMAD.X R25, R9, 0x1, ~R7, P1 ;  /* 0x0000000109197824 */ /* 0x000fe200008e0e07 */
[----:B------:R-:W-:Y:S02]  /*0520*/  IADD3.X R9, P0, PT, R19, R8, RZ, P0, !PT ;  /* 0x0000000813097210 */ /* 0x000fe4000071e4ff */
[----:B------:R-:W-:Y:S02]  /*0530*/  IADD3 R7, P2, PT, R4, -R2, RZ ;  /* 0x8000000204077210 */ /* 0x000fe40007f5e0ff */
[----:B------:R-:W-:Y:S02]  /*0540*/  IADD3.X R2, P1, PT, R18, R25, RZ, P0, !PT ;  /* 0x0000001912027210 */ /* 0x000fe4000073e4ff */
[----:B------:R-:W-:Y:S01]  /*0550*/  ISETP.GE.U32.AND P0, PT, R9, UR4, PT ;  /* 0x0000000409007c0c */ /* 0x000fe2000bf06070 */
[----:B------:R-:W-:Y:S01]  /*0560*/  IMAD.X R24, R5, 0x1, ~R3, P2 ;  /* 0x0000000105187824 */ /* 0x000fe200010e0e03 */
[----:B------:R-:W-:Y:S02]  /*0570*/  IADD3.X R4, P1, PT, R16, R7, RZ, P1, !PT ;  /* 0x0000000710047210 */ /* 0x000fe40000f3e4ff */
[----:B------:R-:W-:-:S02]  /*0580*/  ISETP.GE.U32.AND.EX P0, PT, R2, UR5, PT, P0 ;  /* 0x0000000502007c0c */ /* 0x000fc4000bf06100 */
[C---:B------:R-:W-:Y:S01]  /*0590*/  ISETP.GT.U32.AND P2, PT, R4.reuse, UR6, PT ;  /* 0x0000000604007c0c */ /* 0x040fe2000bf44070 */
[----:B------:R-:W-:Y:S01]  /*05a0*/  IMAD.X R3, R15, 0x1, R24, P1 ;  /* 0x000000010f037824 */ /* 0x000fe200008e0618 */
[----:B------:R-:W-:-:S04]  /*05b0*/  ISETP.NE.U32.AND P1, PT, R4, UR6, PT ;  /* 0x0000000604007c0c */ /* 0x000fc8000bf25070 */
[C---:B------:R-:W-:Y:S02]  /*05c0*/  ISETP.GT.U32.AND.EX P2, PT, R3.reuse, UR7, PT, P2 ;  /* 0x0000000703007c0c */ /* 0x040fe4000bf44120 */
[----:B------:R-:W-:-:S13]  /*05d0*/  ISETP.NE.OR.EX P0, PT, R3, UR7, !P0, P1 ;  /* 0x0000000703007c0c */ /* 0x000fda000c705710 */
        /* <DEDUP_REMOVED lines=10> */
.L_x_3:
[----:B------:R-:W-:Y:S05]  /*0680*/  BSYNC.RECONVERGENT B0 ;  /* 0x0000000000007941 */ /* 0x000fea0003800200 */
.L_x_2:
[----:B------:R-:W-:Y:S01]  /*0690*/  IADD3 R23, P0, PT, R23, -R0, RZ ;  /* 0x8000000017177210 */ /* 0x000fe20007f1e0ff */
[----:B------:R-:W-:Y:S01]  /*06a0*/  BSSY.RECONVERGENT B0, `(.L_x_4) ;  /* 0x0000020000007945 */ /* 0x000fe20003800200 */
[----:B------:R-:W-:-:S03]  /*06b0*/  IADD3 R12, P1, PT, R21, -R12, RZ ;  /* 0x8000000c150c7210 */ /* 0x000fc60007f3e0ff */
[----:B------:R-:W-:Y:S01]  /*06c0*/  IMAD.X R17, R22, 0x1, ~R17, P0 ;  /* 0x0000000116117824 */ /* 0x000fe200000e0e11 */
[----:B------:R-:W-:Y:S01]  /*06d0*/  IADD3 R0, P0, PT, R14, R23, RZ ;  /* 0x000000170e007210 */ /* 0x000fe20007f1e0ff */
[----:B------:R-:W-:Y:S01]  /*06e0*/  IMAD.X R21, R20, 0x1, ~R13, P1 ;  /* 0x0000000114157824 */ /* 0x000fe200008e0e0d */
[----:B------:R-:W-:Y:S02]  /*06f0*/  IADD3 R20, P1, PT, R19, -R8, RZ ;  /* 0x8000000813147210 */ /* 0x000fe40007f3e0ff */
[----:B------:R-:W-:Y:S02]  /*0700*/  IADD3.X R5, P0, PT, R10, R17, RZ, P0, !PT ;  /* 0x000000110a057210 */ /* 0x000fe4000071e4ff */
[----:B------:R-:W-:Y:S01]  /*0710*/  IADD3 R19, P2, PT, R16, -R7, RZ ;  /* 0x8000000710137210 */ /* 0x000fe20007f5e0ff */
[----:B------:R-:W-:Y:S01]  /*0720*/  IMAD.X R25, R18, 0x1, ~R25, P1 ;  /* 0x0000000112197824 */ /* 0x000fe200008e0e19 */
[----:B------:R-:W-:-:S03]  /*0730*/  IADD3.X R13, P0, PT, R11, R12, RZ, P0, !PT ;  /* 0x0000000c0b0d7210 */ /* 0x000fc6000071e4ff */
[----:B------:R-:W-:Y:S01]  /*0740*/  IMAD.X R24, R15, 0x1, ~R24, P2 ;  /* 0x000000010f187824 */ /* 0x000fe200010e0e18 */
[----:B------:R-:W-:-:S04]  /*0750*/  IADD3.X R8, P0, PT, R6, R21, RZ, P0, !PT ;  /* 0x0000001506087210 */ /* 0x000fc8000071e4ff */
[----:B------:R-:W-:-:S04]  /*0760*/  IADD3.X R18, P0, PT, R9, R20, RZ, P0, !PT ;  /* 0x0000001409127210 */ /* 0x000fc8000071e4ff */
[----:B------:R-:W-:Y:S02]  /*0770*/  IADD3.X R7, P0, PT, R2, R25, RZ, P0, !PT ;  /* 0x0000001902077210 */ /* 0x000fe4000071e4ff */
[----:B------:R-:W-:Y:S02]  /*0780*/  ISETP.GE.U32.AND P1, PT, R18, UR4, PT ;  /* 0x0000000412007c0c */ /* 0x000fe4000bf26070 */
[----:B------:R-:W-:Y:S02]  /*0790*/  IADD3.X R16, P0, PT, R4, R19, RZ, P0, !PT ;  /* 0x0000001304107210 */ /* 0x000fe4000071e4ff */
[----:B------:R-:W-:Y:S02]  /*07a0*/  ISETP.GE.U32.AND.EX P1, PT, R7, UR5, PT, P1 ;  /* 0x0000000507007c0c */ /* 0x000fe4000bf26110 */
        /* <DEDUP_REMOVED lines=15> */
.L_x_5:
[----:B------:R-:W-:Y:S05]  /*08a0*/  BSYNC.RECONVERGENT B0 ;  /* 0x0000000000007941 */ /* 0x000fea0003800200 */
.L_x_4:
[----:B------:R-:W-:Y:S01]  /*08b0*/  IADD3 R23, P0, PT, R14, -R23, RZ ;  /* 0x800000170e177210 */ /* 0x000fe20007f1e0ff */
[----:B------:R-:W-:Y:S01]  /*08c0*/  BSSY.RECONVERGENT B0, `(.L_x_6) ;  /* 0x0000020000007945 */ /* 0x000fe20003800200 */
[----:B------:R-:W-:Y:S02]  /*08d0*/  IADD3 R12, P1, PT, R11, -R12, RZ ;  /* 0x8000000c0b0c7210 */ /* 0x000fe40007f3e0ff */
[----:B------:R-:W-:Y:S01]  /*08e0*/  IADD3 R19, P2, PT, R4, -R19, RZ ;  /* 0x8000001304137210 */ /* 0x000fe20007f5e0ff */
[----:B------:R-:W-:Y:S01]  /*08f0*/  IMAD.X R14, R10, 0x1, ~R17, P0 ;  /* 0x000000010a0e7824 */ /* 0x000fe200000e0e11 */
[----:B------:R-:W-:Y:S01]  /*0900*/  IADD3 R10, P0, PT, R0, R23, RZ ;  /* 0x00000017000a7210 */ /* 0x000fe20007f1e0ff */
[----:B------:R-:W-:Y:S01]  /*0910*/  IMAD.X R21, R6, 0x1, ~R21, P1 ;  /* 0x0000000106157824 */ /* 0x000fe200008e0e15 */
[----:B------:R-:W-:Y:S01]  /*0920*/  IADD3 R17, P1, PT, R9, -R20, RZ ;  /* 0x8000001409117210 */ /* 0x000fe20007f3e0ff */
[----:B------:R-:W-:Y:S01]  /*0930*/  IMAD.X R24, R3, 0x1, ~R24, P2 ;  /* 0x0000000103187824 */ /* 0x000fe200010e0e18 */
[----:B------:R-:W-:-:S03]  /*0940*/  IADD3.X R11, P0, PT, R5, R14, RZ, P0, !PT ;  /* 0x0000000e050b7210 */ /* 0x000fc6000071e4ff */
[----:B------:R-:W-:Y:S01]  /*0950*/  IMAD.X R20, R2, 0x1, ~R25, P1 ;  /* 0x0000000102147824 */ /* 0x000fe200008e0e19 */
[----:B------:R-:W-:-:S04]  /*0960*/  IADD3.X R6, P0, PT, R13, R12, RZ, P0, !PT ;  /* 0x0000000c0d067210 */ /* 0x000fc8000071e4ff */
        /* <DEDUP_REMOVED lines=21> */
.L_x_7:
[----:B------:R-:W-:Y:S05]  /*0ac0*/  BSYNC.RECONVERGENT B0 ;  /* 0x0000000000007941 */ /* 0x000fea0003800200 */
.L_x_6:
        /* <DEDUP_REMOVED lines=33> */
.L_x_9:
[----:B------:R-:W-:Y:S05]  /*0ce0*/  BSYNC.RECONVERGENT B0 ;  /* 0x0000000000007941 */ /* 0x000fea0003800200 */
.L_x_8:
        /* <DEDUP_REMOVED lines=18> */
[----:B------:R-:W-:Y:S01]  /*0e10*/  ISETP.GT.U32.AND P2, PT, R21, UR6, PT ;  /* 0x0000000615007c0c */ /* 0x000fe2000bf44070 */
        /* <DEDUP_REMOVED lines=14> */
.L_x_11:
[----:B------:R-:W-:Y:S05]  /*0f00*/  BSYNC.RECONVERGENT B0 ;  /* 0x0000000000007941 */ /* 0x000fea0003800200 */
.L_x_10:
[----:B------:R-:W-:Y:S01]  /*0f10*/  IADD3 R23, P0, PT, R0, -R23, RZ ;  /* 0x8000001700177210 */ /* 0x000fe20007f1e0ff */
[----:B------:R-:W-:Y:S01]  /*0f20*/  BSSY.RECONVERGENT B0, `(.L_x_12) ;  /* 0x0000020000007945 */ /* 0x000fe20003800200 */
[----:B------:R-:W-:-:S03]  /*0f30*/  IADD3 R22, P2, PT, R18, -R19, RZ ;  /* 0x8000001312167210 */ /* 0x000fc60007f5e0ff */
[----:B------:R-:W-:Y:S01]  /*0f40*/  IMAD.X R5, R5, 0x1, ~R14, P0 ;  /* 0x0000000105057824 */ /* 0x000fe200000e0e0e */
[----:B------:R-:W-:Y:S01]  /*0f50*/  IADD3 R0, P0, PT, R10, R23, RZ ;  /* 0x000000170a007210 */ /* 0x000fe20007f1e0ff */
[----:B------:R-:W-:Y:S01]  /*0f60*/  IMAD.X R24, R15, 0x1, ~R24, P2 ;  /* 0x000000010f187824 */ /* 0x000fe200010e0e18 */
[----:B------:R-:W-:Y:S02]  /*0f70*/  IADD3 R14, P1, PT, R8, -R13, RZ ;  /* 0x8000000d080e7210 */ /* 0x000fe40007f3e0ff */
[----:B------:R-:W-:-:S03]  /*0f80*/  IADD3.X R8, P0, PT, R6, R5, RZ, P0, !PT ;  /* 0x0000000506087210 */ /* 0x000fc6000071e4ff */
[----:B------:R-:W-:Y:S01]  /*0f90*/  IMAD.X R17, R17, 0x1, ~R12, P1 ;  /* 0x0000000111117824 */ /* 0x000fe200008e0e0c */
[----:B------:R-:W-:Y:S02]  /*0fa0*/  IADD3.X R12, P0, PT, R9, R14, RZ, P0, !PT ;  /* 0x0000000e090c7210 */ /* 0x000fe4000071e4ff */
[----:B------:R-:W-:Y:S02]  /*0fb0*/  IADD3 R13, P1, PT, R7, -R20, RZ ;  /* 0x80000014070d7210 */ /* 0x000fe40007f3e0ff */
[----:B------:R-:W-:-:S03]  /*0fc0*/  IADD3.X R7, P0, PT, R2, R17, RZ, P0, !PT ;  /* 0x0000001102077210 */ /* 0x000fc6000071e4ff */
[----:B------:R-:W-:Y:S01]  /*0fd0*/  IMAD.X R20, R16, 0x1, ~R25, P1 ;  /* 0x0000000110147824 */ /* 0x000fe200008e0e19 */
        /* <DEDUP_REMOVED lines=20> */
.L_x_13:
[----:B------:R-:W-:Y:S05]  /*1120*/  BSYNC.RECONVERGENT B0 ;  /* 0x0000000000007941 */ /* 0x000fea0003800200 */
.L_x_12:
        /* <DEDUP_REMOVED lines=33> */
.L_x_15:
[----:B------:R-:W-:Y:S05]  /*1340*/  BSYNC.RECONVERGENT B0 ;  /* 0x0000000000007941 */ /* 0x000fea0003800200 */
.L_x_14:
        /* <DEDUP_REMOVED lines=33> */
.L_x_17:
[----:B------:R-:W-:Y:S05]  /*1560*/  BSYNC.RECONVERGENT B0 ;  /* 0x0000000000007941 */ /* 0x000fea0003800200 */
.L_x_16:
        /* <DEDUP_REMOVED lines=33> */
.L_x_19:
[----:B------:R-:W-:Y:S05]  /*1780*/  BSYNC.RECONVERGENT B0 ;  /* 0x0000000000007941 */ /* 0x000fea0003800200 */
.L_x_18:
        /* <DEDUP_REMOVED lines=33> */
.L_x_21:
[----:B------:R-:W-:Y:S05]  /*19a0*/  BSYNC.RECONVERGENT B0 ;  /* 0x0000000000007941 */ /* 0x000fea0003800200 */
.L_x_20:
        /* <DEDUP_REMOVED lines=33> */
.L_x_23:
[----:B------:R-:W-:Y:S05]  /*1bc0*/  BSYNC.RECONVERGENT B0 ;  /* 0x0000000000007941 */ /* 0x000fea0003800200 */
.L_x_22:
        /* <DEDUP_REMOVED lines=33> */
.L_x_25:
[----:B------:R-:W-:Y:S05]  /*1de0*/  BSYNC.RECONVERGENT B0 ;  /* 0x0000000000007941 */ /* 0x000fea0003800200 */
.L_x_24:
        /* <DEDUP_REMOVED lines=33> */
.L_x_27:
[----:B------:R-:W-:Y:S05]  /*2000*/  BSYNC.RECONVERGENT B0 ;  /* 0x0000000000007941 */ /* 0x000fea0003800200 */
.L_x_26:
        /* <DEDUP_REMOVED lines=33> */
.L_x_29:
[----:B------:R-:W-:Y:S05]  /*2220*/  BSYNC.RECONVERGENT B0 ;  /* 0x0000000000007941 */ /* 0x000fea0003800200 */
.L_x_28:
        /* <DEDUP_REMOVED lines=33> */
.L_x_31:
[----:B------:R-:W-:Y:S05]  /*2440*/  BSYNC.RECONVERGENT B0 ;  /* 0x0000000000007941 */ /* 0x000fea0003800200 */
.L_x_30:
        /* <DEDUP_REMOVED lines=33> */
.L_x_33:
[----:B------:R-:W-:Y:S05]  /*2660*/  BSYNC.RECONVERGENT B0 ;  /* 0x0000000000007941 */ /* 0x000fea0003800200 */
.L_x_32:
        /* <DEDUP_REMOVED lines=33> */
.L_x_35:
[----:B------:R-:W-:Y:S05]  /*2880*/  BSYNC.RECONVERGENT B0 ;  /* 0x0000000000007941 */ /* 0x000fea0003800200 */
.L_x_34:
        /* <DEDUP_REMOVED lines=33> */
.L_x_37:
[----:B------:R-:W-:Y:S05]  /*2aa0*/  BSYNC.RECONVERGENT B0 ;  /* 0x0000000000007941 */ /* 0x000fea0003800200 */
.L_x_36:
        /* <DEDUP_REMOVED lines=33> */
.L_x_39:
[----:B------:R-:W-:Y:S05]  /*2cc0*/  BSYNC.RECONVERGENT B0 ;  /* 0x0000000000007941 */ /* 0x000fea0003800200 */
.L_x_38:
        /* <DEDUP_REMOVED lines=33> */
.L_x_41:
[----:B------:R-:W-:Y:S05]  /*2ee0*/  BSYNC.RECONVERGENT B0 ;  /* 0x0000000000007941 */ /* 0x000fea0003800200 */
.L_x_40:
        /* <DEDUP_REMOVED lines=33> */
.L_x_43:
[----:B------:R-:W-:Y:S05]  /*3100*/  BSYNC.RECONVERGENT B0 ;  /* 0x0000000000007941 */ /* 0x000fea0003800200 */
.L_x_42:
        /* <DEDUP_REMOVED lines=33> */
.L_x_45:
[----:B------:R-:W-:Y:S05]  /*3320*/  BSYNC.RECONVERGENT B0 ;  /* 0x0000000000007941 */ /* 0x000fea0003800200 */
.L_x_44:
        /* <DEDUP_REMOVED lines=33> */
.L_x_47:
[----:B------:R-:W-:Y:S05]  /*3540*/  BSYNC.RECONVERGENT B0 ;  /* 0x0000000000007941 */ /* 0x000fea0003800200 */
.L_x_46:
        /* <DEDUP_REMOVED lines=33> */
.L_x_49:
[----:B------:R-:W-:Y:S05]  /*3760*/  BSYNC.RECONVERGENT B0 ;  /* 0x0000000000007941 */ /* 0x000fea0003800200 */
.L_x_48:
        /* <DEDUP_REMOVED lines=33> */
.L_x_51:
[----:B------:R-:W-:Y:S05]  /*3980*/  BSYNC.RECONVERGENT B0 ;  /* 0x0000000000007941 */ /* 0x000fea0003800200 */
.L_x_50:
        /* <DEDUP_REMOVED lines=33> */
.L_x_53:
[----:B------:R-:W-:Y:S05]  /*3ba0*/  BSYNC.RECONVERGENT B0 ;  /* 0x0000000000007941 */ /* 0x000fea0003800200 */
.L_x_52:
        /* <DEDUP_REMOVED lines=33> */
.L_x_55:
[----:B------:R-:W-:Y:S05]  /*3dc0*/  BSYNC.RECONVERGENT B0 ;  /* 0x0000000000007941 */ /* 0x000fea0003800200 */
.L_x_54:
        /* <DEDUP_REMOVED lines=33> */
.L_x_57:
[----:B------:R-:W-:Y:S05]  /*3fe0*/  BSYNC.RECONVERGENT B0 ;  /* 0x0000000000007941 */ /* 0x000fea0003800200 */
.L_x_56:
        /* <DEDUP_REMOVED lines=33> */
.L_x_59:
[----:B------:R-:W-:Y:S05]  /*4200*/  BSYNC.RECONVERGENT B0 ;  /* 0x0000000000007941 */ /* 0x000fea0003800200 */
.L_x_58:
        /* <DEDUP_REMOVED lines=33> */
.L_x_61:
[----:B------:R-:W-:Y:S05]  /*4420*/  BSYNC.RECONVERGENT B0 ;  /* 0x0000000000007941 */ /* 0x000fea0003800200 */
.L_x_60:
        /* <DEDUP_REMOVED lines=33> */
.L_x_63:
[----:B------:R-:W-:Y:S05]  /*4640*/  BSYNC.RECONVERGENT B0 ;  /* 0x0000000000007941 */ /* 0x000fea0003800200 */
.L_x_62:
        /* <DEDUP_REMOVED lines=33> */
.L_x_65:
[----:B------:R-:W-:Y:S05]  /*4860*/  BSYNC.RECONVERGENT B0 ;  /* 0x0000000000007941 */ /* 0x000fea0003800200 */
.L_x_64:
        /* <DEDUP_REMOVED lines=33> */
.L_x_67:
[----:B------:R-:W-:Y:S05]  /*4a80*/  BSYNC.RECONVERGENT B0 ;  /* 0x0000000000007941 */ /* 0x000fea0003800200 */
.L_x_66:
        /* <DEDUP_REMOVED lines=33> */
.L_x_69:
[----:B------:R-:W-:Y:S05]  /*4ca0*/  BSYNC.RECONVERGENT B0 ;  /* 0x0000000000007941 */ /* 0x000fea0003800200 */
.L_x_68:
        /* <DEDUP_REMOVED lines=33> */
.L_x_71:
[----:B------:R-:W-:Y:S05]  /*4ec0*/  BSYNC.RECONVERGENT B0 ;  /* 0x0000000000007941 */ /* 0x000fea0003800200 */
.L_x_70:
        /* <DEDUP_REMOVED lines=33> */
.L_x_73:
[----:B------:R-:W-:Y:S05]  /*50e0*/  BSYNC.RECONVERGENT B0 ;  /* 0x0000000000007941 */ /* 0x000fea0003800200 */
.L_x_72:
        /* <DEDUP_REMOVED lines=33> */
.L_x_75:
[----:B------:R-:W-:Y:S05]  /*5300*/  BSYNC.RECONVERGENT B0 ;  /* 0x0000000000007941 */ /* 0x000fea0003800200 */
.L_x_74:
        /* <DEDUP_REMOVED lines=33> */
.L_x_77:
[----:B------:R-:W-:Y:S05]  /*5520*/  BSYNC.RECONVERGENT B0 ;  /* 0x0000000000007941 */ /* 0x000fea0003800200 */
.L_x_76:
        /* <DEDUP_REMOVED lines=33> */
.L_x_79:
[----:B------:R-:W-:Y:S05]  /*5740*/  BSYNC.RECONVERGENT B0 ;  /* 0x0000000000007941 */ /* 0x000fea0003800200 */
.L_x_78:
        /* <DEDUP_REMOVED lines=33> */
.L_x_81:
[----:B------:R-:W-:Y:S05]  /*5960*/  BSYNC.RECONVERGENT B0 ;  /* 0x0000000000007941 */ /* 0x000fea0003800200 */
.L_x_80:
        /* <DEDUP_REMOVED lines=33> */
.L_x_83:
[----:B------:R-:W-:Y:S05]  /*5b80*/  BSYNC.RECONVERGENT B0 ;  /* 0x0000000000007941 */ /* 0x000fea0003800200 */
.L_x_82:
        /* <DEDUP_REMOVED lines=33> */
.L_x_85:
[----:B------:R-:W-:Y:S05]  /*5da0*/  BSYNC.RECONVERGENT B0 ;  /* 0x0000000000007941 */ /* 0x000fea0003800200 */
.L_x_84:
        /* <DEDUP_REMOVED lines=33> */
.L_x_87:
[----:B------:R-:W-:Y:S05]  /*5fc0*/  BSYNC.RECONVERGENT B0 ;  /* 0x0000000000007941 */ /* 0x000fea0003800200 */
.L_x_86:
        /* <DEDUP_REMOVED lines=33> */
.L_x_89:
[----:B------:R-:W-:Y:S05]  /*61e0*/  BSYNC.RECONVERGENT B0 ;  /* 0x0000000000007941 */ /* 0x000fea0003800200 */
.L_x_88:
        /* <DEDUP_REMOVED lines=33> */
.L_x_91:
[----:B------:R-:W-:Y:S05]  /*6400*/  BSYNC.RECONVERGENT B0 ;  /* 0x0000000000007941 */ /* 0x000fea0003800200 */
.L_x_90:
        /* <DEDUP_REMOVED lines=33> */
.L_x_93:
[----:B------:R-:W-:Y:S05]  /*6620*/  BSYNC.RECONVERGENT B0 ;  /* 0x0000000000007941 */ /* 0x000fea0003800200 */
.L_x_92:
        /* <DEDUP_REMOVED lines=33> */
.L_x_95:
[----:B------:R-:W-:Y:S05]  /*6840*/  BSYNC.RECONVERGENT B0 ;  /* 0x0000000000007941 */ /* 0x000fea0003800200 */
.L_x_94:
        /* <DEDUP_REMOVED lines=33> */
.L_x_97:
[----:B------:R-:W-:Y:S05]  /*6a60*/  BSYNC.RECONVERGENT B0 ;  /* 0x0000000000007941 */ /* 0x000fea0003800200 */
.L_x_96:
        /* <DEDUP_REMOVED lines=33> */
.L_x_99:
[----:B------:R-:W-:Y:S05]  /*6c80*/  BSYNC.RECONVERGENT B0 ;  /* 0x0000000000007941 */ /* 0x000fea0003800200 */
.L_x_98:
        /* <DEDUP_REMOVED lines=33> */
.L_x_101:
[----:B------:R-:W-:Y:S05]  /*6ea0*/  BSYNC.RECONVERGENT B0 ;  /* 0x0000000000007941 */ /* 0x000fea0003800200 */
.L_x_100:
        /* <DEDUP_REMOVED lines=33> */
.L_x_103:
[----:B------:R-:W-:Y:S05]  /*70c0*/  BSYNC.RECONVERGENT B0 ;  /* 0x0000000000007941 */ /* 0x000fea0003800200 */
.L_x_102:
        /* <DEDUP_REMOVED lines=33> */
.L_x_105:
[----:B------:R-:W-:Y:S05]  /*72e0*/  BSYNC.RECONVERGENT B0 ;  /* 0x0000000000007941 */ /* 0x000fea0003800200 */
.L_x_104:
        /* <DEDUP_REMOVED lines=33> */
.L_x_107:
[----:B------:R-:W-:Y:S05]  /*7500*/  BSYNC.RECONVERGENT B0 ;  /* 0x0000000000007941 */ /* 0x000fea0003800200 */
.L_x_106:
        /* <DEDUP_REMOVED lines=33> */
.L_x_109:
[----:B------:R-:W-:Y:S05]  /*7720*/  BSYNC.RECONVERGENT B0 ;  /* 0x0000000000007941 */ /* 0x000fea0003800200 */
.L_x_108:
        /* <DEDUP_REMOVED lines=33> */
.L_x_111:
[----:B------:R-:W-:Y:S05]  /*7940*/  BSYNC.RECONVERGENT B0 ;  /* 0x0000000000007941 */ /* 0x000fea0003800200 */
.L_x_110:
        /* <DEDUP_REMOVED lines=33> */
.L_x_113:
[----:B------:R-:W-:Y:S05]  /*7b60*/  BSYNC.RECONVERGENT B0 ;  /* 0x0000000000007941 */ /* 0x000fea0003800200 */
.L_x_112:
        /* <DEDUP_REMOVED lines=33> */
.L_x_115:
[----:B------:R-:W-:Y:S05]  /*7d80*/  BSYNC.RECONVERGENT B0 ;  /* 0x0000000000007941 */ /* 0x000fea0003800200 */
.L_x_114:
        /* <DEDUP_REMOVED lines=33> */
.L_x_117:
[----:B------:R-:W-:Y:S05]  /*7fa0*/  BSYNC.RECONVERGENT B0 ;  /* 0x0000000000007941 */ /* 0x000fea0003800200 */
.L_x_116:
        /* <DEDUP_REMOVED lines=33> */
.L_x_119:
[----:B------:R-:W-:Y:S05]  /*81c0*/  BSYNC.RECONVERGENT B0 ;  /* 0x0000000000007941 */ /* 0x000fea0003800200 */
.L_x_118:
        /* <DEDUP_REMOVED lines=33> */
.L_x_121:
[----:B------:R-:W-:Y:S05]  /*83e0*/  BSYNC.RECONVERGENT B0 ;  /* 0x0000000000007941 */ /* 0x000fea0003800200 */
.L_x_120:
        /* <DEDUP_REMOVED lines=33> */
.L_x_123:
[----:B------:R-:W-:Y:S05]  /*8600*/  BSYNC.RECONVERGENT B0 ;  /* 0x0000000000007941 */ /* 0x000fea0003800200 */
.L_x_122:
        /* <DEDUP_REMOVED lines=33> */
.L_x_125:
[----:B------:R-:W-:Y:S05]  /*8820*/  BSYNC.RECONVERGENT B0 ;  /* 0x0000000000007941 */ /* 0x000fea0003800200 */
.L_x_124:
        /* <DEDUP_REMOVED lines=33> */
.L_x_127:
[----:B------:R-:W-:Y:S05]  /*8a40*/  BSYNC.RECONVERGENT B0 ;  /* 0x0000000000007941 */ /* 0x000fea0003800200 */
.L_x_126:
        /* <DEDUP_REMOVED lines=33> */
.L_x_129:
[----:B------:R-:W-:Y:S05]  /*8c60*/  BSYNC.RECONVERGENT B0 ;  /* 0x0000000000007941 */ /* 0x000fea0003800200 */
.L_x_128:
        /* <DEDUP_REMOVED lines=33> */
.L_x_131:
[----:B------:R-:W-:Y:S05]  /*8e80*/  BSYNC.RECONVERGENT B0 ;  /* 0x0000000000007941 */ /* 0x000fea0003800200 */
.L_x_130:
        /* <DEDUP_REMOVED lines=33> */
.L_x_133:
[----:B------:R-:W-:Y:S05]  /*90a0*/  BSYNC.RECONVERGENT B0 ;  /* 0x0000000000007941 */ /* 0x000fea0003800200 */
.L_x_132:
        /* <DEDUP_REMOVED lines=33> */
.L_x_135:
[----:B------:R-:W-:Y:S05]  /*92c0*/  BSYNC.RECONVERGENT B0 ;  /* 0x0000000000007941 */ /* 0x000fea0003800200 */
.L_x_134:
        /* <DEDUP_REMOVED lines=33> */
.L_x_137:
[----:B------:R-:W-:Y:S05]  /*94e0*/  BSYNC.RECONVERGENT B0 ;  /* 0x0000000000007941 */ /* 0x000fea0003800200 */
.L_x_136:
        /* <DEDUP_REMOVED lines=33> */
.L_x_139:
[----:B------:R-:W-:Y:S05]  /*9700*/  BSYNC.RECONVERGENT B0 ;  /* 0x0000000000007941 */ /* 0x000fea0003800200 */
.L_x_138:
        /* <DEDUP_REMOVED lines=33> */
.L_x_141:
[----:B------:R-:W-:Y:S05]  /*9920*/  BSYNC.RECONVERGENT B0 ;  /* 0x0000000000007941 */ /* 0x000fea0003800200 */
.L_x_140:
        /* <DEDUP_REMOVED lines=33> */
.L_x_143:
[----:B------:R-:W-:Y:S05]  /*9b40*/  BSYNC.RECONVERGENT B0 ;  /* 0x0000000000007941 */ /* 0x000fea0003800200 */
.L_x_142:
        /* <DEDUP_REMOVED lines=33> */
.L_x_145:
[----:B------:R-:W-:Y:S05]  /*9d60*/  BSYNC.RECONVERGENT B0 ;  /* 0x0000000000007941 */ /* 0x000fea0003800200 */
.L_x_144:
        /* <DEDUP_REMOVED lines=33> */
.L_x_147:
[----:B------:R-:W-:Y:S05]  /*9f80*/  BSYNC.RECONVERGENT B0 ;  /* 0x0000000000007941 */ /* 0x000fea0003800200 */
.L_x_146:
        /* <DEDUP_REMOVED lines=33> */
.L_x_149:
[----:B------:R-:W-:Y:S05]  /*a1a0*/  BSYNC.RECONVERGENT B0 ;  /* 0x0000000000007941 */ /* 0x000fea0003800200 */
.L_x_148:
        /* <DEDUP_REMOVED lines=33> */
.L_x_151:
[----:B------:R-:W-:Y:S05]  /*a3c0*/  BSYNC.RECONVERGENT B0 ;  /* 0x0000000000007941 */ /* 0x000fea0003800200 */
.L_x_150:
        /* <DEDUP_REMOVED lines=33> */
.L_x_153:
[----:B------:R-:W-:Y:S05]  /*a5e0*/  BSYNC.RECONVERGENT B0 ;  /* 0x0000000000007941 */ /* 0x000fea0003800200 */
.L_x_152:
        /* <DEDUP_REMOVED lines=33> */
.L_x_155:
[----:B------:R-:W-:Y:S05]  /*a800*/  BSYNC.RECONVERGENT B0 ;  /* 0x0000000000007941 */ /* 0x000fea0003800200 */
.L_x_154:
        /* <DEDUP_REMOVED lines=33> */
.L_x_157:
[----:B------:R-:W-:Y:S05]  /*aa20*/  BSYNC.RECONVERGENT B0 ;  /* 0x0000000000007941 */ /* 0x000fea0003800200 */
.L_x_156:
        /* <DEDUP_REMOVED lines=33> */
.L_x_159:
[----:B------:R-:W-:Y:S05]  /*ac40*/  BSYNC.RECONVERGENT B0 ;  /* 0x0000000000007941 */ /* 0x000fea0003800200 */
.L_x_158:
        /* <DEDUP_REMOVED lines=33> */
.L_x_161:
[----:B------:R-:W-:Y:S05]  /*ae60*/  BSYNC.RECONVERGENT B0 ;  /* 0x0000000000007941 */ /* 0x000fea0003800200 */
.L_x_160:
        /* <DEDUP_REMOVED lines=33> */
.L_x_163:
[----:B------:R-:W-:Y:S05]  /*b080*/  BSYNC.RECONVERGENT B0 ;  /* 0x0000000000007941 */ /* 0x000fea0003800200 */
.L_x_162:
        /* <DEDUP_REMOVED lines=33> */
.L_x_165:
[----:B------:R-:W-:Y:S05]  /*b2a0*/  BSYNC.RECONVERGENT B0 ;  /* 0x0000000000007941 */ /* 0x000fea0003800200 */
.L_x_164:
        /* <DEDUP_REMOVED lines=33> */
.L_x_167:
[----:B------:R-:W-:Y:S05]  /*b4c0*/  BSYNC.RECONVERGENT B0 ;  /* 0x0000000000007941 */ /* 0x000fea0003800200 */
.L_x_166:
        /* <DEDUP_REMOVED lines=33> */
.L_x_169:
[----:B------:R-:W-:Y:S05]  /*b6e0*/  BSYNC.RECONVERGENT B0 ;  /* 0x0000000000007941 */ /* 0x000fea0003800200 */
.L_x_168:
        /* <DEDUP_REMOVED lines=33> */
.L_x_171:
[----:B------:R-:W-:Y:S05]  /*b900*/  BSYNC.RECONVERGENT B0 ;  /* 0x0000000000007941 */ /* 0x000fea0003800200 */
.L_x_170:
        /* <DEDUP_REMOVED lines=33> */
.L_x_173:
[----:B------:R-:W-:Y:S05]  /*bb20*/  BSYNC.RECONVERGENT B0 ;  /* 0x0000000000007941 */ /* 0x000fea0003800200 */
.L_x_172:
        /* <DEDUP_REMOVED lines=33> */
.L_x_175:
[----:B------:R-:W-:Y:S05]  /*bd40*/  BSYNC.RECONVERGENT B0 ;  /* 0x0000000000007941 */ /* 0x000fea0003800200 */
.L_x_174:
        /* <DEDUP_REMOVED lines=33> */
.L_x_177:
[----:B------:R-:W-:Y:S05]  /*bf60*/  BSYNC.RECONVERGENT B0 ;  /* 0x0000000000007941 */ /* 0x000fea0003800200 */
.L_x_176:
        /* <DEDUP_REMOVED lines=33> */
.L_x_179:
[----:B------:R-:W-:Y:S05]  /*c180*/  BSYNC.RECONVERGENT B0 ;  /* 0x0000000000007941 */ /* 0x000fea0003800200 */
.L_x_178:
        /* <DEDUP_REMOVED lines=33> */
.L_x_181:
[----:B------:R-:W-:Y:S05]  /*c3a0*/  BSYNC.RECONVERGENT B0 ;  /* 0x0000000000007941 */ /* 0x000fea0003800200 */
.L_x_180:
        /* <DEDUP_REMOVED lines=33> */
.L_x_183:
[----:B------:R-:W-:Y:S05]  /*c5c0*/  BSYNC.RECONVERGENT B0 ;  /* 0x0000000000007941 */ /* 0x000fea0003800200 */
.L_x_182:
        /* <DEDUP_REMOVED lines=33> */
.L_x_185:
[----:B------:R-:W-:Y:S05]  /*c7e0*/  BSYNC.RECONVERGENT B0 ;  /* 0x0000000000007941 */ /* 0x000fea0003800200 */
.L_x_184:
        /* <DEDUP_REMOVED lines=33> */
.L_x_187:
[----:B------:R-:W-:Y:S05]  /*ca00*/  BSYNC.RECONVERGENT B0 ;  /* 0x0000000000007941 */ /* 0x000fea0003800200 */
.L_x_186:
        /* <DEDUP_REMOVED lines=33> */
.L_x_189:
[----:B------:R-:W-:Y:S05]  /*cc20*/  BSYNC.RECONVERGENT B0 ;  /* 0x0000000000007941 */ /* 0x000fea0003800200 */
.L_x_188:
        /* <DEDUP_REMOVED lines=33> */
.L_x_191:
[----:B------:R-:W-:Y:S05]  /*ce40*/  BSYNC.RECONVERGENT B0 ;  /* 0x0000000000007941 */ /* 0x000fea0003800200 */
.L_x_190:
        /* <DEDUP_REMOVED lines=33> */
.L_x_193:
[----:B------:R-:W-:Y:S05]  /*d060*/  BSYNC.RECONVERGENT B0 ;  /* 0x0000000000007941 */ /* 0x000fea0003800200 */
.L_x_192:
        /* <DEDUP_REMOVED lines=33> */
.L_x_195:
[----:B------:R-:W-:Y:S05]  /*d280*/  BSYNC.RECONVERGENT B0 ;  /* 0x0000000000007941 */ /* 0x000fea0003800200 */
.L_x_194:
        /* <DEDUP_REMOVED lines=33> */
.L_x_197:
[----:B------:R-:W-:Y:S05]  /*d4a0*/  BSYNC.RECONVERGENT B0 ;  /* 0x0000000000007941 */ /* 0x000fea0003800200 */
.L_x_196:
        /* <DEDUP_REMOVED lines=33> */
.L_x_199:
[----:B------:R-:W-:Y:S05]  /*d6c0*/  BSYNC.RECONVERGENT B0 ;  /* 0x0000000000007941 */ /* 0x000fea0003800200 */
.L_x_198:
        /* <DEDUP_REMOVED lines=33> */
.L_x_201:
[----:B------:R-:W-:Y:S05]  /*d8e0*/  BSYNC.RECONVERGENT B0 ;  /* 0x0000000000007941 */ /* 0x000fea0003800200 */
.L_x_200:
        /* <DEDUP_REMOVED lines=33> */
.L_x_203:
[----:B------:R-:W-:Y:S05]  /*db00*/  BSYNC.RECONVERGENT B0 ;  /* 0x0000000000007941 */ /* 0x000fea0003800200 */
.L_x_202:
        /* <DEDUP_REMOVED lines=33> */
.L_x_205:
[----:B------:R-:W-:Y:S05]  /*dd20*/  BSYNC.RECONVERGENT B0 ;  /* 0x0000000000007941 */ /* 0x000fea0003800200 */
.L_x_204:
        /* <DEDUP_REMOVED lines=33> */
.L_x_207:
[----:B------:R-:W-:Y:S05]  /*df40*/  BSYNC.RECONVERGENT B0 ;  /* 0x0000000000007941 */ /* 0x000fea0003800200 */
.L_x_206:
        /* <DEDUP_REMOVED lines=33> */
.L_x_209:
[----:B------:R-:W-:Y:S05]  /*e160*/  BSYNC.RECONVERGENT B0 ;  /* 0x0000000000007941 */ /* 0x000fea0003800200 */
.L_x_208:
        /* <DEDUP_REMOVED lines=33> */
.L_x_211:
[----:B------:R-:W-:Y:S05]  /*e380*/  BSYNC.RECONVERGENT B0 ;  /* 0x0000000000007941 */ /* 0x000fea0003800200 */
.L_x_210:
        /* <DEDUP_REMOVED lines=33> */
.L_x_213:
[----:B------:R-:W-:Y:S05]  /*e5a0*/  BSYNC.RECONVERGENT B0 ;  /* 0x0000000000007941 */ /* 0x000fea0003800200 */
.L_x_212:
        /* <DEDUP_REMOVED lines=33> */
.L_x_215:
[----:B------:R-:W-:Y:S05]  /*e7c0*/  BSYNC.RECONVERGENT B0 ;  /* 0x0000000000007941 */ /* 0x000fea0003800200 */
.L_x_214:
        /* <DEDUP_REMOVED lines=33> */
.L_x_217:
[----:B------:R-:W-:Y:S05]  /*e9e0*/  BSYNC.RECONVERGENT B0 ;  /* 0x0000000000007941 */ /* 0x000fea0003800200 */
.L_x_216:
        /* <DEDUP_REMOVED lines=33> */
.L_x_219:
[----:B------:R-:W-:Y:S05]  /*ec00*/  BSYNC.RECONVERGENT B0 ;  /* 0x0000000000007941 */ /* 0x000fea0003800200 */
.L_x_218:
        /* <DEDUP_REMOVED lines=33> */
.L_x_221:
[----:B------:R-:W-:Y:S05]  /*ee20*/  BSYNC.RECONVERGENT B0 ;  /* 0x0000000000007941 */ /* 0x000fea0003800200 */
.L_x_220:
        /* <DEDUP_REMOVED lines=33> */
.L_x_223:
[----:B------:R-:W-:Y:S05]  /*f040*/  BSYNC.RECONVERGENT B0 ;  /* 0x0000000000007941 */ /* 0x000fea0003800200 */
.L_x_222:
        /* <DEDUP_REMOVED lines=33> */
.L_x_225:
[----:B------:R-:W-:Y:S05]  /*f260*/  BSYNC.RECONVERGENT B0 ;  /* 0x0000000000007941 */ /* 0x000fea0003800200 */
.L_x_224:
        /* <DEDUP_REMOVED lines=33> */
.L_x_227:
[----:B------:R-:W-:Y:S05]  /*f480*/  BSYNC.RECONVERGENT B0 ;  /* 0x0000000000007941 */ /* 0x000fea0003800200 */
.L_x_226:
        /* <DEDUP_REMOVED lines=33> */
.L_x_229:
[----:B------:R-:W-:Y:S05]  /*f6a0*/  BSYNC.RECONVERGENT B0 ;  /* 0x0000000000007941 */ /* 0x000fea0003800200 */
.L_x_228:
        /* <DEDUP_REMOVED lines=33> */
.L_x_231:
[----:B------:R-:W-:Y:S05]  /*f8c0*/  BSYNC.RECONVERGENT B0 ;  /* 0x0000000000007941 */ /* 0x000fea0003800200 */
.L_x_230:
        /* <DEDUP_REMOVED lines=33> */
.L_x_233:
[----:B------:R-:W-:Y:S05]  /*fae0*/  BSYNC.RECONVERGENT B0 ;  /* 0x0000000000007941 */ /* 0x000fea0003800200 */
.L_x_232:
        /* <DEDUP_REMOVED lines=33> */
.L_x_235:
[----:B------:R-:W-:Y:S05]  /*fd00*/  BSYNC.RECONVERGENT B0 ;  /* 0x0000000000007941 */ /* 0x000fea0003800200 */
.L_x_234:
        /* <DEDUP_REMOVED lines=33> */
.L_x_237:
[----:B------:R-:W-:Y:S05]  /*ff20*/  BSYNC.RECONVERGENT B0 ;  /* 0x0000000000007941 */ /* 0x000fea0003800200 */
.L_x_236:
        /* <DEDUP_REMOVED lines=33> */
.L_x_239:
[----:B------:R-:W-:Y:S05]  /*10140*/  BSYNC.RECONVERGENT B0 ;  /* 0x0000000000007941 */ /* 0x000fea0003800200 */
.L_x_238:
        /* <DEDUP_REMOVED lines=33> */
.L_x_241:
[----:B------:R-:W-:Y:S05]  /*10360*/  BSYNC.RECONVERGENT B0 ;  /* 0x0000000000007941 */ /* 0x000fea0003800200 */
.L_x_240:
        /* <DEDUP_REMOVED lines=33> */
.L_x_243:
[----:B------:R-:W-:Y:S05]  /*10580*/  BSYNC.RECONVERGENT B0 ;  /* 0x0000000000007941 */ /* 0x000fea0003800200 */
.L_x_242:
        /* <DEDUP_REMOVED lines=33> */
.L_x_245:
[----:B------:R-:W-:Y:S05]  /*107a0*/  BSYNC.RECONVERGENT B0 ;  /* 0x0000000000007941 */ /* 0x000fea0003800200 */
.L_x_244:
        /* <DEDUP_REMOVED lines=33> */
.L_x_247:
[----:B------:R-:W-:Y:S05]  /*109c0*/  BSYNC.RECONVERGENT B0 ;  /* 0x0000000000007941 */ /* 0x000fea0003800200 */
.L_x_246:
        /* <DEDUP_REMOVED lines=33> */
.L_x_249:
[----:B------:R-:W-:Y:S05]  /*10be0*/  BSYNC.RECONVERGENT B0 ;  /* 0x0000000000007941 */ /* 0x000fea0003800200 */
.L_x_248:
        /* <DEDUP_REMOVED lines=33> */
.L_x_251:
[----:B------:R-:W-:Y:S05]  /*10e00*/  BSYNC.RECONVERGENT B0 ;  /* 0x0000000000007941 */ /* 0x000fea0003800200 */
.L_x_250:
        /* <DEDUP_REMOVED lines=33> */
.L_x_253:
[----:B------:R-:W-:Y:S05]  /*11020*/  BSYNC.RECONVERGENT B0 ;  /* 0x0000000000007941 */ /* 0x000fea0003800200 */
.L_x_252:
        /* <DEDUP_REMOVED lines=33> */
.L_x_255:
[----:B------:R-:W-:Y:S05]  /*11240*/  BSYNC.RECONVERGENT B0 ;  /* 0x0000000000007941 */ /* 0x000fea0003800200 */
.L_x_254:
        /* <DEDUP_REMOVED lines=33> */
.L_x_257:
[----:B------:R-:W-:Y:S05]  /*11460*/  BSYNC.RECONVERGENT B0 ;  /* 0x0000000000007941 */ /* 0x000fea0003800200 */
.L_x_256:
        /* <DEDUP_REMOVED lines=33> */
.L_x_259:
[----:B------:R-:W-:Y:S05]  /*11680*/  BSYNC.RECONVERGENT B0 ;  /* 0x0000000000007941 */ /* 0x000fea0003800200 */
.L_x_258:
        /* <DEDUP_REMOVED lines=33> */
.L_x_261:
[----:B------:R-:W-:Y:S05]  /*118a0*/  BSYNC.RECONVERGENT B0 ;  /* 0x0000000000007941 */ /* 0x000fea0003800200 */
.L_x_260:
        /* <DEDUP_REMOVED lines=33> */
.L_x_263:
[----:B------:R-:W-:Y:S05]  /*11ac0*/  BSYNC.RECONVERGENT B0 ;  /* 0x0000000000007941 */ /* 0x000fea0003800200 */
.L_x_262:
        /* <DEDUP_REMOVED lines=33> */
.L_x_265:
[----:B------:R-:W-:Y:S05]  /*11ce0*/  BSYNC.RECONVERGENT B0 ;  /* 0x0000000000007941 */ /* 0x000fea0003800200 */
.L_x_264:
        /* <DEDUP_REMOVED lines=33> */
.L_x_267:
[----:B------:R-:W-:Y:S05]  /*11f00*/  BSYNC.RECONVERGENT B0 ;  /* 0x0000000000007941 */ /* 0x000fea0003800200 */
.L_x_266:
        /* <DEDUP_REMOVED lines=33> */
.L_x_269:
[----:B------:R-:W-:Y:S05]  /*12120*/  BSYNC.RECONVERGENT B0 ;  /* 0x0000000000007941 */ /* 0x000fea0003800200 */
.L_x_268:
        /* <DEDUP_REMOVED lines=33> */
.L_x_271:
[----:B------:R-:W-:Y:S05]  /*12340*/  BSYNC.RECONVERGENT B0 ;  /* 0x0000000000007941 */ /* 0x000fea0003800200 */
.L_x_270:
        /* <DEDUP_REMOVED lines=33> */
.L_x_273:
[----:B------:R-:W-:Y:S05]  /*12560*/  BSYNC.RECONVERGENT B0 ;  /* 0x0000000000007941 */ /* 0x000fea0003800200 */
.L_x_272:
        /* <DEDUP_REMOVED lines=33> */
.L_x_275:
[----:B------:R-:W-:Y:S05]  /*12780*/  BSYNC.RECONVERGENT B0 ;  /* 0x0000000000007941 */ /* 0x000fea0003800200 */
.L_x_274:
        /* <DEDUP_REMOVED lines=33> */
.L_x_277:
[----:B------:R-:W-:Y:S05]  /*129a0*/  BSYNC.RECONVERGENT B0 ;  /* 0x0000000000007941 */ /* 0x000fea0003800200 */
.L_x_276:
        /* <DEDUP_REMOVED lines=33> */
.L_x_279:
[----:B------:R-:W-:Y:S05]  /*12bc0*/  BSYNC.RECONVERGENT B0 ;  /* 0x0000000000007941 */ /* 0x000fea0003800200 */
.L_x_278:
        /* <DEDUP_REMOVED lines=33> */
.L_x_281:
[----:B------:R-:W-:Y:S05]  /*12de0*/  BSYNC.RECONVERGENT B0 ;  /* 0x0000000000007941 */ /* 0x000fea0003800200 */
.L_x_280:
        /* <DEDUP_REMOVED lines=33> */
.L_x_283:
[----:B------:R-:W-:Y:S05]  /*13000*/  BSYNC.RECONVERGENT B0 ;  /* 0x0000000000007941 */ /* 0x000fea0003800200 */
.L_x_282:
        /* <DEDUP_REMOVED lines=33> */
.L_x_285:
[----:B------:R-:W-:Y:S05]  /*13220*/  BSYNC.RECONVERGENT B0 ;  /* 0x0000000000007941 */ /* 0x000fea0003800200 */
.L_x_284:
        /* <DEDUP_REMOVED lines=33> */
.L_x_287:
[----:B------:R-:W-:Y:S05]  /*13440*/  BSYNC.RECONVERGENT B0 ;  /* 0x0000000000007941 */ /* 0x000fea0003800200 */
.L_x_286:
        /* <DEDUP_REMOVED lines=33> */
.L_x_289:
[----:B------:R-:W-:Y:S05]  /*13660*/  BSYNC.RECONVERGENT B0 ;  /* 0x0000000000007941 */ /* 0x000fea0003800200 */
.L_x_288:
        /* <DEDUP_REMOVED lines=33> */
.L_x_291:
[----:B------:R-:W-:Y:S05]  /*13880*/  BSYNC.RECONVERGENT B0 ;  /* 0x0000000000007941 */ /* 0x000fea0003800200 */
.L_x_290:
        /* <DEDUP_REMOVED lines=33> */
.L_x_293:
[----:B------:R-:W-:Y:S05]  /*13aa0*/  BSYNC.RECONVERGENT B0 ;  /* 0x0000000000007941 */ /* 0x000fea0003800200 */
.L_x_292:
        /* <DEDUP_REMOVED lines=33> */
.L_x_295:
[----:B------:R-:W-:Y:S05]  /*13cc0*/  BSYNC.RECONVERGENT B0 ;  /* 0x0000000000007941 */ /* 0x000fea0003800200 */
.L_x_294:
        /* <DEDUP_REMOVED lines=33> */
.L_x_297:
[----:B------:R-:W-:Y:S05]  /*13ee0*/  BSYNC.RECONVERGENT B0 ;  /* 0x0000000000007941 */ /* 0x000fea0003800200 */
.L_x_296:
        /* <DEDUP_REMOVED lines=33> */
.L_x_299:
[----:B------:R-:W-:Y:S05]  /*14100*/  BSYNC.RECONVERGENT B0 ;  /* 0x0000000000007941 */ /* 0x000fea0003800200 */
.L_x_298:
        /* <DEDUP_REMOVED lines=33> */
.L_x_301:
[----:B------:R-:W-:Y:S05]  /*14320*/  BSYNC.RECONVERGENT B0 ;  /* 0x0000000000007941 */ /* 0x000fea0003800200 */
.L_x_300:
        /* <DEDUP_REMOVED lines=33> */
.L_x_303:
[----:B------:R-:W-:Y:S05]  /*14540*/  BSYNC.RECONVERGENT B0 ;  /* 0x0000000000007941 */ /* 0x000fea0003800200 */
.L_x_302:
        /* <DEDUP_REMOVED lines=33> */
.L_x_305:
[----:B------:R-:W-:Y:S05]  /*14760*/  BSYNC.RECONVERGENT B0 ;  /* 0x0000000000007941 */ /* 0x000fea0003800200 */
.L_x_304:
        /* <DEDUP_REMOVED lines=33> */
.L_x_307:
[----:B------:R-:W-:Y:S05]  /*14980*/  BSYNC.RECONVERGENT B0 ;  /* 0x0000000000007941 */ /* 0x000fea0003800200 */
.L_x_306:
        /* <DEDUP_REMOVED lines=33> */
.L_x_309:
[----:B------:R-:W-:Y:S05]  /*14ba0*/  BSYNC.RECONVERGENT B0 ;  /* 0x0000000000007941 */ /* 0x000fea0003800200 */
.L_x_308:
        /* <DEDUP_REMOVED lines=33> */
.L_x_311:
[----:B------:R-:W-:Y:S05]  /*14dc0*/  BSYNC.RECONVERGENT B0 ;  /* 0x0000000000007941 */ /* 0x000fea0003800200 */
.L_x_310:
        /* <DEDUP_REMOVED lines=33> */
.L_x_313:
[----:B------:R-:W-:Y:S05]  /*14fe0*/  BSYNC.RECONVERGENT B0 ;  /* 0x0000000000007941 */ /* 0x000fea0003800200 */
.L_x_312:
        /* <DEDUP_REMOVED lines=33> */
.L_x_315:
[----:B------:R-:W-:Y:S05]  /*15200*/  BSYNC.RECONVERGENT B0 ;  /* 0x0000000000007941 */ /* 0x000fea0003800200 */
.L_x_314:
        /* <DEDUP_REMOVED lines=33> */
.L_x_317:
[----:B------:R-:W-:Y:S05]  /*15420*/  BSYNC.RECONVERGENT B0 ;  /* 0x0000000000007941 */ /* 0x000fea0003800200 */
.L_x_316:
        /* <DEDUP_REMOVED lines=33> */
.L_x_319:
[----:B------:R-:W-:Y:S05]  /*15640*/  BSYNC.RECONVERGENT B0 ;  /* 0x0000000000007941 */ /* 0x000fea0003800200 */
.L_x_318:
        /* <DEDUP_REMOVED lines=33> */
.L_x_321:
[----:B------:R-:W-:Y:S05]  /*15860*/  BSYNC.RECONVERGENT B0 ;  /* 0x0000000000007941 */ /* 0x000fea0003800200 */
.L_x_320:
        /* <DEDUP_REMOVED lines=33> */
.L_x_323:
[----:B------:R-:W-:Y:S05]  /*15a80*/  BSYNC.RECONVERGENT B0 ;  /* 0x0000000000007941 */ /* 0x000fea0003800200 */
.L_x_322:
        /* <DEDUP_REMOVED lines=33> */
.L_x_325:
[----:B------:R-:W-:Y:S05]  /*15ca0*/  BSYNC.RECONVERGENT B0 ;  /* 0x0000000000007941 */ /* 0x000fea0003800200 */
.L_x_324:
        /* <DEDUP_REMOVED lines=33> */
.L_x_327:
[----:B------:R-:W-:Y:S05]  /*15ec0*/  BSYNC.RECONVERGENT B0 ;  /* 0x0000000000007941 */ /* 0x000fea0003800200 */
.L_x_326:
        /* <DEDUP_REMOVED lines=33> */
.L_x_329:
[----:B------:R-:W-:Y:S05]  /*160e0*/  BSYNC.RECONVERGENT B0 ;  /* 0x0000000000007941 */ /* 0x000fea0003800200 */
.L_x_328:
        /* <DEDUP_REMOVED lines=33> */
.L_x_331:
[----:B------:R-:W-:Y:S05]  /*16300*/  BSYNC.RECONVERGENT B0 ;  /* 0x0000000000007941 */ /* 0x000fea0003800200 */
.L_x_330:
        /* <DEDUP_REMOVED lines=33> */
.L_x_333:
[----:B------:R-:W-:Y:S05]  /*16520*/  BSYNC.RECONVERGENT B0 ;  /* 0x0000000000007941 */ /* 0x000fea0003800200 */
.L_x_332:
        /* <DEDUP_REMOVED lines=33> */
.L_x_335:
[----:B------:R-:W-:Y:S05]  /*16740*/  BSYNC.RECONVERGENT B0 ;  /* 0x0000000000007941 */ /* 0x000fea0003800200 */
.L_x_334:
        /* <DEDUP_REMOVED lines=33> */
.L_x_337:
[----:B------:R-:W-:Y:S05]  /*16960*/  BSYNC.RECONVERGENT B0 ;  /* 0x0000000000007941 */ /* 0x000fea0003800200 */
.L_x_336:
        /* <DEDUP_REMOVED lines=33> */
.L_x_339:
[----:B------:R-:W-:Y:S05]  /*16b80*/  BSYNC.RECONVERGENT B0 ;  /* 0x0000000000007941 */ /* 0x000fea0003800200 */
.L_x_338:
        /* <DEDUP_REMOVED lines=33> */
.L_x_341:
[----:B------:R-:W-:Y:S05]  /*16da0*/  BSYNC.RECONVERGENT B0 ;  /* 0x0000000000007941 */ /* 0x000fea0003800200 */
.L_x_340:
        /* <DEDUP_REMOVED lines=33> */
.L_x_343:
[----:B------:R-:W-:Y:S05]  /*16fc0*/  BSYNC.RECONVERGENT B0 ;  /* 0x0000000000007941 */ /* 0x000fea0003800200 */
.L_x_342:
        /* <DEDUP_REMOVED lines=33> */
.L_x_345:
[----:B------:R-:W-:Y:S05]  /*171e0*/  BSYNC.RECONVERGENT B0 ;  /* 0x0000000000007941 */ /* 0x000fea0003800200 */
.L_x_344:
        /* <DEDUP_REMOVED lines=33> */
.L_x_347:
[----:B------:R-:W-:Y:S05]  /*17400*/  BSYNC.RECONVERGENT B0 ;  /* 0x0000000000007941 */ /* 0x000fea0003800200 */
.L_x_346:
        /* <DEDUP_REMOVED lines=33> */
.L_x_349:
[----:B------:R-:W-:Y:S05]  /*17620*/  BSYNC.RECONVERGENT B0 ;  /* 0x0000000000007941 */ /* 0x000fea0003800200 */
.L_x_348:
        /* <DEDUP_REMOVED lines=33> */
.L_x_351:
[----:B------:R-:W-:Y:S05]  /*17840*/  BSYNC.RECONVERGENT B0 ;  /* 0x0000000000007941 */ /* 0x000fea0003800200 */
.L_x_350:
        /* <DEDUP_REMOVED lines=33> */
.L_x_353:
[----:B------:R-:W-:Y:S05]  /*17a60*/  BSYNC.RECONVERGENT B0 ;  /* 0x0000000000007941 */ /* 0x000fea0003800200 */
.L_x_352:
        /* <DEDUP_REMOVED lines=33> */
.L_x_355:
[----:B------:R-:W-:Y:S05]  /*17c80*/  BSYNC.RECONVERGENT B0 ;  /* 0x0000000000007941 */ /* 0x000fea0003800200 */
.L_x_354:
        /* <DEDUP_REMOVED lines=33> */
.L_x_357:
[----:B------:R-:W-:Y:S05]  /*17ea0*/  BSYNC.RECONVERGENT B0 ;  /* 0x0000000000007941 */ /* 0x000fea0003800200 */
.L_x_356:
        /* <DEDUP_REMOVED lines=33> */
.L_x_359:
[----:B------:R-:W-:Y:S05]  /*180c0*/  BSYNC.RECONVERGENT B0 ;  /* 0x0000000000007941 */ /* 0x000fea0003800200 */
.L_x_358:
        /* <DEDUP_REMOVED lines=33> */
.L_x_361:
[----:B------:R-:W-:Y:S05]  /*182e0*/  BSYNC.RECONVERGENT B0 ;  /* 0x0000000000007941 */ /* 0x000fea0003800200 */
.L_x_360:
        /* <DEDUP_REMOVED lines=33> */
.L_x_363:
[----:B------:R-:W-:Y:S05]  /*18500*/  BSYNC.RECONVERGENT B0 ;  /* 0x0000000000007941 */ /* 0x000fea0003800200 */
.L_x_362:
        /* <DEDUP_REMOVED lines=33> */
.L_x_365:
[----:B------:R-:W-:Y:S05]  /*18720*/  BSYNC.RECONVERGENT B0 ;  /* 0x0000000000007941 */ /* 0x000fea0003800200 */
.L_x_364:
        /* <DEDUP_REMOVED lines=33> */
.L_x_367:
[----:B------:R-:W-:Y:S05]  /*18940*/  BSYNC.RECONVERGENT B0 ;  /* 0x0000000000007941 */ /* 0x000fea0003800200 */
.L_x_366:
        /* <DEDUP_REMOVED lines=33> */
.L_x_369:
[----:B------:R-:W-:Y:S05]  /*18b60*/  BSYNC.RECONVERGENT B0 ;  /* 0x0000000000007941 */ /* 0x000fea0003800200 */
.L_x_368:
        /* <DEDUP_REMOVED lines=33> */
.L_x_371:
[----:B------:R-:W-:Y:S05]  /*18d80*/  BSYNC.RECONVERGENT B0 ;  /* 0x0000000000007941 */ /* 0x000fea0003800200 */
.L_x_370:
        /* <DEDUP_REMOVED lines=33> */
.L_x_373:
[----:B------:R-:W-:Y:S05]  /*18fa0*/  BSYNC.RECONVERGENT B0 ;  /* 0x0000000000007941 */ /* 0x000fea0003800200 */
.L_x_372:
        /* <DEDUP_REMOVED lines=33> */
.L_x_375:
[----:B------:R-:W-:Y:S05]  /*191c0*/  BSYNC.RECONVERGENT B0 ;  /* 0x0000000000007941 */ /* 0x000fea0003800200 */
.L_x_374:
        /* <DEDUP_REMOVED lines=33> */
.L_x_377:
[----:B------:R-:W-:Y:S05]  /*193e0*/  BSYNC.RECONVERGENT B0 ;  /* 0x0000000000007941 */ /* 0x000fea0003800200 */
.L_x_376:
        /* <DEDUP_REMOVED lines=33> */
.L_x_379:
[----:B------:R-:W-:Y:S05]  /*19600*/  BSYNC.RECONVERGENT B0 ;  /* 0x0000000000007941 */ /* 0x000fea0003800200 */
.L_x_378:
        /* <DEDUP_REMOVED lines=33> */
.L_x_381:
[----:B------:R-:W-:Y:S05]  /*19820*/  BSYNC.RECONVERGENT B0 ;  /* 0x0000000000007941 */ /* 0x000fea0003800200 */
.L_x_380:
        /* <DEDUP_REMOVED lines=33> */
.L_x_383:
[----:B------:R-:W-:Y:S05]  /*19a40*/  BSYNC.RECONVERGENT B0 ;  /* 0x0000000000007941 */ /* 0x000fea0003800200 */
.L_x_382:
        /* <DEDUP_REMOVED lines=33> */
.L_x_385:
[----:B------:R-:W-:Y:S05]  /*19c60*/  BSYNC.RECONVERGENT B0 ;  /* 0x0000000000007941 */ /* 0x000fea0003800200 */
.L_x_384:
        /* <DEDUP_REMOVED lines=33> */
.L_x_387:
[----:B------:R-:W-:Y:S05]  /*19e80*/  BSYNC.RECONVERGENT B0 ;  /* 0x0000000000007941 */ /* 0x000fea0003800200 */
.L_x_386:
        /* <DEDUP_REMOVED lines=33> */
.L_x_389:
[----:B------:R-:W-:Y:S05]  /*1a0a0*/  BSYNC.RECONVERGENT B0 ;  /* 0x0000000000007941 */ /* 0x000fea0003800200 */
.L_x_388:
        /* <DEDUP_REMOVED lines=33> */
.L_x_391:
[----:B------:R-:W-:Y:S05]  /*1a2c0*/  BSYNC.RECONVERGENT B0 ;  /* 0x0000000000007941 */ /* 0x000fea0003800200 */
.L_x_390:
        /* <DEDUP_REMOVED lines=33> */
.L_x_393:
[----:B------:R-:W-:Y:S05]  /*1a4e0*/  BSYNC.RECONVERGENT B0 ;  /* 0x0000000000007941 */ /* 0x000fea0003800200 */
.L_x_392:
        /* <DEDUP_REMOVED lines=33> */
.L_x_395:
[----:B------:R-:W-:Y:S05]  /*1a700*/  BSYNC.RECONVERGENT B0 ;  /* 0x0000000000007941 */ /* 0x000fea0003800200 */
.L_x_394:
        /* <DEDUP_REMOVED lines=33> */
.L_x_397:
[----:B------:R-:W-:Y:S05]  /*1a920*/  BSYNC.RECONVERGENT B0 ;  /* 0x0000000000007941 */ /* 0x000fea0003800200 */
.L_x_396:
        /* <DEDUP_REMOVED lines=33> */
.L_x_399:
[----:B------:R-:W-:Y:S05]  /*1ab40*/  BSYNC.RECONVERGENT B0 ;  /* 0x0000000000007941 */ /* 0x000fea0003800200 */
.L_x_398:
        /* <DEDUP_REMOVED lines=33> */
.L_x_401:
[----:B------:R-:W-:Y:S05]  /*1ad60*/  BSYNC.RECONVERGENT B0 ;  /* 0x0000000000007941 */ /* 0x000fea0003800200 */
.L_x_400:
        /* <DEDUP_REMOVED lines=33> */
.L_x_403:
[----:B------:R-:W-:Y:S05]  /*1af80*/  BSYNC.RECONVERGENT B0 ;  /* 0x0000000000007941 */ /* 0x000fea0003800200 */
.L_x_402:
        /* <DEDUP_REMOVED lines=33> */
.L_x_405:
[----:B------:R-:W-:Y:S05]  /*1b1a0*/  BSYNC.RECONVERGENT B0 ;  /* 0x0000000000007941 */ /* 0x000fea0003800200 */
.L_x_404:
        /* <DEDUP_REMOVED lines=33> */
.L_x_407:
[----:B------:R-:W-:Y:S05]  /*1b3c0*/  BSYNC.RECONVERGENT B0 ;  /* 0x0000000000007941 */ /* 0x000fea0003800200 */
.L_x_406:
        /* <DEDUP_REMOVED lines=33> */
.L_x_409:
[----:B------:R-:W-:Y:S05]  /*1b5e0*/  BSYNC.RECONVERGENT B0 ;  /* 0x0000000000007941 */ /* 0x000fea0003800200 */
.L_x_408:
        /* <DEDUP_REMOVED lines=33> */
.L_x_411:
[----:B------:R-:W-:Y:S05]  /*1b800*/  BSYNC.RECONVERGENT B0 ;  /* 0x0000000000007941 */ /* 0x000fea0003800200 */
.L_x_410:
        /* <DEDUP_REMOVED lines=33> */
.L_x_413:
[----:B------:R-:W-:Y:S05]  /*1ba20*/  BSYNC.RECONVERGENT B0 ;  /* 0x0000000000007941 */ /* 0x000fea0003800200 */
.L_x_412:
        /* <DEDUP_REMOVED lines=33> */
.L_x_415:
[----:B------:R-:W-:Y:S05]  /*1bc40*/  BSYNC.RECONVERGENT B0 ;  /* 0x0000000000007941 */ /* 0x000fea0003800200 */
.L_x_414:
        /* <DEDUP_REMOVED lines=33> */
.L_x_417:
[----:B------:R-:W-:Y:S05]  /*1be60*/  BSYNC.RECONVERGENT B0 ;  /* 0x0000000000007941 */ /* 0x000fea0003800200 */
.L_x_416:
        /* <DEDUP_REMOVED lines=33> */
.L_x_419:
[----:B------:R-:W-:Y:S05]  /*1c080*/  BSYNC.RECONVERGENT B0 ;  /* 0x0000000000007941 */ /* 0x000fea0003800200 */
.L_x_418:
        /* <DEDUP_REMOVED lines=33> */
.L_x_421:
[----:B------:R-:W-:Y:S05]  /*1c2a0*/  BSYNC.RECONVERGENT B0 ;  /* 0x0000000000007941 */ /* 0x000fea0003800200 */
.L_x_420:
        /* <DEDUP_REMOVED lines=33> */
.L_x_423:
[----:B------:R-:W-:Y:S05]  /*1c4c0*/  BSYNC.RECONVERGENT B0 ;  /* 0x0000000000007941 */ /* 0x000fea0003800200 */
.L_x_422:
        /* <DEDUP_REMOVED lines=33> */
.L_x_425:
[----:B------:R-:W-:Y:S05]  /*1c6e0*/  BSYNC.RECONVERGENT B0 ;  /* 0x0000000000007941 */ /* 0x000fea0003800200 */
.L_x_424:
        /* <DEDUP_REMOVED lines=33> */
.L_x_427:
[----:B------:R-:W-:Y:S05]  /*1c900*/  BSYNC.RECONVERGENT B0 ;  /* 0x0000000000007941 */ /* 0x000fea0003800200 */
.L_x_426:
        /* <DEDUP_REMOVED lines=33> */
.L_x_429:
[----:B------:R-:W-:Y:S05]  /*1cb20*/  BSYNC.RECONVERGENT B0 ;  /* 0x0000000000007941 */ /* 0x000fea0003800200 */
.L_x_428:
        /* <DEDUP_REMOVED lines=33> */
.L_x_431:
[----:B------:R-:W-:Y:S05]  /*1cd40*/  BSYNC.RECONVERGENT B0 ;  /* 0x0000000000007941 */ /* 0x000fea0003800200 */
.L_x_430:
        /* <DEDUP_REMOVED lines=33> */
.L_x_433:
[----:B------:R-:W-:Y:S05]  /*1cf60*/  BSYNC.RECONVERGENT B0 ;  /* 0x0000000000007941 */ /* 0x000fea0003800200 */
.L_x_432:
        /* <DEDUP_REMOVED lines=33> */
.L_x_435:
[----:B------:R-:W-:Y:S05]  /*1d180*/  BSYNC.RECONVERGENT B0 ;  /* 0x0000000000007941 */ /* 0x000fea0003800200 */
.L_x_434:
        /* <DEDUP_REMOVED lines=33> */
.L_x_437:
[----:B------:R-:W-:Y:S05]  /*1d3a0*/  BSYNC.RECONVERGENT B0 ;  /* 0x0000000000007941 */ /* 0x000fea0003800200 */
.L_x_436:
        /* <DEDUP_REMOVED lines=33> */
.L_x_439:
[----:B------:R-:W-:Y:S05]  /*1d5c0*/  BSYNC.RECONVERGENT B0 ;  /* 0x0000000000007941 */ /* 0x000fea0003800200 */
.L_x_438:
        /* <DEDUP_REMOVED lines=33> */
.L_x_441:
[----:B------:R-:W-:Y:S05]  /*1d7e0*/  BSYNC.RECONVERGENT B0 ;  /* 0x0000000000007941 */ /* 0x000fea0003800200 */
.L_x_440:
        /* <DEDUP_REMOVED lines=33> */
.L_x_443:
[----:B------:R-:W-:Y:S05]  /*1da00*/  BSYNC.RECONVERGENT B0 ;  /* 0x0000000000007941 */ /* 0x000fea0003800200 */
.L_x_442:
        /* <DEDUP_REMOVED lines=33> */
.L_x_445:
[----:B------:R-:W-:Y:S05]  /*1dc20*/  BSYNC.RECONVERGENT B0 ;  /* 0x0000000000007941 */ /* 0x000fea0003800200 */
.L_x_444:
        /* <DEDUP_REMOVED lines=33> */
.L_x_447:
[----:B------:R-:W-:Y:S05]  /*1de40*/  BSYNC.RECONVERGENT B0 ;  /* 0x0000000000007941 */ /* 0x000fea0003800200 */
.L_x_446:
        /* <DEDUP_REMOVED lines=33> */
.L_x_449:
[----:B------:R-:W-:Y:S05]  /*1e060*/  BSYNC.RECONVERGENT B0 ;  /* 0x0000000000007941 */ /* 0x000fea0003800200 */
.L_x_448:
        /* <DEDUP_REMOVED lines=33> */
.L_x_451:
[----:B------:R-:W-:Y:S05]  /*1e280*/  BSYNC.RECONVERGENT B0 ;  /* 0x0000000000007941 */ /* 0x000fea0003800200 */
.L_x_450:
        /* <DEDUP_REMOVED lines=33> */
.L_x_453:
[----:B------:R-:W-:Y:S05]  /*1e4a0*/  BSYNC.RECONVERGENT B0 ;  /* 0x0000000000007941 */ /* 0x000fea0003800200 */
.L_x_452:
        /* <DEDUP_REMOVED lines=33> */
.L_x_455:
[----:B------:R-:W-:Y:S05]  /*1e6c0*/  BSYNC.RECONVERGENT B0 ;  /* 0x0000000000007941 */ /* 0x000fea0003800200 */
.L_x_454:
        /* <DEDUP_REMOVED lines=33> */
.L_x_457:
[----:B------:R-:W-:Y:S05]  /*1e8e0*/  BSYNC.RECONVERGENT B0 ;  /* 0x0000000000007941 */ /* 0x000fea0003800200 */
.L_x_456:
        /* <DEDUP_REMOVED lines=33> */
.L_x_459:
[----:B------:R-:W-:Y:S05]  /*1eb00*/  BSYNC.RECONVERGENT B0 ;  /* 0x0000000000007941 */ /* 0x000fea0003800200 */
.L_x_458:
        /* <DEDUP_REMOVED lines=33> */
.L_x_461:
[----:B------:R-:W-:Y:S05]  /*1ed20*/  BSYNC.RECONVERGENT B0 ;  /* 0x0000000000007941 */ /* 0x000fea0003800200 */
.L_x_460:
        /* <DEDUP_REMOVED lines=33> */
.L_x_463:
[----:B------:R-:W-:Y:S05]  /*1ef40*/  BSYNC.RECONVERGENT B0 ;  /* 0x0000000000007941 */ /* 0x000fea0003800200 */
.L_x_462:
        /* <DEDUP_REMOVED lines=33> */
.L_x_465:
[----:B------:R-:W-:Y:S05]  /*1f160*/  BSYNC.RECONVERGENT B0 ;  /* 0x0000000000007941 */ /* 0x000fea0003800200 */
.L_x_464:
        /* <DEDUP_REMOVED lines=33> */
.L_x_467:
[----:B------:R-:W-:Y:S05]  /*1f380*/  BSYNC.RECONVERGENT B0 ;  /* 0x0000000000007941 */ /* 0x000fea0003800200 */
.L_x_466:
        /* <DEDUP_REMOVED lines=33> */
.L_x_469:
[----:B------:R-:W-:Y:S05]  /*1f5a0*/  BSYNC.RECONVERGENT B0 ;  /* 0x0000000000007941 */ /* 0x000fea0003800200 */
.L_x_468:
        /* <DEDUP_REMOVED lines=33> */
.L_x_471:
[----:B------:R-:W-:Y:S05]  /*1f7c0*/  BSYNC.RECONVERGENT B0 ;  /* 0x0000000000007941 */ /* 0x000fea0003800200 */
.L_x_470:
        /* <DEDUP_REMOVED lines=33> */
.L_x_473:
[----:B------:R-:W-:Y:S05]  /*1f9e0*/  BSYNC.RECONVERGENT B0 ;  /* 0x0000000000007941 */ /* 0x000fea0003800200 */
.L_x_472:
        /* <DEDUP_REMOVED lines=33> */
.L_x_475:
[----:B------:R-:W-:Y:S05]  /*1fc00*/  BSYNC.RECONVERGENT B0 ;  /* 0x0000000000007941 */ /* 0x000fea0003800200 */
.L_x_474:
        /* <DEDUP_REMOVED lines=33> */
.L_x_477:
[----:B------:R-:W-:Y:S05]  /*1fe20*/  BSYNC.RECONVERGENT B0 ;  /* 0x0000000000007941 */ /* 0x000fea0003800200 */
.L_x_476:
        /* <DEDUP_REMOVED lines=33> */
.L_x_479:
[----:B------:R-:W-:Y:S05]  /*20040*/  BSYNC.RECONVERGENT B0 ;  /* 0x0000000000007941 */ /* 0x000fea0003800200 */
.L_x_478:
        /* <DEDUP_REMOVED lines=33> */
.L_x_481:
[----:B------:R-:W-:Y:S05]  /*20260*/  BSYNC.RECONVERGENT B0 ;  /* 0x0000000000007941 */ /* 0x000fea0003800200 */
.L_x_480:
        /* <DEDUP_REMOVED lines=33> */
.L_x_483:
[----:B------:R-:W-:Y:S05]  /*20480*/  BSYNC.RECONVERGENT B0 ;  /* 0x0000000000007941 */ /* 0x000fea0003800200 */
.L_x_482:
        /* <DEDUP_REMOVED lines=33> */
.L_x_485:
[----:B------:R-:W-:Y:S05]  /*206a0*/  BSYNC.RECONVERGENT B0 ;  /* 0x0000000000007941 */ /* 0x000fea0003800200 */
.L_x_484:
        /* <DEDUP_REMOVED lines=33> */
.L_x_487:
[----:B------:R-:W-:Y:S05]  /*208c0*/  BSYNC.RECONVERGENT B0 ;  /* 0x0000000000007941 */ /* 0x000fea0003800200 */
.L_x_486:
        /* <DEDUP_REMOVED lines=33> */
.L_x_489:
[----:B------:R-:W-:Y:S05]  /*20ae0*/  BSYNC.RECONVERGENT B0 ;  /* 0x0000000000007941 */ /* 0x000fea0003800200 */
.L_x_488:
        /* <DEDUP_REMOVED lines=33> */
.L_x_491:
[----:B------:R-:W-:Y:S05]  /*20d00*/  BSYNC.RECONVERGENT B0 ;  /* 0x0000000000007941 */ /* 0x000fea0003800200 */
.L_x_490:
        /* <DEDUP_REMOVED lines=33> */
.L_x_493:
[----:B------:R-:W-:Y:S05]  /*20f20*/  BSYNC.RECONVERGENT B0 ;  /* 0x0000000000007941 */ /* 0x000fea0003800200 */
.L_x_492:
        /* <DEDUP_REMOVED lines=33> */
.L_x_495:
[----:B------:R-:W-:Y:S05]  /*21140*/  BSYNC.RECONVERGENT B0 ;  /* 0x0000000000007941 */ /* 0x000fea0003800200 */
.L_x_494:
        /* <DEDUP_REMOVED lines=33> */
.L_x_497:
[----:B------:R-:W-:Y:S05]  /*21360*/  BSYNC.RECONVERGENT B0 ;  /* 0x0000000000007941 */ /* 0x000fea0003800200 */
.L_x_496:
        /* <DEDUP_REMOVED lines=33> */
.L_x_499:
[----:B------:R-:W-:Y:S05]  /*21580*/  BSYNC.RECONVERGENT B0 ;  /* 0x0000000000007941 */ /* 0x000fea0003800200 */
.L_x_498:
        /* <DEDUP_REMOVED lines=33> */
.L_x_501:
[----:B------:R-:W-:Y:S05]  /*217a0*/  BSYNC.RECONVERGENT B0 ;  /* 0x0000000000007941 */ /* 0x000fea0003800200 */
.L_x_500:
        /* <DEDUP_REMOVED lines=33> */
.L_x_503:
[----:B------:R-:W-:Y:S05]  /*219c0*/  BSYNC.RECONVERGENT B0 ;  /* 0x0000000000007941 */ /* 0x000fea0003800200 */
.L_x_502:
        /* <DEDUP_REMOVED lines=33> */
.L_x_505:
[----:B------:R-:W-:Y:S05]  /*21be0*/  BSYNC.RECONVERGENT B0 ;  /* 0x0000000000007941 */ /* 0x000fea0003800200 */
.L_x_504:
        /* <DEDUP_REMOVED lines=33> */
.L_x_507:
[----:B------:R-:W-:Y:S05]  /*21e00*/  BSYNC.RECONVERGENT B0 ;  /* 0x0000000000007941 */ /* 0x000fea0003800200 */
.L_x_506:
        /* <DEDUP_REMOVED lines=33> */
.L_x_509:
[----:B------:R-:W-:Y:S05]  /*22020*/  BSYNC.RECONVERGENT B0 ;  /* 0x0000000000007941 */ /* 0x000fea0003800200 */
.L_x_508:
        /* <DEDUP_REMOVED lines=33> */
.L_x_511:
[----:B------:R-:W-:Y:S05]  /*22240*/  BSYNC.RECONVERGENT B0 ;  /* 0x0000000000007941 */ /* 0x000fea0003800200 */
.L_x_510:
        /* <DEDUP_REMOVED lines=33> */
.L_x_513:
[----:B------:R-:W-:Y:S05]  /*22460*/  BSYNC.RECONVERGENT B0 ;  /* 0x0000000000007941 */ /* 0x000fea0003800200 */
.L_x_512:
        /* <DEDUP_REMOVED lines=33> */
.L_x_515:
[----:B------:R-:W-:Y:S05]  /*22680*/  BSYNC.RECONVERGENT B0 ;  /* 0x0000000000007941 */ /* 0x000fea0003800200 */
.L_x_514:
        /* <DEDUP_REMOVED lines=33> */
.L_x_517:
[----:B------:R-:W-:Y:S05]  /*228a0*/  BSYNC.RECONVERGENT B0 ;  /* 0x0000000000007941 */ /* 0x000fea0003800200 */
.L_x_516:
        /* <DEDUP_REMOVED lines=33> */
.L_x_519:
[----:B------:R-:W-:Y:S05]  /*22ac0*/  BSYNC.RECONVERGENT B0 ;  /* 0x0000000000007941 */ /* 0x000fea0003800200 */
.L_x_518:
        /* <DEDUP_REMOVED lines=33> */
.L_x_521:
[----:B------:R-:W-:Y:S05]  /*22ce0*/  BSYNC.RECONVERGENT B0 ;  /* 0x0000000000007941 */ /* 0x000fea0003800200 */
.L_x_520:
        /* <DEDUP_REMOVED lines=33> */
.L_x_523:
[----:B------:R-:W-:Y:S05]  /*22f00*/  BSYNC.RECONVERGENT B0 ;  /* 0x0000000000007941 */ /* 0x000fea0003800200 */
.L_x_522:
        /* <DEDUP_REMOVED lines=33> */
.L_x_525:
[----:B------:R-:W-:Y:S05]  /*23120*/  BSYNC.RECONVERGENT B0 ;  /* 0x0000000000007941 */ /* 0x000fea0003800200 */
.L_x_524:
        /* <DEDUP_REMOVED lines=33> */
.L_x_527:
[----:B------:R-:W-:Y:S05]  /*23340*/  BSYNC.RECONVERGENT B0 ;  /* 0x0000000000007941 */ /* 0x000fea0003800200 */
.L_x_526:
        /* <DEDUP_REMOVED lines=33> */
.L_x_529:
[----:B------:R-:W-:Y:S05]  /*23560*/  BSYNC.RECONVERGENT B0 ;  /* 0x0000000000007941 */ /* 0x000fea0003800200 */
.L_x_528:
        /* <DEDUP_REMOVED lines=33> */
.L_x_531:
[----:B------:R-:W-:Y:S05]  /*23780*/  BSYNC.RECONVERGENT B0 ;  /* 0x0000000000007941 */ /* 0x000fea0003800200 */
.L_x_530:
        /* <DEDUP_REMOVED lines=33> */
.L_x_533:
[----:B------:R-:W-:Y:S05]  /*239a0*/  BSYNC.RECONVERGENT B0 ;  /* 0x0000000000007941 */ /* 0x000fea0003800200 */
.L_x_532:
        /* <DEDUP_REMOVED lines=33> */
.L_x_535:
[----:B------:R-:W-:Y:S05]  /*23bc0*/  BSYNC.RECONVERGENT B0 ;  /* 0x0000000000007941 */ /* 0x000fea0003800200 */
.L_x_534:
        /* <DEDUP_REMOVED lines=33> */
.L_x_537:
[----:B------:R-:W-:Y:S05]  /*23de0*/  BSYNC.RECONVERGENT B0 ;  /* 0x0000000000007941 */ /* 0x000fea0003800200 */
.L_x_536:
        /* <DEDUP_REMOVED lines=33> */
.L_x_539:
[----:B------:R-:W-:Y:S05]  /*24000*/  BSYNC.RECONVERGENT B0 ;  /* 0x0000000000007941 */ /* 0x000fea0003800200 */
.L_x_538:
        /* <DEDUP_REMOVED lines=33> */
.L_x_541:
[----:B------:R-:W-:Y:S05]  /*24220*/  BSYNC.RECONVERGENT B0 ;  /* 0x0000000000007941 */ /* 0x000fea0003800200 */
.L_x_540:
        /* <DEDUP_REMOVED lines=33> */
.L_x_543:
[----:B------:R-:W-:Y:S05]  /*24440*/  BSYNC.RECONVERGENT B0 ;  /* 0x0000000000007941 */ /* 0x000fea0003800200 */
.L_x_542:
        /* <DEDUP_REMOVED lines=33> */
.L_x_545:
[----:B------:R-:W-:Y:S05]  /*24660*/  BSYNC.RECONVERGENT B0 ;  /* 0x0000000000007941 */ /* 0x000fea0003800200 */
.L_x_544:
        /* <DEDUP_REMOVED lines=33> */
.L_x_547:
[----:B------:R-:W-:Y:S05]  /*24880*/  BSYNC.RECONVERGENT B0 ;  /* 0x0000000000007941 */ /* 0x000fea0003800200 */
.L_x_546:
        /* <DEDUP_REMOVED lines=33> */
.L_x_549:
[----:B------:R-:W-:Y:S05]  /*24aa0*/  BSYNC.RECONVERGENT B0 ;  /* 0x0000000000007941 */ /* 0x000fea0003800200 */
.L_x_548:
        /* <DEDUP_REMOVED lines=33> */
.L_x_551:
[----:B------:R-:W-:Y:S05]  /*24cc0*/  BSYNC.RECONVERGENT B0 ;  /* 0x0000000000007941 */ /* 0x000fea0003800200 */
.L_x_550:
        /* <DEDUP_REMOVED lines=33> */
.L_x_553:
[----:B------:R-:W-:Y:S05]  /*24ee0*/  BSYNC.RECONVERGENT B0 ;  /* 0x0000000000007941 */ /* 0x000fea0003800200 */
.L_x_552:
        /* <DEDUP_REMOVED lines=33> */
.L_x_555:
[----:B------:R-:W-:Y:S05]  /*25100*/  BSYNC.RECONVERGENT B0 ;  /* 0x0000000000007941 */ /* 0x000fea0003800200 */
.L_x_554:
        /* <DEDUP_REMOVED lines=33> */
.L_x_557:
[----:B------:R-:W-:Y:S05]  /*25320*/  BSYNC.RECONVERGENT B0 ;  /* 0x0000000000007941 */ /* 0x000fea0003800200 */
.L_x_556:
        /* <DEDUP_REMOVED lines=33> */
.L_x_559:
[----:B------:R-:W-:Y:S05]  /*25540*/  BSYNC.RECONVERGENT B0 ;  /* 0x0000000000007941 */ /* 0x000fea0003800200 */
.L_x_558:
        /* <DEDUP_REMOVED lines=33> */
.L_x_561:
[----:B------:R-:W-:Y:S05]  /*25760*/  BSYNC.RECONVERGENT B0 ;  /* 0x0000000000007941 */ /* 0x000fea0003800200 */
.L_x_560:
        /* <DEDUP_REMOVED lines=33> */
.L_x_563:
[----:B------:R-:W-:Y:S05]  /*25980*/  BSYNC.RECONVERGENT B0 ;  /* 0x0000000000007941 */ /* 0x000fea0003800200 */
.L_x_562:
        /* <DEDUP_REMOVED lines=33> */
.L_x_565:
[----:B------:R-:W-:Y:S05]  /*25ba0*/  BSYNC.RECONVERGENT B0 ;  /* 0x0000000000007941 */ /* 0x000fea0003800200 */
.L_x_564:
        /* <DEDUP_REMOVED lines=33> */
.L_x_567:
[----:B------:R-:W-:Y:S05]  /*25dc0*/  BSYNC.RECONVERGENT B0 ;  /* 0x0000000000007941 */ /* 0x000fea0003800200 */
.L_x_566:
        /* <DEDUP_REMOVED lines=33> */
.L_x_569:
[----:B------:R-:W-:Y:S05]  /*25fe0*/  BSYNC.RECONVERGENT B0 ;  /* 0x0000000000007941 */ /* 0x000fea0003800200 */
.L_x_568:
        /* <DEDUP_REMOVED lines=33> */
.L_x_571:
[----:B------:R-:W-:Y:S05]  /*26200*/  BSYNC.RECONVERGENT B0 ;  /* 0x0000000000007941 */ /* 0x000fea0003800200 */
.L_x_570:
        /* <DEDUP_REMOVED lines=33> */
.L_x_573:
[----:B------:R-:W-:Y:S05]  /*26420*/  BSYNC.RECONVERGENT B0 ;  /* 0x0000000000007941 */ /* 0x000fea0003800200 */
.L_x_572:
        /* <DEDUP_REMOVED lines=33> */
.L_x_575:
[----:B------:R-:W-:Y:S05]  /*26640*/  BSYNC.RECONVERGENT B0 ;  /* 0x0000000000007941 */ /* 0x000fea0003800200 */
.L_x_574:
        /* <DEDUP_REMOVED lines=33> */
.L_x_577:
[----:B------:R-:W-:Y:S05]  /*26860*/  BSYNC.RECONVERGENT B0 ;  /* 0x0000000000007941 */ /* 0x000fea0003800200 */
.L_x_576:
        /* <DEDUP_REMOVED lines=33> */
.L_x_579:
[----:B------:R-:W-:Y:S05]  /*26a80*/  BSYNC.RECONVERGENT B0 ;  /* 0x0000000000007941 */ /* 0x000fea0003800200 */
.L_x_578:
        /* <DEDUP_REMOVED lines=33> */
.L_x_581:
[----:B------:R-:W-:Y:S05]  /*26ca0*/  BSYNC.RECONVERGENT B0 ;  /* 0x0000000000007941 */ /* 0x000fea0003800200 */
.L_x_580:
        /* <DEDUP_REMOVED lines=33> */
.L_x_583:
[----:B------:R-:W-:Y:S05]  /*26ec0*/  BSYNC.RECONVERGENT B0 ;  /* 0x0000000000007941 */ /* 0x000fea0003800200 */
.L_x_582:
        /* <DEDUP_REMOVED lines=33> */
.L_x_585:
[----:B------:R-:W-:Y:S05]  /*270e0*/  BSYNC.RECONVERGENT B0 ;  /* 0x0000000000007941 */ /* 0x000fea0003800200 */
.L_x_584:
        /* <DEDUP_REMOVED lines=33> */
.L_x_587:
[----:B------:R-:W-:Y:S05]  /*27300*/  BSYNC.RECONVERGENT B0 ;  /* 0x0000000000007941 */ /* 0x000fea0003800200 */
.L_x_586:
        /* <DEDUP_REMOVED lines=33> */
.L_x_589:
[----:B------:R-:W-:Y:S05]  /*27520*/  BSYNC.RECONVERGENT B0 ;  /* 0x0000000000007941 */ /* 0x000fea0003800200 */
.L_x_588:
        /* <DEDUP_REMOVED lines=33> */
.L_x_591:
[----:B------:R-:W-:Y:S05]  /*27740*/  BSYNC.RECONVERGENT B0 ;  /* 0x0000000000007941 */ /* 0x000fea0003800200 */
.L_x_590:
        /* <DEDUP_REMOVED lines=33> */
.L_x_593:
[----:B------:R-:W-:Y:S05]  /*27960*/  BSYNC.RECONVERGENT B0 ;  /* 0x0000000000007941 */ /* 0x000fea0003800200 */
.L_x_592:
        /* <DEDUP_REMOVED lines=33> */
.L_x_595:
[----:B------:R-:W-:Y:S05]  /*27b80*/  BSYNC.RECONVERGENT B0 ;  /* 0x0000000000007941 */ /* 0x000fea0003800200 */
.L_x_594:
        /* <DEDUP_REMOVED lines=33> */
.L_x_597:
[----:B------:R-:W-:Y:S05]  /*27da0*/  BSYNC.RECONVERGENT B0 ;  /* 0x0000000000007941 */ /* 0x000fea0003800200 */
.L_x_596:
        /* <DEDUP_REMOVED lines=33> */
.L_x_599:
[----:B------:R-:W-:Y:S05]  /*27fc0*/  BSYNC.RECONVERGENT B0 ;  /* 0x0000000000007941 */ /* 0x000fea0003800200 */
.L_x_598:
        /* <DEDUP_REMOVED lines=33> */
.L_x_601:
[----:B------:R-:W-:Y:S05]  /*281e0*/  BSYNC.RECONVERGENT B0 ;  /* 0x0000000000007941 */ /* 0x000fea0003800200 */
.L_x_600:
        /* <DEDUP_REMOVED lines=33> */
.L_x_603:
[----:B------:R-:W-:Y:S05]  /*28400*/  BSYNC.RECONVERGENT B0 ;  /* 0x0000000000007941 */ /* 0x000fea0003800200 */
.L_x_602:
        /* <DEDUP_REMOVED lines=33> */
.L_x_605:
[----:B------:R-:W-:Y:S05]  /*28620*/  BSYNC.RECONVERGENT B0 ;  /* 0x0000000000007941 */ /* 0x000fea0003800200 */
.L_x_604:
        /* <DEDUP_REMOVED lines=33> */
.L_x_607:
[----:B------:R-:W-:Y:S05]  /*28840*/  BSYNC.RECONVERGENT B0 ;  /* 0x0000000000007941 */ /* 0x000fea0003800200 */
.L_x_606:
        /* <DEDUP_REMOVED lines=33> */
.L_x_609:
[----:B------:R-:W-:Y:S05]  /*28a60*/  BSYNC.RECONVERGENT B0 ;  /* 0x0000000000007941 */ /* 0x000fea0003800200 */
.L_x_608:
        /* <DEDUP_REMOVED lines=33> */
.L_x_611:
[----:B------:R-:W-:Y:S05]  /*28c80*/  BSYNC.RECONVERGENT B0 ;  /* 0x0000000000007941 */ /* 0x000fea0003800200 */
.L_x_610:
        /* <DEDUP_REMOVED lines=33> */
.L_x_613:
[----:B------:R-:W-:Y:S05]  /*28ea0*/  BSYNC.RECONVERGENT B0 ;  /* 0x0000000000007941 */ /* 0x000fea0003800200 */
.L_x_612:
        /* <DEDUP_REMOVED lines=33> */
.L_x_615:
[----:B------:R-:W-:Y:S05]  /*290c0*/  BSYNC.RECONVERGENT B0 ;  /* 0x0000000000007941 */ /* 0x000fea0003800200 */
.L_x_614:
        /* <DEDUP_REMOVED lines=33> */
.L_x_617:
[----:B------:R-:W-:Y:S05]  /*292e0*/  BSYNC.RECONVERGENT B0 ;  /* 0x0000000000007941 */ /* 0x000fea0003800200 */
.L_x_616:
        /* <DEDUP_REMOVED lines=33> */
.L_x_619:
[----:B------:R-:W-:Y:S05]  /*29500*/  BSYNC.RECONVERGENT B0 ;  /* 0x0000000000007941 */ /* 0x000fea0003800200 */
.L_x_618:
        /* <DEDUP_REMOVED lines=33> */
.L_x_621:
[----:B------:R-:W-:Y:S05]  /*29720*/  BSYNC.RECONVERGENT B0 ;  /* 0x0000000000007941 */ /* 0x000fea0003800200 */
.L_x_620:
        /* <DEDUP_REMOVED lines=33> */
.L_x_623:
[----:B------:R-:W-:Y:S05]  /*29940*/  BSYNC.RECONVERGENT B0 ;  /* 0x0000000000007941 */ /* 0x000fea0003800200 */
.L_x_622:
        /* <DEDUP_REMOVED lines=33> */
.L_x_625:
[----:B------:R-:W-:Y:S05]  /*29b60*/  BSYNC.RECONVERGENT B0 ;  /* 0x0000000000007941 */ /* 0x000fea0003800200 */
.L_x_624:
        /* <DEDUP_REMOVED lines=33> */
.L_x_627:
[----:B------:R-:W-:Y:S05]  /*29d80*/  BSYNC.RECONVERGENT B0 ;  /* 0x0000000000007941 */ /* 0x000fea0003800200 */
.L_x_626:
        /* <DEDUP_REMOVED lines=33> */
.L_x_629:
[----:B------:R-:W-:Y:S05]  /*29fa0*/  BSYNC.RECONVERGENT B0 ;  /* 0x0000000000007941 */ /* 0x000fea0003800200 */
.L_x_628:
        /* <DEDUP_REMOVED lines=33> */
.L_x_631:
[----:B------:R-:W-:Y:S05]  /*2a1c0*/  BSYNC.RECONVERGENT B0 ;  /* 0x0000000000007941 */ /* 0x000fea0003800200 */
.L_x_630:
        /* <DEDUP_REMOVED lines=33> */
.L_x_633:
[----:B------:R-:W-:Y:S05]  /*2a3e0*/  BSYNC.RECONVERGENT B0 ;  /* 0x0000000000007941 */ /* 0x000fea0003800200 */
.L_x_632:
        /* <DEDUP_REMOVED lines=33> */
.L_x_635:
[----:B------:R-:W-:Y:S05]  /*2a600*/  BSYNC.RECONVERGENT B0 ;  /* 0x0000000000007941 */ /* 0x000fea0003800200 */
.L_x_634:
        /* <DEDUP_REMOVED lines=33> */
.L_x_637:
[----:B------:R-:W-:Y:S05]  /*2a820*/  BSYNC.RECONVERGENT B0 ;  /* 0x0000000000007941 */ /* 0x000fea0003800200 */
.L_x_636:
        /* <DEDUP_REMOVED lines=33> */
.L_x_639:
[----:B------:R-:W-:Y:S05]  /*2aa40*/  BSYNC.RECONVERGENT B0 ;  /* 0x0000000000007941 */ /* 0x000fea0003800200 */
.L_x_638:
        /* <DEDUP_REMOVED lines=33> */
.L_x_641:
[----:B------:R-:W-:Y:S05]  /*2ac60*/  BSYNC.RECONVERGENT B0 ;  /* 0x0000000000007941 */ /* 0x000fea0003800200 */
.L_x_640:
        /* <DEDUP_REMOVED lines=33> */
.L_x_643:
[----:B------:R-:W-:Y:S05]  /*2ae80*/  BSYNC.RECONVERGENT B0 ;  /* 0x0000000000007941 */ /* 0x000fea0003800200 */
.L_x_642:
        /* <DEDUP_REMOVED lines=33> */
.L_x_645:
[----:B------:R-:W-:Y:S05]  /*2b0a0*/  BSYNC.RECONVERGENT B0 ;  /* 0x0000000000007941 */ /* 0x000fea0003800200 */
.L_x_644:
        /* <DEDUP_REMOVED lines=33> */
.L_x_647:
[----:B------:R-:W-:Y:S05]  /*2b2c0*/  BSYNC.RECONVERGENT B0 ;  /* 0x0000000000007941 */ /* 0x000fea0003800200 */
.L_x_646:
        /* <DEDUP_REMOVED lines=33> */
.L_x_649:
[----:B------:R-:W-:Y:S05]  /*2b4e0*/  BSYNC.RECONVERGENT B0 ;  /* 0x0000000000007941 */ /* 0x000fea0003800200 */
.L_x_648:
        /* <DEDUP_REMOVED lines=33> */
.L_x_651:
[----:B------:R-:W-:Y:S05]  /*2b700*/  BSYNC.RECONVERGENT B0 ;  /* 0x0000000000007941 */ /* 0x000fea0003800200 */
.L_x_650:
        /* <DEDUP_REMOVED lines=33> */
.L_x_653:
[----:B------:R-:W-:Y:S05]  /*2b920*/  BSYNC.RECONVERGENT B0 ;  /* 0x0000000000007941 */ /* 0x000fea0003800200 */
.L_x_652:
        /* <DEDUP_REMOVED lines=33> */
.L_x_655:
[----:B------:R-:W-:Y:S05]  /*2bb40*/  BSYNC.RECONVERGENT B0 ;  /* 0x0000000000007941 */ /* 0x000fea0003800200 */
.L_x_654:
        /* <DEDUP_REMOVED lines=33> */
.L_x_657:
[----:B------:R-:W-:Y:S05]  /*2bd60*/  BSYNC.RECONVERGENT B0 ;  /* 0x0000000000007941 */ /* 0x000fea0003800200 */
.L_x_656:
        /* <DEDUP_REMOVED lines=33> */
.L_x_659:
[----:B------:R-:W-:Y:S05]  /*2bf80*/  BSYNC.RECONVERGENT B0 ;  /* 0x0000000000007941 */ /* 0x000fea0003800200 */
.L_x_658:
        /* <DEDUP_REMOVED lines=33> */
.L_x_661:
[----:B------:R-:W-:Y:S05]  /*2c1a0*/  BSYNC.RECONVERGENT B0 ;  /* 0x0000000000007941 */ /* 0x000fea0003800200 */
.L_x_660:
        /* <DEDUP_REMOVED lines=33> */
.L_x_663:
[----:B------:R-:W-:Y:S05]  /*2c3c0*/  BSYNC.RECONVERGENT B0 ;  /* 0x0000000000007941 */ /* 0x000fea0003800200 */
.L_x_662:
        /* <DEDUP_REMOVED lines=33> */
.L_x_665:
[----:B------:R-:W-:Y:S05]  /*2c5e0*/  BSYNC.RECONVERGENT B0 ;  /* 0x0000000000007941 */ /* 0x000fea0003800200 */
.L_x_664:
        /* <DEDUP_REMOVED lines=33> */
.L_x_667:
[----:B------:R-:W-:Y:S05]  /*2c800*/  BSYNC.RECONVERGENT B0 ;  /* 0x0000000000007941 */ /* 0x000fea0003800200 */
.L_x_666:
        /* <DEDUP_REMOVED lines=33> */
.L_x_669:
[----:B------:R-:W-:Y:S05]  /*2ca20*/  BSYNC.RECONVERGENT B0 ;  /* 0x0000000000007941 */ /* 0x000fea0003800200 */
.L_x_668:
        /* <DEDUP_REMOVED lines=33> */
.L_x_671:
[----:B------:R-:W-:Y:S05]  /*2cc40*/  BSYNC.RECONVERGENT B0 ;  /* 0x0000000000007941 */ /* 0x000fea0003800200 */
.L_x_670:
        /* <DEDUP_REMOVED lines=33> */
.L_x_673:
[----:B------:R-:W-:Y:S05]  /*2ce60*/  BSYNC.RECONVERGENT B0 ;  /* 0x0000000000007941 */ /* 0x000fea0003800200 */
.L_x_672:
        /* <DEDUP_REMOVED lines=33> */
.L_x_675:
[----:B------:R-:W-:Y:S05]  /*2d080*/  BSYNC.RECONVERGENT B0 ;  /* 0x0000000000007941 */ /* 0x000fea0003800200 */
.L_x_674:
        /* <DEDUP_REMOVED lines=33> */
.L_x_677:
[----:B------:R-:W-:Y:S05]  /*2d2a0*/  BSYNC.RECONVERGENT B0 ;  /* 0x0000000000007941 */ /* 0x000fea0003800200 */
.L_x_676:
        /* <DEDUP_REMOVED lines=33> */
.L_x_679:
[----:B------:R-:W-:Y:S05]  /*2d4c0*/  BSYNC.RECONVERGENT B0 ;  /* 0x0000000000007941 */ /* 0x000fea0003800200 */
.L_x_678:
        /* <DEDUP_REMOVED lines=33> */
.L_x_681:
[----:B------:R-:W-:Y:S05]  /*2d6e0*/  BSYNC.RECONVERGENT B0 ;  /* 0x0000000000007941 */ /* 0x000fea0003800200 */
.L_x_680:
        /* <DEDUP_REMOVED lines=33> */
.L_x_683:
[----:B------:R-:W-:Y:S05]  /*2d900*/  BSYNC.RECONVERGENT B0 ;  /* 0x0000000000007941 */ /* 0x000fea0003800200 */
.L_x_682:
        /* <DEDUP_REMOVED lines=33> */
.L_x_685:
[----:B------:R-:W-:Y:S05]  /*2db20*/  BSYNC.RECONVERGENT B0 ;  /* 0x0000000000007941 */ /* 0x000fea0003800200 */
.L_x_684:
        /* <DEDUP_REMOVED lines=33> */
.L_x_687:
[----:B------:R-:W-:Y:S05]  /*2dd40*/  BSYNC.RECONVERGENT B0 ;  /* 0x0000000000007941 */ /* 0x000fea0003800200 */
.L_x_686:
        /* <DEDUP_REMOVED lines=33> */
.L_x_689:
[----:B------:R-:W-:Y:S05]  /*2df60*/  BSYNC.RECONVERGENT B0 ;  /* 0x0000000000007941 */ /* 0x000fea0003800200 */
.L_x_688:
        /* <DEDUP_REMOVED lines=33> */
.L_x_691:
[----:B------:R-:W-:Y:S05]  /*2e180*/  BSYNC.RECONVERGENT B0 ;  /* 0x0000000000007941 */ /* 0x000fea0003800200 */
.L_x_690:
        /* <DEDUP_REMOVED lines=33> */
.L_x_693:
[----:B------:R-:W-:Y:S05]  /*2e3a0*/  BSYNC.RECONVERGENT B0 ;  /* 0x0000000000007941 */ /* 0x000fea0003800200 */
.L_x_692:
        /* <DEDUP_REMOVED lines=33> */
.L_x_695:
[----:B------:R-:W-:Y:S05]  /*2e5c0*/  BSYNC.RECONVERGENT B0 ;  /* 0x0000000000007941 */ /* 0x000fea0003800200 */
.L_x_694:
        /* <DEDUP_REMOVED lines=33> */
.L_x_697:
[----:B------:R-:W-:Y:S05]  /*2e7e0*/  BSYNC.RECONVERGENT B0 ;  /* 0x0000000000007941 */ /* 0x000fea0003800200 */
.L_x_696:
        /* <DEDUP_REMOVED lines=33> */
.L_x_699:
[----:B------:R-:W-:Y:S05]  /*2ea00*/  BSYNC.RECONVERGENT B0 ;  /* 0x0000000000007941 */ /* 0x000fea0003800200 */
.L_x_698:
        /* <DEDUP_REMOVED lines=33> */
.L_x_701:
[----:B------:R-:W-:Y:S05]  /*2ec20*/  BSYNC.RECONVERGENT B0 ;  /* 0x0000000000007941 */ /* 0x000fea0003800200 */
.L_x_700:
        /* <DEDUP_REMOVED lines=33> */
.L_x_703:
[----:B------:R-:W-:Y:S05]  /*2ee40*/  BSYNC.RECONVERGENT B0 ;  /* 0x0000000000007941 */ /* 0x000fea0003800200 */
.L_x_702:
        /* <DEDUP_REMOVED lines=33> */
.L_x_705:
[----:B------:R-:W-:Y:S05]  /*2f060*/  BSYNC.RECONVERGENT B0 ;  /* 0x0000000000007941 */ /* 0x000fea0003800200 */
.L_x_704:
        /* <DEDUP_REMOVED lines=33> */
.L_x_707:
[----:B------:R-:W-:Y:S05]  /*2f280*/  BSYNC.RECONVERGENT B0 ;  /* 0x0000000000007941 */ /* 0x000fea0003800200 */
.L_x_706:
        /* <DEDUP_REMOVED lines=33> */
.L_x_709:
[----:B------:R-:W-:Y:S05]  /*2f4a0*/  BSYNC.RECONVERGENT B0 ;  /* 0x0000000000007941 */ /* 0x000fea0003800200 */
.L_x_708:
        /* <DEDUP_REMOVED lines=33> */
.L_x_711:
[----:B------:R-:W-:Y:S05]  /*2f6c0*/  BSYNC.RECONVERGENT B0 ;  /* 0x0000000000007941 */ /* 0x000fea0003800200 */
.L_x_710:
        /* <DEDUP_REMOVED lines=33> */
.L_x_713:
[----:B------:R-:W-:Y:S05]  /*2f8e0*/  BSYNC.RECONVERGENT B0 ;  /* 0x0000000000007941 */ /* 0x000fea0003800200 */
.L_x_712:
        /* <DEDUP_REMOVED lines=33> */
.L_x_715:
[----:B------:R-:W-:Y:S05]  /*2fb00*/  BSYNC.RECONVERGENT B0 ;  /* 0x0000000000007941 */ /* 0x000fea0003800200 */
.L_x_714:
        /* <DEDUP_REMOVED lines=33> */
.L_x_717:
[----:B------:R-:W-:Y:S05]  /*2fd20*/  BSYNC.RECONVERGENT B0 ;  /* 0x0000000000007941 */ /* 0x000fea0003800200 */
.L_x_716:
        /* <DEDUP_REMOVED lines=33> */
.L_x_719:
[----:B------:R-:W-:Y:S05]  /*2ff40*/  BSYNC.RECONVERGENT B0 ;  /* 0x0000000000007941 */ /* 0x000fea0003800200 */
.L_x_718:
        /* <DEDUP_REMOVED lines=33> */
.L_x_721:
[----:B------:R-:W-:Y:S05]  /*30160*/  BSYNC.RECONVERGENT B0 ;  /* 0x0000000000007941 */ /* 0x000fea0003800200 */
.L_x_720:
        /* <DEDUP_REMOVED lines=33> */
.L_x_723:
[----:B------:R-:W-:Y:S05]  /*30380*/  BSYNC.RECONVERGENT B0 ;  /* 0x0000000000007941 */ /* 0x000fea0003800200 */
.L_x_722:
        /* <DEDUP_REMOVED lines=33> */
.L_x_725:
[----:B------:R-:W-:Y:S05]  /*305a0*/  BSYNC.RECONVERGENT B0 ;  /* 0x0000000000007941 */ /* 0x000fea0003800200 */
.L_x_724:
        /* <DEDUP_REMOVED lines=33> */
.L_x_727:
[----:B------:R-:W-:Y:S05]  /*307c0*/  BSYNC.RECONVERGENT B0 ;  /* 0x0000000000007941 */ /* 0x000fea0003800200 */
.L_x_726:
        /* <DEDUP_REMOVED lines=33> */
.L_x_729:
[----:B------:R-:W-:Y:S05]  /*309e0*/  BSYNC.RECONVERGENT B0 ;  /* 0x0000000000007941 */ /* 0x000fea0003800200 */
.L_x_728:
        /* <DEDUP_REMOVED lines=33> */
.L_x_731:
[----:B------:R-:W-:Y:S05]  /*30c00*/  BSYNC.RECONVERGENT B0 ;  /* 0x0000000000007941 */ /* 0x000fea0003800200 */
.L_x_730:
        /* <DEDUP_REMOVED lines=33> */
.L_x_733:
[----:B------:R-:W-:Y:S05]  /*30e20*/  BSYNC.RECONVERGENT B0 ;  /* 0x0000000000007941 */ /* 0x000fea0003800200 */
.L_x_732:
        /* <DEDUP_REMOVED lines=33> */
.L_x_735:
[----:B------:R-:W-:Y:S05]  /*31040*/  BSYNC.RECONVERGENT B0 ;  /* 0x0000000000007941 */ /* 0x000fea0003800200 */
.L_x_734:
        /* <DEDUP_REMOVED lines=33> */
.L_x_737:
[----:B------:R-:W-:Y:S05]  /*31260*/  BSYNC.RECONVERGENT B0 ;  /* 0x0000000000007941 */ /* 0x000fea0003800200 */
.L_x_736:
        /* <DEDUP_REMOVED lines=33> */
.L_x_739:
[----:B------:R-:W-:Y:S05]  /*31480*/  BSYNC.RECONVERGENT B0 ;  /* 0x0000000000007941 */ /* 0x000fea0003800200 */
.L_x_738:
        /* <DEDUP_REMOVED lines=33> */
.L_x_741:
[----:B------:R-:W-:Y:S05]  /*316a0*/  BSYNC.RECONVERGENT B0 ;  /* 0x0000000000007941 */ /* 0x000fea0003800200 */
.L_x_740:
        /* <DEDUP_REMOVED lines=33> */
.L_x_743:
[----:B------:R-:W-:Y:S05]  /*318c0*/  BSYNC.RECONVERGENT B0 ;  /* 0x0000000000007941 */ /* 0x000fea0003800200 */
.L_x_742:
        /* <DEDUP_REMOVED lines=33> */
.L_x_745:
[----:B------:R-:W-:Y:S05]  /*31ae0*/  BSYNC.RECONVERGENT B0 ;  /* 0x0000000000007941 */ /* 0x000fea0003800200 */
.L_x_744:
        /* <DEDUP_REMOVED lines=33> */
.L_x_747:
[----:B------:R-:W-:Y:S05]  /*31d00*/  BSYNC.RECONVERGENT B0 ;  /* 0x0000000000007941 */ /* 0x000fea0003800200 */
.L_x_746:
        /* <DEDUP_REMOVED lines=33> */
.L_x_749:
[----:B------:R-:W-:Y:S05]  /*31f20*/  BSYNC.RECONVERGENT B0 ;  /* 0x0000000000007941 */ /* 0x000fea0003800200 */
.L_x_748:
        /* <DEDUP_REMOVED lines=33> */
.L_x_751:
[----:B------:R-:W-:Y:S05]  /*32140*/  BSYNC.RECONVERGENT B0 ;  /* 0x0000000000007941 */ /* 0x000fea0003800200 */
.L_x_750:
        /* <DEDUP_REMOVED lines=33> */
.L_x_753:
[----:B------:R-:W-:Y:S05]  /*32360*/  BSYNC.RECONVERGENT B0 ;  /* 0x0000000000007941 */ /* 0x000fea0003800200 */
.L_x_752:
        /* <DEDUP_REMOVED lines=33> */
.L_x_755:
[----:B------:R-:W-:Y:S05]  /*32580*/  BSYNC.RECONVERGENT B0 ;  /* 0x0000000000007941 */ /* 0x000fea0003800200 */
.L_x_754:
        /* <DEDUP_REMOVED lines=33> */
.L_x_757:
[----:B------:R-:W-:Y:S05]  /*327a0*/  BSYNC.RECONVERGENT B0 ;  /* 0x0000000000007941 */ /* 0x000fea0003800200 */
.L_x_756:
        /* <DEDUP_REMOVED lines=33> */
.L_x_759:
[----:B------:R-:W-:Y:S05]  /*329c0*/  BSYNC.RECONVERGENT B0 ;  /* 0x0000000000007941 */ /* 0x000fea0003800200 */
.L_x_758:
        /* <DEDUP_REMOVED lines=33> */
.L_x_761:
[----:B------:R-:W-:Y:S05]  /*32be0*/  BSYNC.RECONVERGENT B0 ;  /* 0x0000000000007941 */ /* 0x000fea0003800200 */
.L_x_760:
        /* <DEDUP_REMOVED lines=33> */
.L_x_763:
[----:B------:R-:W-:Y:S05]  /*32e00*/  BSYNC.RECONVERGENT B0 ;  /* 0x0000000000007941 */ /* 0x000fea0003800200 */
.L_x_762:
        /* <DEDUP_REMOVED lines=33> */
.L_x_765:
[----:B------:R-:W-:Y:S05]  /*33020*/  BSYNC.RECONVERGENT B0 ;  /* 0x0000000000007941 */ /* 0x000fea0003800200 */
.L_x_764:
        /* <DEDUP_REMOVED lines=33> */
.L_x_767:
[----:B------:R-:W-:Y:S05]  /*33240*/  BSYNC.RECONVERGENT B0 ;  /* 0x0000000000007941 */ /* 0x000fea0003800200 */
.L_x_766:
        /* <DEDUP_REMOVED lines=33> */
.L_x_769:
[----:B------:R-:W-:Y:S05]  /*33460*/  BSYNC.RECONVERGENT B0 ;  /* 0x0000000000007941 */ /* 0x000fea0003800200 */
.L_x_768:
        /* <DEDUP_REMOVED lines=33> */
.L_x_771:
[----:B------:R-:W-:Y:S05]  /*33680*/  BSYNC.RECONVERGENT B0 ;  /* 0x0000000000007941 */ /* 0x000fea0003800200 */
.L_x_770:
        /* <DEDUP_REMOVED lines=33> */
.L_x_773:
[----:B------:R-:W-:Y:S05]  /*338a0*/  BSYNC.RECONVERGENT B0 ;  /* 0x0000000000007941 */ /* 0x000fea0003800200 */
.L_x_772:
        /* <DEDUP_REMOVED lines=33> */
.L_x_775:
[----:B------:R-:W-:Y:S05]  /*33ac0*/  BSYNC.RECONVERGENT B0 ;  /* 0x0000000000007941 */ /* 0x000fea0003800200 */
.L_x_774:
        /* <DEDUP_REMOVED lines=33> */
.L_x_777:
[----:B------:R-:W-:Y:S05]  /*33ce0*/  BSYNC.RECONVERGENT B0 ;  /* 0x0000000000007941 */ /* 0x000fea0003800200 */
.L_x_776:
        /* <DEDUP_REMOVED lines=33> */
.L_x_779:
[----:B------:R-:W-:Y:S05]  /*33f00*/  BSYNC.RECONVERGENT B0 ;  /* 0x0000000000007941 */ /* 0x000fea0003800200 */
.L_x_778:
        /* <DEDUP_REMOVED lines=33> */
.L_x_781:
[----:B------:R-:W-:Y:S05]  /*34120*/  BSYNC.RECONVERGENT B0 ;  /* 0x0000000000007941 */ /* 0x000fea0003800200 */
.L_x_780:
        /* <DEDUP_REMOVED lines=33> */
.L_x_783:
[----:B------:R-:W-:Y:S05]  /*34340*/  BSYNC.RECONVERGENT B0 ;  /* 0x0000000000007941 */ /* 0x000fea0003800200 */
.L_x_782:
        /* <DEDUP_REMOVED lines=33> */
.L_x_785:
[----:B------:R-:W-:Y:S05]  /*34560*/  BSYNC.RECONVERGENT B0 ;  /* 0x0000000000007941 */ /* 0x000fea0003800200 */
.L_x_784:
        /* <DEDUP_REMOVED lines=33> */
.L_x_787:
[----:B------:R-:W-:Y:S05]  /*34780*/  BSYNC.RECONVERGENT B0 ;  /* 0x0000000000007941 */ /* 0x000fea0003800200 */
.L_x_786:
        /* <DEDUP_REMOVED lines=33> */
.L_x_789:
[----:B------:R-:W-:Y:S05]  /*349a0*/  BSYNC.RECONVERGENT B0 ;  /* 0x0000000000007941 */ /* 0x000fea0003800200 */
.L_x_788:
        /* <DEDUP_REMOVED lines=33> */
.L_x_791:
[----:B------:R-:W-:Y:S05]  /*34bc0*/  BSYNC.RECONVERGENT B0 ;  /* 0x0000000000007941 */ /* 0x000fea0003800200 */
.L_x_790:
        /* <DEDUP_REMOVED lines=33> */
.L_x_793:
[----:B------:R-:W-:Y:S05]  /*34de0*/  BSYNC.RECONVERGENT B0 ;  /* 0x0000000000007941 */ /* 0x000fea0003800200 */
.L_x_792:
        /* <DEDUP_REMOVED lines=33> */
.L_x_795:
[----:B------:R-:W-:Y:S05]  /*35000*/  BSYNC.RECONVERGENT B0 ;  /* 0x0000000000007941 */ /* 0x000fea0003800200 */
.L_x_794:
        /* <DEDUP_REMOVED lines=33> */
.L_x_797:
[----:B------:R-:W-:Y:S05]  /*35220*/  BSYNC.RECONVERGENT B0 ;  /* 0x0000000000007941 */ /* 0x000fea0003800200 */
.L_x_796:
        /* <DEDUP_REMOVED lines=33> */
.L_x_799:
[----:B------:R-:W-:Y:S05]  /*35440*/  BSYNC.RECONVERGENT B0 ;  /* 0x0000000000007941 */ /* 0x000fea0003800200 */
.L_x_798:
        /* <DEDUP_REMOVED lines=33> */
.L_x_801:
[----:B------:R-:W-:Y:S05]  /*35660*/  BSYNC.RECONVERGENT B0 ;  /* 0x0000000000007941 */ /* 0x000fea0003800200 */
.L_x_800:
        /* <DEDUP_REMOVED lines=33> */
.L_x_803:
[----:B------:R-:W-:Y:S05]  /*35880*/  BSYNC.RECONVERGENT B0 ;  /* 0x0000000000007941 */ /* 0x000fea0003800200 */
.L_x_802:
        /* <DEDUP_REMOVED lines=33> */
.L_x_805:
[----:B------:R-:W-:Y:S05]  /*35aa0*/  BSYNC.RECONVERGENT B0 ;  /* 0x0000000000007941 */ /* 0x000fea0003800200 */
.L_x_804:
        /* <DEDUP_REMOVED lines=33> */
.L_x_807:
[----:B------:R-:W-:Y:S05]  /*35cc0*/  BSYNC.RECONVERGENT B0 ;  /* 0x0000000000007941 */ /* 0x000fea0003800200 */
.L_x_806:
        /* <DEDUP_REMOVED lines=33> */
.L_x_809:
[----:B------:R-:W-:Y:S05]  /*35ee0*/  BSYNC.RECONVERGENT B0 ;  /* 0x0000000000007941 */ /* 0x000fea0003800200 */
.L_x_808:
        /* <DEDUP_REMOVED lines=33> */
.L_x_811:
[----:B------:R-:W-:Y:S05]  /*36100*/  BSYNC.RECONVERGENT B0 ;  /* 0x0000000000007941 */ /* 0x000fea0003800200 */
.L_x_810:
        /* <DEDUP_REMOVED lines=33> */
.L_x_813:
[----:B------:R-:W-:Y:S05]  /*36320*/  BSYNC.RECONVERGENT B0 ;  /* 0x0000000000007941 */ /* 0x000fea0003800200 */
.L_x_812:
        /* <DEDUP_REMOVED lines=33> */
.L_x_815:
[----:B------:R-:W-:Y:S05]  /*36540*/  BSYNC.RECONVERGENT B0 ;  /* 0x0000000000007941 */ /* 0x000fea0003800200 */
.L_x_814:
        /* <DEDUP_REMOVED lines=33> */
.L_x_817:
[----:B------:R-:W-:Y:S05]  /*36760*/  BSYNC.RECONVERGENT B0 ;  /* 0x0000000000007941 */ /* 0x000fea0003800200 */
.L_x_816:
        /* <DEDUP_REMOVED lines=33> */
.L_x_819:
[----:B------:R-:W-:Y:S05]  /*36980*/  BSYNC.RECONVERGENT B0 ;  /* 0x0000000000007941 */ /* 0x000fea0003800200 */
.L_x_818:
        /* <DEDUP_REMOVED lines=33> */
.L_x_821:
[----:B------:R-:W-:Y:S05]  /*36ba0*/  BSYNC.RECONVERGENT B0 ;  /* 0x0000000000007941 */ /* 0x000fea0003800200 */
.L_x_820:
        /* <DEDUP_REMOVED lines=33> */
.L_x_823:
[----:B------:R-:W-:Y:S05]  /*36dc0*/  BSYNC.RECONVERGENT B0 ;  /* 0x0000000000007941 */ /* 0x000fea0003800200 */
.L_x_822:
        /* <DEDUP_REMOVED lines=33> */
.L_x_825:
[----:B------:R-:W-:Y:S05]  /*36fe0*/  BSYNC.RECONVERGENT B0 ;  /* 0x0000000000007941 */ /* 0x000fea0003800200 */
.L_x_824:
        /* <DEDUP_REMOVED lines=33> */
.L_x_827:
[----:B------:R-:W-:Y:S05]  /*37200*/  BSYNC.RECONVERGENT B0 ;  /* 0x0000000000007941 */ /* 0x000fea0003800200 */
.L_x_826:
        /* <DEDUP_REMOVED lines=33> */
.L_x_829:
[----:B------:R-:W-:Y:S05]  /*37420*/  BSYNC.RECONVERGENT B0 ;  /* 0x0000000000007941 */ /* 0x000fea0003800200 */
.L_x_828:
        /* <DEDUP_REMOVED lines=33> */
.L_x_831:
[----:B------:R-:W-:Y:S05]  /*37640*/  BSYNC.RECONVERGENT B0 ;  /* 0x0000000000007941 */ /* 0x000fea0003800200 */
.L_x_830:
        /* <DEDUP_REMOVED lines=33> */
.L_x_833:
[----:B------:R-:W-:Y:S05]  /*37860*/  BSYNC.RECONVERGENT B0 ;  /* 0x0000000000007941 */ /* 0x000fea0003800200 */
.L_x_832:
        /* <DEDUP_REMOVED lines=33> */
.L_x_835:
[----:B------:R-:W-:Y:S05]  /*37a80*/  BSYNC.RECONVERGENT B0 ;  /* 0x0000000000007941 */ /* 0x000fea0003800200 */
.L_x_834:
        /* <DEDUP_REMOVED lines=33> */
.L_x_837:
[----:B------:R-:W-:Y:S05]  /*37ca0*/  BSYNC.RECONVERGENT B0 ;  /* 0x0000000000007941 */ /* 0x000fea0003800200 */
.L_x_836:
        /* <DEDUP_REMOVED lines=33> */
.L_x_839:
[----:B------:R-:W-:Y:S05]  /*37ec0*/  BSYNC.RECONVERGENT B0 ;  /* 0x0000000000007941 */ /* 0x000fea0003800200 */
.L_x_838:
        /* <DEDUP_REMOVED lines=33> */
.L_x_841:
[----:B------:R-:W-:Y:S05]  /*380e0*/  BSYNC.RECONVERGENT B0 ;  /* 0x0000000000007941 */ /* 0x000fea0003800200 */
.L_x_840:
        /* <DEDUP_REMOVED lines=33> */
.L_x_843:
[----:B------:R-:W-:Y:S05]  /*38300*/  BSYNC.RECONVERGENT B0 ;  /* 0x0000000000007941 */ /* 0x000fea0003800200 */
.L_x_842:
        /* <DEDUP_REMOVED lines=33> */
.L_x_845:
[----:B------:R-:W-:Y:S05]  /*38520*/  BSYNC.RECONVERGENT B0 ;  /* 0x0000000000007941 */ /* 0x000fea0003800200 */
.L_x_844:
        /* <DEDUP_REMOVED lines=33> */
.L_x_847:
[----:B------:R-:W-:Y:S05]  /*38740*/  BSYNC.RECONVERGENT B0 ;  /* 0x0000000000007941 */ /* 0x000fea0003800200 */
.L_x_846:
        /* <DEDUP_REMOVED lines=33> */
.L_x_849:
[----:B------:R-:W-:Y:S05]  /*38960*/  BSYNC.RECONVERGENT B0 ;  /* 0x0000000000007941 */ /* 0x000fea0003800200 */
.L_x_848:
        /* <DEDUP_REMOVED lines=33> */
.L_x_851:
[----:B------:R-:W-:Y:S05]  /*38b80*/  BSYNC.RECONVERGENT B0 ;  /* 0x0000000000007941 */ /* 0x000fea0003800200 */
.L_x_850:
        /* <DEDUP_REMOVED lines=33> */
.L_x_853:
[----:B------:R-:W-:Y:S05]  /*38da0*/  BSYNC.RECONVERGENT B0 ;  /* 0x0000000000007941 */ /* 0x000fea0003800200 */
.L_x_852:
        /* <DEDUP_REMOVED lines=33> */
.L_x_855:
[----:B------:R-:W-:Y:S05]  /*38fc0*/  BSYNC.RECONVERGENT B0 ;  /* 0x0000000000007941 */ /* 0x000fea0003800200 */
.L_x_854:
        /* <DEDUP_REMOVED lines=33> */
.L_x_857:
[----:B------:R-:W-:Y:S05]  /*391e0*/  BSYNC.RECONVERGENT B0 ;  /* 0x0000000000007941 */ /* 0x000fea0003800200 */
.L_x_856:
        /* <DEDUP_REMOVED lines=33> */
.L_x_859:
[----:B------:R-:W-:Y:S05]  /*39400*/  BSYNC.RECONVERGENT B0 ;  /* 0x0000000000007941 */ /* 0x000fea0003800200 */
.L_x_858:
        /* <DEDUP_REMOVED lines=33> */
.L_x_861:
[----:B------:R-:W-:Y:S05]  /*39620*/  BSYNC.RECONVERGENT B0 ;  /* 0x0000000000007941 */ /* 0x000fea0003800200 */
.L_x_860:
        /* <DEDUP_REMOVED lines=33> */
.L_x_863:
[----:B------:R-:W-:Y:S05]  /*39840*/  BSYNC.RECONVERGENT B0 ;  /* 0x0000000000007941 */ /* 0x000fea0003800200 */
.L_x_862:
        /* <DEDUP_REMOVED lines=33> */
.L_x_865:
[----:B------:R-:W-:Y:S05]  /*39a60*/  BSYNC.RECONVERGENT B0 ;  /* 0x0000000000007941 */ /* 0x000fea0003800200 */
.L_x_864:
        /* <DEDUP_REMOVED lines=33> */
.L_x_867:
[----:B------:R-:W-:Y:S05]  /*39c80*/  BSYNC.RECONVERGENT B0 ;  /* 0x0000000000007941 */ /* 0x000fea0003800200 */
.L_x_866:
        /* <DEDUP_REMOVED lines=33> */
.L_x_869:
[----:B------:R-:W-:Y:S05]  /*39ea0*/  BSYNC.RECONVERGENT B0 ;  /* 0x0000000000007941 */ /* 0x000fea0003800200 */
.L_x_868:
        /* <DEDUP_REMOVED lines=33> */
.L_x_871:
[----:B------:R-:W-:Y:S05]  /*3a0c0*/  BSYNC.RECONVERGENT B0 ;  /* 0x0000000000007941 */ /* 0x000fea0003800200 */
.L_x_870:
        /* <DEDUP_REMOVED lines=33> */
.L_x_873:
[----:B------:R-:W-:Y:S05]  /*3a2e0*/  BSYNC.RECONVERGENT B0 ;  /* 0x0000000000007941 */ /* 0x000fea0003800200 */
.L_x_872:
        /* <DEDUP_REMOVED lines=33> */
.L_x_875:
[----:B------:R-:W-:Y:S05]  /*3a500*/  BSYNC.RECONVERGENT B0 ;  /* 0x0000000000007941 */ /* 0x000fea0003800200 */
.L_x_874:
        /* <DEDUP_REMOVED lines=33> */
.L_x_877:
[----:B------:R-:W-:Y:S05]  /*3a720*/  BSYNC.RECONVERGENT B0 ;  /* 0x0000000000007941 */ /* 0x000fea0003800200 */
.L_x_876:
        /* <DEDUP_REMOVED lines=33> */
.L_x_879:
[----:B------:R-:W-:Y:S05]  /*3a940*/  BSYNC.RECONVERGENT B0 ;  /* 0x0000000000007941 */ /* 0x000fea0003800200 */
.L_x_878:
        /* <DEDUP_REMOVED lines=33> */
.L_x_881:
[----:B------:R-:W-:Y:S05]  /*3ab60*/  BSYNC.RECONVERGENT B0 ;  /* 0x0000000000007941 */ /* 0x000fea0003800200 */
.L_x_880:
        /* <DEDUP_REMOVED lines=33> */
.L_x_883:
[----:B------:R-:W-:Y:S05]  /*3ad80*/  BSYNC.RECONVERGENT B0 ;  /* 0x0000000000007941 */ /* 0x000fea0003800200 */
.L_x_882:
        /* <DEDUP_REMOVED lines=33> */
.L_x_885:
[----:B------:R-:W-:Y:S05]  /*3afa0*/  BSYNC.RECONVERGENT B0 ;  /* 0x0000000000007941 */ /* 0x000fea0003800200 */
.L_x_884:
        /* <DEDUP_REMOVED lines=33> */
.L_x_887:
[----:B------:R-:W-:Y:S05]  /*3b1c0*/  BSYNC.RECONVERGENT B0 ;  /* 0x0000000000007941 */ /* 0x000fea0003800200 */
.L_x_886:
        /* <DEDUP_REMOVED lines=33> */
.L_x_889:
[----:B------:R-:W-:Y:S05]  /*3b3e0*/  BSYNC.RECONVERGENT B0 ;  /* 0x0000000000007941 */ /* 0x000fea0003800200 */
.L_x_888:
        /* <DEDUP_REMOVED lines=33> */
.L_x_891:
[----:B------:R-:W-:Y:S05]  /*3b600*/  BSYNC.RECONVERGENT B0 ;  /* 0x0000000000007941 */ /* 0x000fea0003800200 */
.L_x_890:
        /* <DEDUP_REMOVED lines=33> */
.L_x_893:
[----:B------:R-:W-:Y:S05]  /*3b820*/  BSYNC.RECONVERGENT B0 ;  /* 0x0000000000007941 */ /* 0x000fea0003800200 */
.L_x_892:
        /* <DEDUP_REMOVED lines=33> */
.L_x_895:
[----:B------:R-:W-:Y:S05]  /*3ba40*/  BSYNC.RECONVERGENT B0 ;  /* 0x0000000000007941 */ /* 0x000fea0003800200 */
.L_x_894:
        /* <DEDUP_REMOVED lines=33> */
.L_x_897:
[----:B------:R-:W-:Y:S05]  /*3bc60*/  BSYNC.RECONVERGENT B0 ;  /* 0x0000000000007941 */ /* 0x000fea0003800200 */
.L_x_896:
        /* <DEDUP_REMOVED lines=33> */
.L_x_899:
[----:B------:R-:W-:Y:S05]  /*3be80*/  BSYNC.RECONVERGENT B0 ;  /* 0x0000000000007941 */ /* 0x000fea0003800200 */
.L_x_898:
        /* <DEDUP_REMOVED lines=33> */
.L_x_901:
[----:B------:R-:W-:Y:S05]  /*3c0a0*/  BSYNC.RECONVERGENT B0 ;  /* 0x0000000000007941 */ /* 0x000fea0003800200 */
.L_x_900:
        /* <DEDUP_REMOVED lines=33> */
.L_x_903:
[----:B------:R-:W-:Y:S05]  /*3c2c0*/  BSYNC.RECONVERGENT B0 ;  /* 0x0000000000007941 */ /* 0x000fea0003800200 */
.L_x_902:
        /* <DEDUP_REMOVED lines=33> */
.L_x_905:
[----:B------:R-:W-:Y:S05]  /*3c4e0*/  BSYNC.RECONVERGENT B0 ;  /* 0x0000000000007941 */ /* 0x000fea0003800200 */
.L_x_904:
        /* <DEDUP_REMOVED lines=33> */
.L_x_907:
[----:B------:R-:W-:Y:S05]  /*3c700*/  BSYNC.RECONVERGENT B0 ;  /* 0x0000000000007941 */ /* 0x000fea0003800200 */
.L_x_906:
        /* <DEDUP_REMOVED lines=33> */
.L_x_909:
[----:B------:R-:W-:Y:S05]  /*3c920*/  BSYNC.RECONVERGENT B0 ;  /* 0x0000000000007941 */ /* 0x000fea0003800200 */
.L_x_908:
        /* <DEDUP_REMOVED lines=33> */
.L_x_911:
[----:B------:R-:W-:Y:S05]  /*3cb40*/  BSYNC.RECONVERGENT B0 ;  /* 0x0000000000007941 */ /* 0x000fea0003800200 */
.L_x_910:
        /* <DEDUP_REMOVED lines=33> */
.L_x_913:
[----:B------:R-:W-:Y:S05]  /*3cd60*/  BSYNC.RECONVERGENT B0 ;  /* 0x0000000000007941 */ /* 0x000fea0003800200 */
.L_x_912:
        /* <DEDUP_REMOVED lines=33> */
.L_x_915:
[----:B------:R-:W-:Y:S05]  /*3cf80*/  BSYNC.RECONVERGENT B0 ;  /* 0x0000000000007941 */ /* 0x000fea0003800200 */
.L_x_914:
        /* <DEDUP_REMOVED lines=33> */
.L_x_917:
[----:B------:R-:W-:Y:S05]  /*3d1a0*/  BSYNC.RECONVERGENT B0 ;  /* 0x0000000000007941 */ /* 0x000fea0003800200 */
.L_x_916:
        /* <DEDUP_REMOVED lines=33> */
.L_x_919:
[----:B------:R-:W-:Y:S05]  /*3d3c0*/  BSYNC.RECONVERGENT B0 ;  /* 0x0000000000007941 */ /* 0x000fea0003800200 */
.L_x_918:
        /* <DEDUP_REMOVED lines=33> */
.L_x_921:
[----:B------:R-:W-:Y:S05]  /*3d5e0*/  BSYNC.RECONVERGENT B0 ;  /* 0x0000000000007941 */ /* 0x000fea0003800200 */
.L_x_920:
        /* <DEDUP_REMOVED lines=33> */
.L_x_923:
[----:B------:R-:W-:Y:S05]  /*3d800*/  BSYNC.RECONVERGENT B0 ;  /* 0x0000000000007941 */ /* 0x000fea0003800200 */
.L_x_922:
        /* <DEDUP_REMOVED lines=33> */
.L_x_925:
[----:B------:R-:W-:Y:S05]  /*3da20*/  BSYNC.RECONVERGENT B0 ;  /* 0x0000000000007941 */ /* 0x000fea0003800200 */
.L_x_924:
        /* <DEDUP_REMOVED lines=33> */
.L_x_927:
[----:B------:R-:W-:Y:S05]  /*3dc40*/  BSYNC.RECONVERGENT B0 ;  /* 0x0000000000007941 */ /* 0x000fea0003800200 */
.L_x_926:
        /* <DEDUP_REMOVED lines=33> */
.L_x_929:
[----:B------:R-:W-:Y:S05]  /*3de60*/  BSYNC.RECONVERGENT B0 ;  /* 0x0000000000007941 */ /* 0x000fea0003800200 */
.L_x_928:
        /* <DEDUP_REMOVED lines=33> */
.L_x_931:
[----:B------:R-:W-:Y:S05]  /*3e080*/  BSYNC.RECONVERGENT B0 ;  /* 0x0000000000007941 */ /* 0x000fea0003800200 */
.L_x_930:
        /* <DEDUP_REMOVED lines=33> */
.L_x_933:
[----:B------:R-:W-:Y:S05]  /*3e2a0*/  BSYNC.RECONVERGENT B0 ;  /* 0x0000000000007941 */ /* 0x000fea0003800200 */
.L_x_932:
        /* <DEDUP_REMOVED lines=33> */
.L_x_935:
[----:B------:R-:W-:Y:S05]  /*3e4c0*/  BSYNC.RECONVERGENT B0 ;  /* 0x0000000000007941 */ /* 0x000fea0003800200 */
.L_x_934:
        /* <DEDUP_REMOVED lines=33> */
.L_x_937:
[----:B------:R-:W-:Y:S05]  /*3e6e0*/  BSYNC.RECONVERGENT B0 ;  /* 0x0000000000007941 */ /* 0x000fea0003800200 */
.L_x_936:
        /* <DEDUP_REMOVED lines=33> */
.L_x_939:
[----:B------:R-:W-:Y:S05]  /*3e900*/  BSYNC.RECONVERGENT B0 ;  /* 0x0000000000007941 */ /* 0x000fea0003800200 */
.L_x_938:
        /* <DEDUP_REMOVED lines=33> */
.L_x_941:
[----:B------:R-:W-:Y:S05]  /*3eb20*/  BSYNC.RECONVERGENT B0 ;  /* 0x0000000000007941 */ /* 0x000fea0003800200 */
.L_x_940:
        /* <DEDUP_REMOVED lines=33> */
.L_x_943:
[----:B------:R-:W-:Y:S05]  /*3ed40*/  BSYNC.RECONVERGENT B0 ;  /* 0x0000000000007941 */ /* 0x000fea0003800200 */
.L_x_942:
        /* <DEDUP_REMOVED lines=33> */
.L_x_945:
[----:B------:R-:W-:Y:S05]  /*3ef60*/  BSYNC.RECONVERGENT B0 ;  /* 0x0000000000007941 */ /* 0x000fea0003800200 */
.L_x_944:
        /* <DEDUP_REMOVED lines=33> */
.L_x_947:
[----:B------:R-:W-:Y:S05]  /*3f180*/  BSYNC.RECONVERGENT B0 ;  /* 0x0000000000007941 */ /* 0x000fea0003800200 */
.L_x_946:
        /* <DEDUP_REMOVED lines=33> */
.L_x_949:
[----:B------:R-:W-:Y:S05]  /*3f3a0*/  BSYNC.RECONVERGENT B0 ;  /* 0x0000000000007941 */ /* 0x000fea0003800200 */
.L_x_948:
        /* <DEDUP_REMOVED lines=33> */
.L_x_951:
[----:B------:R-:W-:Y:S05]  /*3f5c0*/  BSYNC.RECONVERGENT B0 ;  /* 0x0000000000007941 */ /* 0x000fea0003800200 */
.L_x_950:
        /* <DEDUP_REMOVED lines=33> */
.L_x_953:
[----:B------:R-:W-:Y:S05]  /*3f7e0*/  BSYNC.RECONVERGENT B0 ;  /* 0x0000000000007941 */ /* 0x000fea0003800200 */
.L_x_952:
        /* <DEDUP_REMOVED lines=33> */
.L_x_955:
[----:B------:R-:W-:Y:S05]  /*3fa00*/  BSYNC.RECONVERGENT B0 ;  /* 0x0000000000007941 */ /* 0x000fea0003800200 */
.L_x_954:
        /* <DEDUP_REMOVED lines=33> */
.L_x_957:
[----:B------:R-:W-:Y:S05]  /*3fc20*/  BSYNC.RECONVERGENT B0 ;  /* 0x0000000000007941 */ /* 0x000fea0003800200 */
.L_x_956:
        /* <DEDUP_REMOVED lines=33> */
.L_x_959:
[----:B------:R-:W-:Y:S05]  /*3fe40*/  BSYNC.RECONVERGENT B0 ;  /* 0x0000000000007941 */ /* 0x000fea0003800200 */
.L_x_958:
        /* <DEDUP_REMOVED lines=33> */
.L_x_961:
[----:B------:R-:W-:Y:S05]  /*40060*/  BSYNC.RECONVERGENT B0 ;  /* 0x0000000000007941 */ /* 0x000fea0003800200 */
.L_x_960:
        /* <DEDUP_REMOVED lines=33> */
.L_x_963:
[----:B------:R-:W-:Y:S05]  /*40280*/  BSYNC.RECONVERGENT B0 ;  /* 0x0000000000007941 */ /* 0x000fea0003800200 */
.L_x_962:
        /* <DEDUP_REMOVED lines=33> */
.L_x_965:
[----:B------:R-:W-:Y:S05]  /*404a0*/  BSYNC.RECONVERGENT B0 ;  /* 0x0000000000007941 */ /* 0x000fea0003800200 */
.L_x_964:
        /* <DEDUP_REMOVED lines=33> */
.L_x_967:
[----:B------:R-:W-:Y:S05]  /*406c0*/  BSYNC.RECONVERGENT B0 ;  /* 0x0000000000007941 */ /* 0x000fea0003800200 */
.L_x_966:
        /* <DEDUP_REMOVED lines=33> */
.L_x_969:
[----:B------:R-:W-:Y:S05]  /*408e0*/  BSYNC.RECONVERGENT B0 ;  /* 0x0000000000007941 */ /* 0x000fea0003800200 */
.L_x_968:
        /* <DEDUP_REMOVED lines=33> */
.L_x_971:
[----:B------:R-:W-:Y:S05]  /*40b00*/  BSYNC.RECONVERGENT B0 ;  /* 0x0000000000007941 */ /* 0x000fea0003800200 */
.L_x_970:
        /* <DEDUP_REMOVED lines=33> */
.L_x_973:
[----:B------:R-:W-:Y:S05]  /*40d20*/  BSYNC.RECONVERGENT B0 ;  /* 0x0000000000007941 */ /* 0x000fea0003800200 */
.L_x_972:
        /* <DEDUP_REMOVED lines=33> */
.L_x_975:
[----:B------:R-:W-:Y:S05]  /*40f40*/  BSYNC.RECONVERGENT B0 ;  /* 0x0000000000007941 */ /* 0x000fea0003800200 */
.L_x_974:
        /* <DEDUP_REMOVED lines=33> */
.L_x_977:
[----:B------:R-:W-:Y:S05]  /*41160*/  BSYNC.RECONVERGENT B0 ;  /* 0x0000000000007941 */ /* 0x000fea0003800200 */
.L_x_976:
        /* <DEDUP_REMOVED lines=33> */
.L_x_979:
[----:B------:R-:W-:Y:S05]  /*41380*/  BSYNC.RECONVERGENT B0 ;  /* 0x0000000000007941 */ /* 0x000fea0003800200 */
.L_x_978:
        /* <DEDUP_REMOVED lines=33> */
.L_x_981:
[----:B------:R-:W-:Y:S05]  /*415a0*/  BSYNC.RECONVERGENT B0 ;  /* 0x0000000000007941 */ /* 0x000fea0003800200 */
.L_x_980:
        /* <DEDUP_REMOVED lines=33> */
.L_x_983:
[----:B------:R-:W-:Y:S05]  /*417c0*/  BSYNC.RECONVERGENT B0 ;  /* 0x0000000000007941 */ /* 0x000fea0003800200 */
.L_x_982:
        /* <DEDUP_REMOVED lines=33> */
.L_x_985:
[----:B------:R-:W-:Y:S05]  /*419e0*/  BSYNC.RECONVERGENT B0 ;  /* 0x0000000000007941 */ /* 0x000fea0003800200 */
.L_x_984:
        /* <DEDUP_REMOVED lines=33> */
.L_x_987:
[----:B------:R-:W-:Y:S05]  /*41c00*/  BSYNC.RECONVERGENT B0 ;  /* 0x0000000000007941 */ /* 0x000fea0003800200 */
.L_x_986:
        /* <DEDUP_REMOVED lines=33> */
.L_x_989:
[----:B------:R-:W-:Y:S05]  /*41e20*/  BSYNC.RECONVERGENT B0 ;  /* 0x0000000000007941 */ /* 0x000fea0003800200 */
.L_x_988:
        /* <DEDUP_REMOVED lines=33> */
.L_x_991:
[----:B------:R-:W-:Y:S05]  /*42040*/  BSYNC.RECONVERGENT B0 ;  /* 0x0000000000007941 */ /* 0x000fea0003800200 */
.L_x_990:
        /* <DEDUP_REMOVED lines=33> */
.L_x_993:
[----:B------:R-:W-:Y:S05]  /*42260*/  BSYNC.RECONVERGENT B0 ;  /* 0x0000000000007941 */ /* 0x000fea0003800200 */
.L_x_992:
        /* <DEDUP_REMOVED lines=33> */
.L_x_995:
[----:B------:R-:W-:Y:S05]  /*42480*/  BSYNC.RECONVERGENT B0 ;  /* 0x0000000000007941 */ /* 0x000fea0003800200 */
.L_x_994:
        /* <DEDUP_REMOVED lines=20> */
[----:B------:R-:W-:Y:S01]  /*425d0*/  ISETP.NE.U32.AND P0, PT, R22, UR6, PT ;  /* 0x0000000616007c0c */ /* 0x000fe2000bf05070 */
[----:B------:R-:W-:-:S02]  /*425e0*/  IMAD.MOV.U32 R15, RZ, RZ, R22 ;  /* 0x000000ffff0f7224 */ /* 0x000fc400078e0016 */
[----:B------:R-:W-:Y:S01]  /*425f0*/  IMAD.MOV.U32 R22, RZ, RZ, R25 ;  /* 0x000000ffff167224 */ /* 0x000fe200078e0019 */
        /* <DEDUP_REMOVED lines=12> */
.L_x_997:
[----:B------:R-:W-:Y:S05]  /*426c0*/  BSYNC.RECONVERGENT B0 ;  /* 0x0000000000007941 */ /* 0x000fea0003800200 */
.L_x_996:
[----:B------:R-:W-:Y:S01]  /*426d0*/  IADD3 R5, P0, PT, R0, -R5, RZ ;  /* 0x8000000500057210 */ /* 0x000fe20007f1e0ff */
[----:B------:R-:W0:Y:S01]  /*426e0*/  LDCU.64 UR12, c[0x0][0x390] ;  /* 0x00007200ff0c77ac */ /* 0x000e220008000a00 */
[----:B------:R-:W-:Y:S02]  /*426f0*/  IADD3 R8, P1, PT, R9, -R8, RZ ;  /* 0x8000000809087210 */ /* 0x000fe40007f3e0ff */
[----:B------:R-:W-:Y:S01]  /*42700*/  IADD3 R20, P2, PT, R20, -R21, RZ ;  /* 0x8000001514147210 */ /* 0x000fe20007f5e0ff */
[----:B------:R-:W-:Y:S01]  /*42710*/  IMAD.X R7, R4, 0x1, ~R7, P0 ;  /* 0x0000000104077824 */ /* 0x000fe200000e0e07 */
[----:B------:R-:W-:Y:S01]  /*42720*/  IADD3 R5, P0, PT, R2, R5, RZ ;  /* 0x0000000502057210 */ /* 0x000fe20007f1e0ff */
[----:B------:R-:W-:Y:S01]  /*42730*/  IMAD.X R23, R10, 0x1, ~R23, P1 ;  /* 0x000000010a177824 */ /* 0x000fe200008e0e17 */
[----:B------:R-:W-:Y:S02]  /*42740*/  IADD3 R13, P1, PT, R16, -R13, RZ ;  /* 0x8000000d100d7210 */ /* 0x000fe40007f3e0ff */
[----:B------:R-:W-:-:S03]  /*42750*/  IADD3.X R6, P0, PT, R6, R7, RZ, P0, !PT ;  /* 0x0000000706067210 */ /* 0x000fc6000071e4ff */
[----:B------:R-:W-:Y:S01]  /*42760*/  IMAD.X R18, R19, 0x1, ~R18, P1 ;  /* 0x0000000113127824 */ /* 0x000fe200008e0e12 */
[----:B------:R-:W-:-:S04]  /*42770*/  IADD3.X RZ, P0, PT, R11, R8, RZ, P0, !PT ;  /* 0x000000080bff7210 */ /* 0x000fc8000071e4ff */
[----:B------:R-:W-:-:S04]  /*42780*/  IADD3.X RZ, P0, PT, R12, R23, RZ, P0, !PT ;  /* 0x000000170cff7210 */ /* 0x000fc8000071e4ff */
[----:B------:R-:W-:-:S04]  /*42790*/  IADD3.X R14, P0, PT, R14, R13, RZ, P0, !PT ;  /* 0x0000000d0e0e7210 */ /* 0x000fc8000071e4ff */
[----:B------:R-:W-:Y:S02]  /*427a0*/  IADD3.X R17, P1, PT, R17, R18, RZ, P0, !PT ;  /* 0x0000001211117210 */ /* 0x000fe4000073e4ff */
[----:B------:R-:W-:Y:S02]  /*427b0*/  ISETP.GE.U32.AND P0, PT, R14, UR4, PT ;  /* 0x000000040e007c0c */ /* 0x000fe4000bf06070 */
[----:B------:R-:W-:Y:S02]  /*427c0*/  IADD3.X R15, P1, PT, R15, R20, RZ, P1, !PT ;  /* 0x000000140f0f7210 */ /* 0x000fe40000f3e4ff */
[----:B------:R-:W-:Y:S02]  /*427d0*/  ISETP.GE.U32.AND.EX P0, PT, R17, UR5, PT, P0 ;  /* 0x0000000511007c0c */ /* 0x000fe4000bf06100 */
[----:B------:R-:W-:Y:S02]  /*427e0*/  IADD3.X R3, PT, PT, R22, R3, ~R24, P1, P2 ;  /* 0x0000000316037210 */ /* 0x000fe40000fe4c18 */
[----:B------:R-:W-:-:S02]  /*427f0*/  ISETP.GT.U32.AND P1, PT, R15, UR6, PT ;  /* 0x000000060f007c0c */ /* 0x000fc4000bf24070 */
[----:B------:R-:W-:Y:S02]  /*42800*/  ISETP.NE.U32.AND P2, PT, R15, UR6, PT ;  /* 0x000000060f007c0c */ /* 0x000fe4000bf45070 */
[C---:B------:R-:W-:Y:S02]  /*42810*/  ISETP.GT.U32.AND.EX P1, PT, R3.reuse, UR7, PT, P1 ;  /* 0x0000000703007c0c */ /* 0x040fe4000bf24110 */
[----:B------:R-:W-:-:S04]  /*42820*/  ISETP.NE.OR.EX P0, PT, R3, UR7, !P0, P2 ;  /* 0x0000000703007c0c */ /* 0x000fc8000c705720 */
[----:B------:R-:W-:-:S13]  /*42830*/  PLOP3.LUT P0, PT, P1, P0, PT, 0x8, 0x80 ;  /* 0x000000000080781c */ /* 0x000fda0000f00170 */
[----:B------:R-:W1:Y:S02]  /*42840*/  @!P0 LDC.64 R2, c[0x3][RZ] ;  /* 0x00c00000ff028b82 */ /* 0x000e640000000a00 */
[----:B-1----:R-:W-:-:S05]  /*42850*/  @!P0 IADD3 R5, P1, PT, R5, -R2, RZ ;  /* 0x8000000205058210 */ /* 0x002fca0007f3e0ff */
[----:B------:R-:W-:Y:S01]  /*42860*/  @!P0 IMAD.X R6, R6, 0x1, ~R3, P1 ;  /* 0x0000000106068824 */ /* 0x000fe200008e0e03 */
[----:B0-----:R-:W-:-:S04]  /*42870*/  ISETP.GE.U32.AND P0, PT, R5, UR12, PT ;  /* 0x0000000c05007c0c */ /* 0x001fc8000bf06070 */
[----:B------:R-:W-:-:S13]  /*42880*/  ISETP.GE.U32.AND.EX P0, PT, R6, UR13, PT, P0 ;  /* 0x0000000d06007c0c */ /* 0x000fda000bf06100 */
[----:B------:R-:W-:Y:S05]  /*42890*/  @P0 EXIT ;  /* 0x000000000000094d */ /* 0x000fea0003800000 */
[----:B------:R-:W0:Y:S01]  /*428a0*/  LDC.64 R2, c[0x0][0x3a0] ;  /* 0x0000e800ff027b82 */ /* 0x000e220000000a00 */
[----:B------:R-:W-:-:S05]  /*428b0*/  IMAD.MOV.U32 R5, RZ, RZ, 0x1 ;  /* 0x00000001ff057424 */ /* 0x000fca00078e00ff */
[----:B0-----:R-:W2:Y:S02]  /*428c0*/  ATOMG.E.EXCH.STRONG.GPU PT, R2, desc[UR8][R2.64], R5 ;  /* 0x80000005020279a8 */ /* 0x001ea4000c1ef108 */
[----:B--2---:R-:W-:-:S13]  /*428d0*/  ISETP.NE.AND P0, PT, R2, RZ, PT ;  /* 0x000000ff0200720c */ /* 0x004fda0003f05270 */
[----:B------:R-:W-:Y:S05]  /*428e0*/  @P0 EXIT ;  /* 0x000000000000094d */ /* 0x000fea0003800000 */
[----:B------:R-:W0:Y:S01]  /*428f0*/  S2R R3, SR_TID.X ;  /* 0x0000000000037919 */ /* 0x000e220000002100 */
[----:B------:R-:W0:Y:S08]  /*42900*/  LDC R2, c[0x0][0x360] ;  /* 0x0000d800ff027b82 */ /* 0x000e300000000800 */
[----:B------:R-:W1:Y:S01]  /*42910*/  LDC.64 R4, c[0x0][0x398] ;  /* 0x0000e600ff047b82 */ /* 0x000e620000000a00 */
[----:B0-----:R-:W-:-:S05]  /*42920*/  IMAD R2, R2, UR10, R3 ;  /* 0x0000000a02027c24 */ /* 0x001fca000f8e0203 */
[----:B------:R-:W-:-:S05]  /*42930*/  SHF.R.S32.HI R3, RZ, 0x1f, R2 ;  /* 0x0000001fff037819 */ /* 0x000fca0000011402 */
[----:B-1----:R-:W-:Y:S01]  /*42940*/  STG.E.64 desc[UR8][R4.64], R2 ;  /* 0x0000000204007986 */ /* 0x002fe2000c101b08 */
[----:B------:R-:W-:Y:S05]  /*42950*/  EXIT ;  /* 0x000000000000794d */ /* 0x000fea0003800000 */
.L_x_998:
[----:B------:R-:W-:-:S00]  /*42960*/  BRA `(.L_x_998) ;  /* 0xfffffffc00fc7947 */ /* 0x000fc0000383ffff */
[----:B------:R-:W-:-:S00]  /*42970*/  NOP ;  /* 0x0000000000007918 */ /* 0x000fc00000000000 */
        /* <DEDUP_REMOVED lines=8> */
.L_x_1000:


//--------------------- .text._Z22synthesize_init_kernelPmmmmmmm --------------------------
	.section	.text._Z22synthesize_init_kernelPmmmmmmm,"ax",@progbits
	.align	128
        .global         _Z22synthesize_init_kernelPmmmmmmm
        .type           _Z22synthesize_init_kernelPmmmmmmm,@function
        .size           _Z22synthesize_init_kernelPmmmmmmm,(.L_x_1001 - _Z22synthesize_init_kernelPmmmmmmm)
        .other          _Z22synthesize_init_kernelPmmmmmmm,@"STO_CUDA_ENTRY STV_DEFAULT"
_Z22synthesize_init_kernelPmmmmmmm:
.text._Z22synthesize_init_kernelPmmmmmmm:
[----:B------:R-:W-:Y:S01]  /*0000*/  LDC R1, c[0x0][0x37c] ;  /* 0x0000df00ff017b82 */ /* 0x000fe20000000800 */
[----:B------:R-:W0:Y:S07]  /*0010*/  S2R R3, SR_TID.X ;  /* 0x0000000000037919 */ /* 0x000e2e0000002100 */
[----:B------:R-:W0:Y:S01]  /*0020*/  S2UR UR4, SR_CTAID.X ;  /* 0x00000000000479c3 */ /* 0x000e220000002500 */
[----:B------:R-:W1:Y:S07]  /*0030*/  LDCU.64 UR8, c[0x0][0x388] ;  /* 0x00007100ff0877ac */ /* 0x000e6e0008000a00 */
[----:B------:R-:W0:Y:S02]  /*0040*/  LDC R10, c[0x0][0x360] ;  /* 0x0000d800ff0a7b82 */ /* 0x000e240000000800 */
[----:B0-----:R-:W-:-:S05]  /*0050*/  IMAD R10, R10, UR4, R3 ;  /* 0x000000040a0a7c24 */ /* 0x001fca000f8e0203 */
[----:B-1----:R-:W-:Y:S02]  /*0060*/  ISETP.GE.U32.AND P0, PT, R10, UR8, PT ;  /* 0x000000080a007c0c */ /* 0x002fe4000bf06070 */
[----:B------:R-:W-:-:S04]  /*0070*/  SHF.R.S32.HI R7, RZ, 0x1f, R10 ;  /* 0x0000001fff077819 */ /* 0x000fc8000001140a */
[----:B------:R-:W-:-:S13]  /*0080*/  ISETP.GE.U32.AND.EX P0, PT, R7, UR9, PT, P0 ;  /* 0x0000000907007c0c */ /* 0x000fda000bf06100 */
[----:B------:R-:W-:Y:S05]  /*0090*/  @P0 EXIT ;  /* 0x000000000000094d */ /* 0x000fea0003800000 */
[----:B------:R-:W0:Y:S01]  /*00a0*/  LDCU.128 UR12, c[0x0][0x390] ;  /* 0x00007200ff0c77ac */ /* 0x000e220008000c00 */
[----:B------:R-:W1:Y:S01]  /*00b0*/  LDC.64 R16, c[0x0][0x3b0] ;  /* 0x0000ec00ff107b82 */ /* 0x000e620000000a00 */
[----:B------:R-:W2:Y:S01]  /*00c0*/  LDCU.64 UR10, c[0x0][0x380] ;  /* 0x00007000ff0a77ac */ /* 0x000ea20008000a00 */
[----:B------:R-:W3:Y:S01]  /*00d0*/  LDCU.128 UR16, c[0x0][0x3a0] ;  /* 0x00007400ff1077ac */ /* 0x000ee20008000c00 */
[----:B------:R-:W-:Y:S01]  /*00e0*/  USHF.L.U32 UR6, UR8, 0x3, URZ ;  /* 0x0000000308067899 */ /* 0x000fe200080006ff */
[----:B------:R-:W4:Y:S01]  /*00f0*/  LDCU.64 UR4, c[0x0][0x358] ;  /* 0x00006b00ff0477ac */ /* 0x000f220008000a00 */
[C---:B0-----:R-:W-:Y:S01]  /*0100*/  IADD3 R6, P1, PT, R10.reuse, UR12, RZ ;  /* 0x0000000c0a067c10 */ /* 0x041fe2000ff3e0ff */
[----:B------:R-:W-:Y:S01]  /*0110*/  USHF.L.U64.HI UR7, UR8, 0x3, UR9 ;  /* 0x0000000308077899 */ /* 0x000fe20008010209 */
[----:B--2---:R-:W-:Y:S02]  /*0120*/  LEA R4, P2, R10, UR10, 0x3 ;  /* 0x0000000a0a047c11 */ /* 0x004fe4000f8418ff */
[----:B------:R-:W-:-:S02]  /*0130*/  IADD3 R2, P0, PT, R6, UR14, RZ ;  /* 0x0000000e06027c10 */ /* 0x000fc4000ff1e0ff */
[----:B------:R-:W-:Y:S02]  /*0140*/  IADD3.X R0, PT, PT, R7, UR13, RZ, P1, !PT ;  /* 0x0000000d07007c10 */ /* 0x000fe40008ffe4ff */
[----:B------:R-:W-:Y:S02]  /*0150*/  LEA.HI.X R5, R10, UR11, R7, 0x3, P2 ;  /* 0x0000000b0a057c11 */ /* 0x000fe400090f1c07 */
[----:B------:R-:W-:Y:S02]  /*0160*/  IADD3 R8, P1, PT, R4, UR6, RZ ;  /* 0x0000000604087c10 */ /* 0x000fe4000ff3e0ff */
[----:B------:R-:W-:Y:S02]  /*0170*/  IADD3.X R3, PT, PT, R0, UR15, RZ, P0, !PT ;  /* 0x0000000f00037c10 */ /* 0x000fe400087fe4ff */
[----:B---3--:R-:W-:Y:S02]  /*0180*/  IADD3 R10, P0, PT, R10, UR18, RZ ;  /* 0x000000120a0a7c10 */ /* 0x008fe4000ff1e0ff */
[----:B------:R-:W-:Y:S01]  /*0190*/  IADD3.X R9, PT, PT, R5, UR7, RZ, P1, !PT ;  /* 0x0000000705097c10 */ /* 0x000fe20008ffe4ff */
[----:B----4-:R-:W-:Y:S01]  /*01a0*/  STG.E.64 desc[UR4][R4.64], R2 ;  /* 0x0000000204007986 */ /* 0x010fe2000c101b04 */
[----:B------:R-:W-:-:S02]  /*01b0*/  IADD3 R12, P1, PT, R8, UR6, RZ ;  /* 0x00000006080c7c10 */ /* 0x000fc4000ff3e0ff */
[----:B------:R-:W-:Y:S02]  /*01c0*/  IADD3.X R11, PT, PT, R7, UR19, RZ, P0, !PT ;  /* 0x00000013070b7c10 */ /* 0x000fe400087fe4ff */
[----:B------:R-:W-:Y:S02]  /*01d0*/  IADD3.X R13, PT, PT, R9, UR7, RZ, P1, !PT ;  /* 0x00000007090d7c10 */ /* 0x000fe40008ffe4ff */
[----:B------:R-:W-:Y:S02]  /*01e0*/  IADD3 R14, P0, PT, R12, UR6, RZ ;  /* 0x000000060c0e7c10 */ /* 0x000fe4000ff1e0ff */
[----:B------:R-:W-:Y:S02]  /*01f0*/  LOP3.LUT R6, R6, UR16, RZ, 0x3c, !PT ;  /* 0x0000001006067c12 */ /* 0x000fe4000f8e3cff */
[----:B------:R-:W-:Y:S02]  /*0200*/  LOP3.LUT R7, R0, UR17, RZ, 0x3c, !PT ;  /* 0x0000001100077c12 */ /* 0x000fe4000f8e3cff */
[----:B------:R-:W-:-:S03]  /*0210*/  IADD3.X R15, PT, PT, R13, UR7, RZ, P0, !PT ;  /* 0x000000070d0f7c10 */ /* 0x000fc600087fe4ff */
[----:B------:R-:W-:Y:S04]  /*0220*/  STG.E.64 desc[UR4][R8.64], R6 ;  /* 0x0000000608007986 */ /* 0x000fe8000c101b04 */
[----:B------:R-:W-:Y:S04]  /*0230*/  STG.E.64 desc[UR4][R12.64], R10 ;  /* 0x0000000a0c007986 */ /* 0x000fe8000c101b04 */
[----:B-1----:R-:W-:Y:S01]  /*0240*/  STG.E.64 desc[UR4][R14.64], R16 ;  /* 0x000000100e007986 */ /* 0x002fe2000c101b04 */
[----:B------:R-:W-:Y:S05]  /*0250*/  EXIT ;  /* 0x000000000000794d */ /* 0x000fea0003800000 */
.L_x_999:
        /* <DEDUP_REMOVED lines=10> */
.L_x_1001:


//--------------------- .nv.shared.reserved.0     --------------------------
	.section	.nv.shared.reserved.0,"aw",@nobits
	.weak		__nv_reservedSMEM_offset_0_alias
	.size		__nv_reservedSMEM_offset_0_alias, 0, 64
	.other		__nv_reservedSMEM_offset_0_alias,@"STO_CUDA_RESERVED_SHARED STV_DEFAULT"
__nv_reservedSMEM_offset_0_alias:
	.zero		0
	.zero		64


//--------------------- .nv.constant0._Z20gpu_pure_bfly_kernelPmmmS_Pi --------------------------
	.section	.nv.constant0._Z20gpu_pure_bfly_kernelPmmmS_Pi,"a",@progbits
	.sectionflags	@""
	.align	4
.nv.constant0._Z20gpu_pure_bfly_kernelPmmmS_Pi:
	.zero		936


//--------------------- .nv.constant0._Z22synthesize_init_kernelPmmmmmmm --------------------------
	.section	.nv.constant0._Z22synthesize_init_kernelPmmmmmmm,"a",@progbits
	.sectionflags	@""
	.align	4
.nv.constant0._Z22synthesize_init_kernelPmmmmmmm:
	.zero		952


//--------------------- SYMBOLS --------------------------

	.type		.nv.reservedSmem.offset0,@object
	.size		.nv.reservedSmem.offset0,0x4
